	.target	sm_100a

	.elftype	@"ET_EXEC"


//--------------------- .note.nv.tkinfo           --------------------------
	.section	.note.nv.tkinfo,"",@"SHT_NOTE"
	.sectionflags	@"SHF_NOTE_NV_TKINFO"
	.tkinfo
        /*0018*/ 	.word	0x00000002
        /*0030*/ 	.string	""
        /*0030*/ 	.string	"ptxas"
        /*0030*/ 	.string	"Cuda compilation tools, release 13.0, V13.0.88"
        /*0030*/ 	.string	"Build cuda_13.0.r13.0/compiler.36424714_0"
        /*0030*/ 	.string	"-arch sm_100a -m 64 "



//--------------------- .note.nv.cuinfo           --------------------------
	.section	.note.nv.cuinfo,"",@"SHT_NOTE"
	.sectionflags	@"SHF_NOTE_NV_CUINFO"
        /*0018*/ 	.short	0x0002
        /*001a*/ 	.short	0x0064
        /*001c*/ 	.short	0x0082
	.zero		2


//--------------------- .nv.info                  --------------------------
	.section	.nv.info,"",@"SHT_CUDA_INFO"
	.align	4


	//----- nvinfo : EIATTR_REGCOUNT
	.align		4
        /*0000*/ 	.byte	0x04, 0x2f
        /*0002*/ 	.short	(.L_19 - .L_18)
	.align		4
.L_18:
        /*0004*/ 	.word	index@(_ZN7cutlass13device_kernelINS_4gemm6kernel13GemmUniversalIN4cute5tupleIJiiiiEEENS1_10collective13CollectiveMmaINS1_46MainloopSm100TmaUmmaWarpSpecializedBlockScaledILi8ELi2ELi2ENS5_IJNS4_1CILi4EEENSA_ILi2EEENSA_ILi1EEEEEEEENS5_IJNSA_ILi128EEENSA_ILi64EEESG_EEENS5_IJNS_12float_e5m2_tENS_13float_ue8m0_tEEEENS5_IJNS5_IJlSD_lEEENS4_6LayoutINS5_IJNS5_IJNS5_IJNSA_ILi32EEESB_EEEiEEESQ_NS5_IJSD_iEEEEEENS5_IJNS5_IJNS5_IJNSA_ILi16EEESB_EEEiEEENS5_IJNS5_IJNSA_ILi0EEESD_EEENSA_ILi512EEEEEENS5_IJSW_iEEEEEEEEEEESL_S13_NS4_8TiledMMAINS4_8MMA_AtomIJNS4_21SM100_MMA_MXF8F6F4_SSISJ_SJ_fSK_Li128ELi64ELNS4_4UMMA5MajorE0ELS18_0ELNS17_7ScaleInE0ELS19_0EEEEEENSN_INS5_IJSD_SD_SD_EEENS5_IJSW_SW_SW_EEEEENS5_IJNS4_10UnderscoreES1F_S1F_EEEEENS5_IJNS4_23SM90_TMA_LOAD_MULTICASTES1I_EEENS5_IJNS4_14ComposedLayoutINS4_7SwizzleILi3ELi4ELi3EEENS4_18smem_ptr_flag_bitsILi8EEENSN_INS5_IJNSA_ILi8EEESG_EEENS5_IJSG_SD_EEEEEEENSN_INS5_IJNS5_IJNS5_IJSP_SD_EEENS5_IJSO_SD_EEEEEESD_NS5_IJSB_SD_EEEEEENS5_IJNS5_IJNS5_IJSU_SY_EEESX_EEESW_NS5_IJSD_SY_EEEEEEEEEEEvNS4_8identityES1J_S24_vS25_EENS_8epilogue10collective18CollectiveEpilogueINS27_23Sm100TmaWarpSpecializedILi3ELi2ELi16ELb1ELb0EEEJNS5_IJSH_SH_SG_EEENS5_IJNSN_ISH_SD_EENSN_INS5_IJST_SC_EEENS5_IJSD_SO_EEEEEEEENS_10bfloat16_tESM_S2I_SM_NS27_6fusion15FusionCallbacksIS2B_NS2J_17LinearCombinationIS2I_fS2I_fLNS_15FloatRoundStyleE2EEES2C_S2H_JEEENS4_5SM1004TMEM4LOAD26SM100_TMEM_LOAD_32dp32b16xENS4_13SM90_TMA_LOADENS1K_INS1L_ILi1ELi4ELi3EEENS1N_ILi16EEENSN_INS5_IJS1P_ST_EEENS5_IJST_SD_EEEEEEENS4_39AutoVectorizingCopyWithAssumedAlignmentILi128EEENS4_14SM90_TMA_STOREES2Z_S31_S31_EEEvvEEEEvNT_6ParamsE)
        /*0008*/ 	.word	0x00000074


	//----- nvinfo : EIATTR_FRAME_SIZE
	.align		4
.L_19:
        /*000c*/ 	.byte	0x04, 0x11
        /*000e*/ 	.short	(.L_21 - .L_20)
	.align		4
.L_20:
        /*0010*/ 	.word	index@($__internal_2_$__cuda_sm10x_tcgen05_guardrail_trap_unallocated_columns_being_dealloced)
        /*0014*/ 	.word	0x00000000


	//----- nvinfo : EIATTR_FRAME_SIZE
	.align		4
.L_21:
        /*0018*/ 	.byte	0x04, 0x11
        /*001a*/ 	.short	(.L_23 - .L_22)
	.align		4
.L_22:
        /*001c*/ 	.word	index@($__internal_1_$__cuda_sm10x_tcgen05_guardrail_trap_phase_invalid_during_alloc)
        /*0020*/ 	.word	0x00000000


	//----- nvinfo : EIATTR_FRAME_SIZE
	.align		4
.L_23:
        /*0024*/ 	.byte	0x04, 0x11
        /*0026*/ 	.short	(.L_25 - .L_24)
	.align		4
.L_24:
        /*0028*/ 	.word	index@($__internal_0_$__cuda_sm10x_tcgen05_guardrail_trap_col_being_dealloced_not_returned_by_alloc)
        /*002c*/ 	.word	0x00000000


	//----- nvinfo : EIATTR_FRAME_SIZE
	.align		4
.L_25:
        /*0030*/ 	.byte	0x04, 0x11
        /*0032*/ 	.short	(.L_27 - .L_26)
	.align		4
.L_26:
        /*0034*/ 	.word	index@(_ZN7cutlass13device_kernelINS_4gemm6kernel13GemmUniversalIN4cute5tupleIJiiiiEEENS1_10collective13CollectiveMmaINS1_46MainloopSm100TmaUmmaWarpSpecializedBlockScaledILi8ELi2ELi2ENS5_IJNS4_1CILi4EEENSA_ILi2EEENSA_ILi1EEEEEEEENS5_IJNSA_ILi128EEENSA_ILi64EEESG_EEENS5_IJNS_12float_e5m2_tENS_13float_ue8m0_tEEEENS5_IJNS5_IJlSD_lEEENS4_6LayoutINS5_IJNS5_IJNS5_IJNSA_ILi32EEESB_EEEiEEESQ_NS5_IJSD_iEEEEEENS5_IJNS5_IJNS5_IJNSA_ILi16EEESB_EEEiEEENS5_IJNS5_IJNSA_ILi0EEESD_EEENSA_ILi512EEEEEENS5_IJSW_iEEEEEEEEEEESL_S13_NS4_8TiledMMAINS4_8MMA_AtomIJNS4_21SM100_MMA_MXF8F6F4_SSISJ_SJ_fSK_Li128ELi64ELNS4_4UMMA5MajorE0ELS18_0ELNS17_7ScaleInE0ELS19_0EEEEEENSN_INS5_IJSD_SD_SD_EEENS5_IJSW_SW_SW_EEEEENS5_IJNS4_10UnderscoreES1F_S1F_EEEEENS5_IJNS4_23SM90_TMA_LOAD_MULTICASTES1I_EEENS5_IJNS4_14ComposedLayoutINS4_7SwizzleILi3ELi4ELi3EEENS4_18smem_ptr_flag_bitsILi8EEENSN_INS5_IJNSA_ILi8EEESG_EEENS5_IJSG_SD_EEEEEEENSN_INS5_IJNS5_IJNS5_IJSP_SD_EEENS5_IJSO_SD_EEEEEESD_NS5_IJSB_SD_EEEEEENS5_IJNS5_IJNS5_IJSU_SY_EEESX_EEESW_NS5_IJSD_SY_EEEEEEEEEEEvNS4_8identityES1J_S24_vS25_EENS_8epilogue10collective18CollectiveEpilogueINS27_23Sm100TmaWarpSpecializedILi3ELi2ELi16ELb1ELb0EEEJNS5_IJSH_SH_SG_EEENS5_IJNSN_ISH_SD_EENSN_INS5_IJST_SC_EEENS5_IJSD_SO_EEEEEEEENS_10bfloat16_tESM_S2I_SM_NS27_6fusion15FusionCallbacksIS2B_NS2J_17LinearCombinationIS2I_fS2I_fLNS_15FloatRoundStyleE2EEES2C_S2H_JEEENS4_5SM1004TMEM4LOAD26SM100_TMEM_LOAD_32dp32b16xENS4_13SM90_TMA_LOADENS1K_INS1L_ILi1ELi4ELi3EEENS1N_ILi16EEENSN_INS5_IJS1P_ST_EEENS5_IJST_SD_EEEEEEENS4_39AutoVectorizingCopyWithAssumedAlignmentILi128EEENS4_14SM90_TMA_STOREES2Z_S31_S31_EEEvvEEEEvNT_6ParamsE)
        /*0038*/ 	.word	0x00000000


	//----- nvinfo : EIATTR_MIN_STACK_SIZE
	.align		4
.L_27:
        /*003c*/ 	.byte	0x04, 0x12
        /*003e*/ 	.short	(.L_29 - .L_28)
	.align		4
.L_28:
        /*0040*/ 	.word	index@(_ZN7cutlass13device_kernelINS_4gemm6kernel13GemmUniversalIN4cute5tupleIJiiiiEEENS1_10collective13CollectiveMmaINS1_46MainloopSm100TmaUmmaWarpSpecializedBlockScaledILi8ELi2ELi2ENS5_IJNS4_1CILi4EEENSA_ILi2EEENSA_ILi1EEEEEEEENS5_IJNSA_ILi128EEENSA_ILi64EEESG_EEENS5_IJNS_12float_e5m2_tENS_13float_ue8m0_tEEEENS5_IJNS5_IJlSD_lEEENS4_6LayoutINS5_IJNS5_IJNS5_IJNSA_ILi32EEESB_EEEiEEESQ_NS5_IJSD_iEEEEEENS5_IJNS5_IJNS5_IJNSA_ILi16EEESB_EEEiEEENS5_IJNS5_IJNSA_ILi0EEESD_EEENSA_ILi512EEEEEENS5_IJSW_iEEEEEEEEEEESL_S13_NS4_8TiledMMAINS4_8MMA_AtomIJNS4_21SM100_MMA_MXF8F6F4_SSISJ_SJ_fSK_Li128ELi64ELNS4_4UMMA5MajorE0ELS18_0ELNS17_7ScaleInE0ELS19_0EEEEEENSN_INS5_IJSD_SD_SD_EEENS5_IJSW_SW_SW_EEEEENS5_IJNS4_10UnderscoreES1F_S1F_EEEEENS5_IJNS4_23SM90_TMA_LOAD_MULTICASTES1I_EEENS5_IJNS4_14ComposedLayoutINS4_7SwizzleILi3ELi4ELi3EEENS4_18smem_ptr_flag_bitsILi8EEENSN_INS5_IJNSA_ILi8EEESG_EEENS5_IJSG_SD_EEEEEEENSN_INS5_IJNS5_IJNS5_IJSP_SD_EEENS5_IJSO_SD_EEEEEESD_NS5_IJSB_SD_EEEEEENS5_IJNS5_IJNS5_IJSU_SY_EEESX_EEESW_NS5_IJSD_SY_EEEEEEEEEEEvNS4_8identityES1J_S24_vS25_EENS_8epilogue10collective18CollectiveEpilogueINS27_23Sm100TmaWarpSpecializedILi3ELi2ELi16ELb1ELb0EEEJNS5_IJSH_SH_SG_EEENS5_IJNSN_ISH_SD_EENSN_INS5_IJST_SC_EEENS5_IJSD_SO_EEEEEEEENS_10bfloat16_tESM_S2I_SM_NS27_6fusion15FusionCallbacksIS2B_NS2J_17LinearCombinationIS2I_fS2I_fLNS_15FloatRoundStyleE2EEES2C_S2H_JEEENS4_5SM1004TMEM4LOAD26SM100_TMEM_LOAD_32dp32b16xENS4_13SM90_TMA_LOADENS1K_INS1L_ILi1ELi4ELi3EEENS1N_ILi16EEENSN_INS5_IJS1P_ST_EEENS5_IJST_SD_EEEEEEENS4_39AutoVectorizingCopyWithAssumedAlignmentILi128EEENS4_14SM90_TMA_STOREES2Z_S31_S31_EEEvvEEEEvNT_6ParamsE)
        /*0044*/ 	.word	0x00000000
.L_29:


//--------------------- .nv.compat                --------------------------
	.section	.nv.compat,"",@"SHT_CUDA_COMPAT_INFO"
	.align	4
        /*0000*/ 	.byte	0x02, 0x09, 0x01, 0x00, 0x02, 0x02, 0x02, 0x00, 0x02, 0x05, 0x05, 0x00, 0x03, 0x07, 0x01, 0x01
        /*0010*/ 	.byte	0x02, 0x03, 0x01, 0x00, 0x02, 0x06, 0x01, 0x00, 0x04, 0x0b, 0x08, 0x00, 0x09, 0x00, 0x00, 0x00
        /*0020*/ 	.byte	0x00, 0x00, 0x00, 0x00


//--------------------- .nv.info._ZN7cutlass13device_kernelINS_4gemm6kernel13GemmUniversalIN4cute5tupleIJiiiiEEENS1_10collective13CollectiveMmaINS1_46MainloopSm100TmaUmmaWarpSpecializedBlockScaledILi8ELi2ELi2ENS5_IJNS4_1CILi4EEENSA_ILi2EEENSA_ILi1EEEEEEEENS5_IJNSA_ILi128EEENSA_ILi64EEESG_EEENS5_IJNS_12float_e5m2_tENS_13float_ue8m0_tEEEENS5_IJNS5_IJlSD_lEEENS4_6LayoutINS5_IJNS5_IJNS5_IJNSA_ILi32EEESB_EEEiEEESQ_NS5_IJSD_iEEEEEENS5_IJNS5_IJNS5_IJNSA_ILi16EEESB_EEEiEEENS5_IJNS5_IJNSA_ILi0EEESD_EEENSA_ILi512EEEEEENS5_IJSW_iEEEEEEEEEEESL_S13_NS4_8TiledMMAINS4_8MMA_AtomIJNS4_21SM100_MMA_MXF8F6F4_SSISJ_SJ_fSK_Li128ELi64ELNS4_4UMMA5MajorE0ELS18_0ELNS17_7ScaleInE0ELS19_0EEEEEENSN_INS5_IJSD_SD_SD_EEENS5_IJSW_SW_SW_EEEEENS5_IJNS4_10UnderscoreES1F_S1F_EEEEENS5_IJNS4_23SM90_TMA_LOAD_MULTICASTES1I_EEENS5_IJNS4_14ComposedLayoutINS4_7SwizzleILi3ELi4ELi3EEENS4_18smem_ptr_flag_bitsILi8EEENSN_INS5_IJNSA_ILi8EEESG_EEENS5_IJSG_SD_EEEEEEENSN_INS5_IJNS5_IJNS5_IJSP_SD_EEENS5_IJSO_SD_EEEEEESD_NS5_IJSB_SD_EEEEEENS5_IJNS5_IJNS5_IJSU_SY_EEESX_EEESW_NS5_IJSD_SY_EEEEEEEEEEEvNS4_8identityES1J_S24_vS25_EENS_8epilogue10collective18CollectiveEpilogueINS27_23Sm100TmaWarpSpecializedILi3ELi2ELi16ELb1ELb0EEEJNS5_IJSH_SH_SG_EEENS5_IJNSN_ISH_SD_EENSN_INS5_IJST_SC_EEENS5_IJSD_SO_EEEEEEEENS_10bfloat16_tESM_S2I_SM_NS27_6fusion15FusionCallbacksIS2B_NS2J_17LinearCombinationIS2I_fS2I_fLNS_15FloatRoundStyleE2EEES2C_S2H_JEEENS4_5SM1004TMEM4LOAD26SM100_TMEM_LOAD_32dp32b16xENS4_13SM90_TMA_LOADENS1K_INS1L_ILi1ELi4ELi3EEENS1N_ILi16EEENSN_INS5_IJS1P_ST_EEENS5_IJST_SD_EEEEEEENS4_39AutoVectorizingCopyWithAssumedAlignmentILi128EEENS4_14SM90_TMA_STOREES2Z_S31_S31_EEEvvEEEEvNT_6ParamsE --------------------------
	.section	.nv.info._ZN7cutlass13device_kernelINS_4gemm6kernel13GemmUniversalIN4cute5tupleIJiiiiEEENS1_10collective13CollectiveMmaINS1_46MainloopSm100TmaUmmaWarpSpecializedBlockScaledILi8ELi2ELi2ENS5_IJNS4_1CILi4EEENSA_ILi2EEENSA_ILi1EEEEEEEENS5_IJNSA_ILi128EEENSA_ILi64EEESG_EEENS5_IJNS_12float_e5m2_tENS_13float_ue8m0_tEEEENS5_IJNS5_IJlSD_lEEENS4_6LayoutINS5_IJNS5_IJNS5_IJNSA_ILi32EEESB_EEEiEEESQ_NS5_IJSD_iEEEEEENS5_IJNS5_IJNS5_IJNSA_ILi16EEESB_EEEiEEENS5_IJNS5_IJNSA_ILi0EEESD_EEENSA_ILi512EEEEEENS5_IJSW_iEEEEEEEEEEESL_S13_NS4_8TiledMMAINS4_8MMA_AtomIJNS4_21SM100_MMA_MXF8F6F4_SSISJ_SJ_fSK_Li128ELi64ELNS4_4UMMA5MajorE0ELS18_0ELNS17_7ScaleInE0ELS19_0EEEEEENSN_INS5_IJSD_SD_SD_EEENS5_IJSW_SW_SW_EEEEENS5_IJNS4_10UnderscoreES1F_S1F_EEEEENS5_IJNS4_23SM90_TMA_LOAD_MULTICASTES1I_EEENS5_IJNS4_14ComposedLayoutINS4_7SwizzleILi3ELi4ELi3EEENS4_18smem_ptr_flag_bitsILi8EEENSN_INS5_IJNSA_ILi8EEESG_EEENS5_IJSG_SD_EEEEEEENSN_INS5_IJNS5_IJNS5_IJSP_SD_EEENS5_IJSO_SD_EEEEEESD_NS5_IJSB_SD_EEEEEENS5_IJNS5_IJNS5_IJSU_SY_EEESX_EEESW_NS5_IJSD_SY_EEEEEEEEEEEvNS4_8identityES1J_S24_vS25_EENS_8epilogue10collective18CollectiveEpilogueINS27_23Sm100TmaWarpSpecializedILi3ELi2ELi16ELb1ELb0EEEJNS5_IJSH_SH_SG_EEENS5_IJNSN_ISH_SD_EENSN_INS5_IJST_SC_EEENS5_IJSD_SO_EEEEEEEENS_10bfloat16_tESM_S2I_SM_NS27_6fusion15FusionCallbacksIS2B_NS2J_17LinearCombinationIS2I_fS2I_fLNS_15FloatRoundStyleE2EEES2C_S2H_JEEENS4_5SM1004TMEM4LOAD26SM100_TMEM_LOAD_32dp32b16xENS4_13SM90_TMA_LOADENS1K_INS1L_ILi1ELi4ELi3EEENS1N_ILi16EEENSN_INS5_IJS1P_ST_EEENS5_IJST_SD_EEEEEEENS4_39AutoVectorizingCopyWithAssumedAlignmentILi128EEENS4_14SM90_TMA_STOREES2Z_S31_S31_EEEvvEEEEvNT_6ParamsE,"",@"SHT_CUDA_INFO"
	.sectionflags	@""
	.align	4


	//----- nvinfo : EIATTR_CUDA_API_VERSION
	.align		4
        /*0000*/ 	.byte	0x04, 0x37
        /*0002*/ 	.short	(.L_31 - .L_30)
.L_30:
        /*0004*/ 	.word	0x00000082


	//----- nvinfo : EIATTR_KPARAM_INFO
	.align		4
.L_31:
        /*0008*/ 	.byte	0x04, 0x17
        /*000a*/ 	.short	(.L_33 - .L_32)
.L_32:
        /*000c*/ 	.word	0x00000000
        /*0010*/ 	.short	0x0000
        /*0012*/ 	.short	0x0000
        /*0014*/ 	.byte	0x00, 0xf0, 0x01, 0x30


	//----- nvinfo : EIATTR_AT_ENTRY_FRAGMENTS
	.align		4
.L_33:
        /*0018*/ 	.byte	0x04, 0x4f
        /*001a*/ 	.short	(.L_35 - .L_34)


	//   ....[0]....
.L_34:
        /*001c*/ 	.word	0x00000006


	//----- nvinfo : EIATTR_RESERVED_SMEM_USED
	.align		4
.L_35:
        /*0020*/ 	.byte	0x01, 0x41
	.zero		2


	//----- nvinfo : EIATTR_SPARSE_MMA_MASK
	.align		4
        /*0024*/ 	.byte	0x03, 0x50
        /*0026*/ 	.short	0x0000


	//----- nvinfo : EIATTR_TCGEN05_1CTA_USED
	.align		4
        /*0028*/ 	.byte	0x01, 0x51
	.zero		2


	//----- nvinfo : EIATTR_MAXREG_COUNT
	.align		4
        /*002c*/ 	.byte	0x03, 0x1b
        /*002e*/ 	.short	0x00ff


	//----- nvinfo : EIATTR_NUM_BARRIERS
	.align		4
        /*0030*/ 	.byte	0x02, 0x4c
        /*0032*/ 	.byte	0x07
	.zero		1


	//----- nvinfo : EIATTR_EXTERNS
	.align		4
        /*0034*/ 	.byte	0x04, 0x0f
        /*0036*/ 	.short	(.L_37 - .L_36)


	//   ....[0]....
	.align		4
.L_36:
        /*0038*/ 	.word	index@(__assertfail)


	//----- nvinfo : EIATTR_MERCURY_ISA_VERSION
	.align		4
.L_37:
        /*003c*/ 	.byte	0x03, 0x5f
        /*003e*/ 	.short	0x0101


	//----- nvinfo : EIATTR_INT_WARP_WIDE_INSTR_OFFSETS
	.align		4
        /*0040*/ 	.byte	0x04, 0x31
        /*0042*/ 	.short	(.L_39 - .L_38)


	//   ....[0]....
.L_38:
        /*0044*/ 	.word	0x00004c00


	//   ....[1]....
        /*0048*/ 	.word	0x00004c30


	//   ....[2]....
        /*004c*/ 	.word	0x00004c50


	//   ....[3]....
        /*0050*/ 	.word	0x000057f0


	//   ....[4]....
        /*0054*/ 	.word	0x000058c0


	//   ....[5]....
        /*0058*/ 	.word	0x00005930


	//   ....[6]....
        /*005c*/ 	.word	0x00005a80


	//   ....[7]....
        /*0060*/ 	.word	0x00005b50


	//   ....[8]....
        /*0064*/ 	.word	0x00005ba0


	//   ....[9]....
        /*0068*/ 	.word	0x00005ce0


	//   ....[10]....
        /*006c*/ 	.word	0x00005d90


	//   ....[11]....
        /*0070*/ 	.word	0x00005df0


	//   ....[12]....
        /*0074*/ 	.word	0x00005f20


	//   ....[13]....
        /*0078*/ 	.word	0x00006030


	//   ....[14]....
        /*007c*/ 	.word	0x00006070


	//----- nvinfo : EIATTR_COOP_GROUP_MASK_REGIDS
	.align		4
.L_39:
        /*0080*/ 	.byte	0x04, 0x29
        /*0082*/ 	.short	(.L_41 - .L_40)


	//   ....[0]....
.L_40:
        /*0084*/ 	.word	0xffffffff


	//   ....[1]....
        /*0088*/ 	.word	0xffffffff


	//   ....[2]....
        /*008c*/ 	.word	0xffffffff


	//   ....[3]....
        /*0090*/ 	.word	0xffffffff


	//   ....[4]....
        /*0094*/ 	.word	0xffffffff


	//   ....[5]....
        /*0098*/ 	.word	0xffffffff


	//   ....[6]....
        /*009c*/ 	.word	0xffffffff


	//   ....[7]....
        /*00a0*/ 	.word	0xffffffff


	//   ....[8]....
        /*00a4*/ 	.word	0xffffffff


	//   ....[9]....
        /*00a8*/ 	.word	0xffffffff


	//   ....[10]....
        /*00ac*/ 	.word	0xffffffff


	//   ....[11]....
        /*00b0*/ 	.word	0xffffffff


	//   ....[12]....
        /*00b4*/ 	.word	0xffffffff


	//   ....[13]....
        /*00b8*/ 	.word	0xffffffff


	//----- nvinfo : EIATTR_COOP_GROUP_INSTR_OFFSETS
	.align		4
.L_41:
        /*00bc*/ 	.byte	0x04, 0x28
        /*00be*/ 	.short	(.L_43 - .L_42)


	//   ....[0]....
.L_42:
        /*00c0*/ 	.word	0x00000080


	//   ....[1]....
        /*00c4*/ 	.word	0x00000550


	//   ....[2]....
        /*00c8*/ 	.word	0x000007b0


	//   ....[3]....
        /*00cc*/ 	.word	0x00000930


	//   ....[4]....
        /*00d0*/ 	.word	0x00000a30


	//   ....[5]....
        /*00d4*/ 	.word	0x00000ba0


	//   ....[6]....
        /*00d8*/ 	.word	0x00000d00


	//   ....[7]....
        /*00dc*/ 	.word	0x00000eb0


	//   ....[8]....
        /*00e0*/ 	.word	0x000025f0


	//   ....[9]....
        /*00e4*/ 	.word	0x000036f0


	//   ....[10]....
        /*00e8*/ 	.word	0x00003900


	//   ....[11]....
        /*00ec*/ 	.word	0x00003930


	//   ....[12]....
        /*00f0*/ 	.word	0x00004ae0


	//   ....[13]....
        /*00f4*/ 	.word	0x00004d10


	//----- nvinfo : EIATTR_VRC_CTA_INIT_COUNT
	.align		4
.L_43:
        /*00f8*/ 	.byte	0x02, 0x4a
        /*00fa*/ 	.byte	0x80
	.zero		1


	//----- nvinfo : EIATTR_SYSCALL_OFFSETS
	.align		4
        /*00fc*/ 	.byte	0x04, 0x46
        /*00fe*/ 	.short	(.L_45 - .L_44)


	//   ....[0]....
.L_44:
        /*0100*/ 	.word	0x00006da0


	//   ....[1]....
        /*0104*/ 	.word	0x00006e90


	//   ....[2]....
        /*0108*/ 	.word	0x00007870


	//   ....[3]....
        /*010c*/ 	.word	0x000079e0


	//   ....[4]....
        /*0110*/ 	.word	0x000087c0


	//   ....[5]....
        /*0114*/ 	.word	0x00008930


	//   ....[6]....
        /*0118*/ 	.word	0x000097a0


	//   ....[7]....
        /*011c*/ 	.word	0x00009910


	//   ....[8]....
        /*0120*/ 	.word	0x0000a720


	//   ....[9]....
        /*0124*/ 	.word	0x0000a890


	//----- nvinfo : EIATTR_MBARRIER_INSTR_OFFSETS
	.align		4
.L_45:
        /*0128*/ 	.byte	0x04, 0x39
        /*012a*/ 	.short	(.L_47 - .L_46)


	//   ....[0]....
.L_46:
        /*012c*/ 	.word	0x00000690
        /*0130*/ 	.word	0x000000ff
        /*0134*/ 	.word	0x00000000
        /*0138*/ 	.short	0x0100
        /*013a*/ 	.byte	0x04
	.zero		1


	//   ....[1]....
        /*013c*/ 	.word	0x000006a0
        /*0140*/ 	.word	0x000000ff
        /*0144*/ 	.word	0x00000040
        /*0148*/ 	.short	0x0100
        /*014a*/ 	.byte	0x04
	.zero		1


	//   ....[2]....
        /*014c*/ 	.word	0x000006b0
        /*0150*/ 	.word	0x000000ff
        /*0154*/ 	.word	0x00000008
        /*0158*/ 	.short	0x0100
        /*015a*/ 	.byte	0x04
	.zero		1


	//   ....[3]....
        /*015c*/ 	.word	0x000006c0
        /*0160*/ 	.word	0x000000ff
        /*0164*/ 	.word	0x00000048
        /*0168*/ 	.short	0x0100
        /*016a*/ 	.byte	0x04
	.zero		1


	//   ....[4]....
        /*016c*/ 	.word	0x000006d0
        /*0170*/ 	.word	0x000000ff
        /*0174*/ 	.word	0x00000010
        /*0178*/ 	.short	0x0100
        /*017a*/ 	.byte	0x04
	.zero		1


	//   ....[5]....
        /*017c*/ 	.word	0x000006e0
        /*0180*/ 	.word	0x000000ff
        /*0184*/ 	.word	0x00000050
        /*0188*/ 	.short	0x0100
        /*018a*/ 	.byte	0x04
	.zero		1


	//   ....[6]....
        /*018c*/ 	.word	0x000006f0
        /*0190*/ 	.word	0x000000ff
        /*0194*/ 	.word	0x00000018
        /*0198*/ 	.short	0x0100
        /*019a*/ 	.byte	0x04
	.zero		1


	//   ....[7]....
        /*019c*/ 	.word	0x00000700
        /*01a0*/ 	.word	0x000000ff
        /*01a4*/ 	.word	0x00000058
        /*01a8*/ 	.short	0x0100
        /*01aa*/ 	.byte	0x04
	.zero		1


	//   ....[8]....
        /*01ac*/ 	.word	0x00000710
        /*01b0*/ 	.word	0x000000ff
        /*01b4*/ 	.word	0x00000020
        /*01b8*/ 	.short	0x0100
        /*01ba*/ 	.byte	0x04
	.zero		1


	//   ....[9]....
        /*01bc*/ 	.word	0x00000720
        /*01c0*/ 	.word	0x000000ff
        /*01c4*/ 	.word	0x00000060
        /*01c8*/ 	.short	0x0100
        /*01ca*/ 	.byte	0x04
	.zero		1


	//   ....[10]....
        /*01cc*/ 	.word	0x00000730
        /*01d0*/ 	.word	0x000000ff
        /*01d4*/ 	.word	0x00000028
        /*01d8*/ 	.short	0x0100
        /*01da*/ 	.byte	0x04
	.zero		1


	//   ....[11]....
        /*01dc*/ 	.word	0x00000740
        /*01e0*/ 	.word	0x000000ff
        /*01e4*/ 	.word	0x00000068
        /*01e8*/ 	.short	0x0100
        /*01ea*/ 	.byte	0x04
	.zero		1


	//   ....[12]....
        /*01ec*/ 	.word	0x00000750
        /*01f0*/ 	.word	0x000000ff
        /*01f4*/ 	.word	0x00000030
        /*01f8*/ 	.short	0x0100
        /*01fa*/ 	.byte	0x04
	.zero		1


	//   ....[13]....
        /*01fc*/ 	.word	0x00000760
        /*0200*/ 	.word	0x000000ff
        /*0204*/ 	.word	0x00000070
        /*0208*/ 	.short	0x0100
        /*020a*/ 	.byte	0x04
	.zero		1


	//   ....[14]....
        /*020c*/ 	.word	0x00000770
        /*0210*/ 	.word	0x000000ff
        /*0214*/ 	.word	0x00000038
        /*0218*/ 	.short	0x0100
        /*021a*/ 	.byte	0x04
	.zero		1


	//   ....[15]....
        /*021c*/ 	.word	0x00000780
        /*0220*/ 	.word	0x000000ff
        /*0224*/ 	.word	0x00000078
        /*0228*/ 	.short	0x0100
        /*022a*/ 	.byte	0x04
	.zero		1


	//   ....[16]....
        /*022c*/ 	.word	0x000008c0
        /*0230*/ 	.word	0x000000ff
        /*0234*/ 	.word	0x00000080
        /*0238*/ 	.short	0x0100
        /*023a*/ 	.byte	0x04
	.zero		1


	//   ....[17]....
        /*023c*/ 	.word	0x000008d0
        /*0240*/ 	.word	0x000000ff
        /*0244*/ 	.word	0x00000098
        /*0248*/ 	.short	0x0100
        /*024a*/ 	.byte	0x04
	.zero		1


	//   ....[18]....
        /*024c*/ 	.word	0x000008e0
        /*0250*/ 	.word	0x000000ff
        /*0254*/ 	.word	0x00000088
        /*0258*/ 	.short	0x0100
        /*025a*/ 	.byte	0x04
	.zero		1


	//   ....[19]....
        /*025c*/ 	.word	0x000008f0
        /*0260*/ 	.word	0x000000ff
        /*0264*/ 	.word	0x000000a0
        /*0268*/ 	.short	0x0100
        /*026a*/ 	.byte	0x04
	.zero		1


	//   ....[20]....
        /*026c*/ 	.word	0x00000900
        /*0270*/ 	.word	0x000000ff
        /*0274*/ 	.word	0x00000090
        /*0278*/ 	.short	0x0100
        /*027a*/ 	.byte	0x04
	.zero		1


	//   ....[21]....
        /*027c*/ 	.word	0x00000910
        /*0280*/ 	.word	0x000000ff
        /*0284*/ 	.word	0x000000a8
        /*0288*/ 	.short	0x0100
        /*028a*/ 	.byte	0x04
	.zero		1


	//   ....[22]....
        /*028c*/ 	.word	0x00000a00
        /*0290*/ 	.word	0x000000ff
        /*0294*/ 	.word	0x000000b0
        /*0298*/ 	.short	0x0100
        /*029a*/ 	.byte	0x06
	.zero		1


	//   ....[23]....
        /*029c*/ 	.word	0x00000a10
        /*02a0*/ 	.word	0x000000ff
        /*02a4*/ 	.word	0x000000b8
        /*02a8*/ 	.short	0x0100
        /*02aa*/ 	.byte	0x06
	.zero		1


	//   ....[24]....
        /*02ac*/ 	.word	0x00000b50
        /*02b0*/ 	.word	0x000000ff
        /*02b4*/ 	.word	0x000000c0
        /*02b8*/ 	.short	0x0100
        /*02ba*/ 	.byte	0x06
	.zero		1


	//   ....[25]....
        /*02bc*/ 	.word	0x00000b60
        /*02c0*/ 	.word	0x000000ff
        /*02c4*/ 	.word	0x000000d0
        /*02c8*/ 	.short	0x0100
        /*02ca*/ 	.byte	0x06
	.zero		1


	//   ....[26]....
        /*02cc*/ 	.word	0x00000b70
        /*02d0*/ 	.word	0x000000ff
        /*02d4*/ 	.word	0x000000c8
        /*02d8*/ 	.short	0x0100
        /*02da*/ 	.byte	0x06
	.zero		1


	//   ....[27]....
        /*02dc*/ 	.word	0x00000b80
        /*02e0*/ 	.word	0x000000ff
        /*02e4*/ 	.word	0x000000d8
        /*02e8*/ 	.short	0x0100
        /*02ea*/ 	.byte	0x06
	.zero		1


	//   ....[28]....
        /*02ec*/ 	.word	0x00000cb0
        /*02f0*/ 	.word	0x000000ff
        /*02f4*/ 	.word	0x000000e0
        /*02f8*/ 	.short	0x0100
        /*02fa*/ 	.byte	0x04
	.zero		1


	//   ....[29]....
        /*02fc*/ 	.word	0x00000cc0
        /*0300*/ 	.word	0x000000ff
        /*0304*/ 	.word	0x000000f0
        /*0308*/ 	.short	0x0100
        /*030a*/ 	.byte	0x04
	.zero		1


	//   ....[30]....
        /*030c*/ 	.word	0x00000cd0
        /*0310*/ 	.word	0x000000ff
        /*0314*/ 	.word	0x000000e8
        /*0318*/ 	.short	0x0100
        /*031a*/ 	.byte	0x04
	.zero		1


	//   ....[31]....
        /*031c*/ 	.word	0x00000ce0
        /*0320*/ 	.word	0x000000ff
        /*0324*/ 	.word	0x000000f8
        /*0328*/ 	.short	0x0100
        /*032a*/ 	.byte	0x04
	.zero		1


	//   ....[32]....
        /*032c*/ 	.word	0x00000dd0
        /*0330*/ 	.word	0x000000ff
        /*0334*/ 	.word	0x00000100
        /*0338*/ 	.short	0x0100
        /*033a*/ 	.byte	0x04
	.zero		1


	//   ....[33]....
        /*033c*/ 	.word	0x00000de0
        /*0340*/ 	.word	0x000000ff
        /*0344*/ 	.word	0x00000110
        /*0348*/ 	.short	0x0100
        /*034a*/ 	.byte	0x04
	.zero		1


	//   ....[34]....
        /*034c*/ 	.word	0x00000df0
        /*0350*/ 	.word	0x000000ff
        /*0354*/ 	.word	0x00000108
        /*0358*/ 	.short	0x0100
        /*035a*/ 	.byte	0x04
	.zero		1


	//   ....[35]....
        /*035c*/ 	.word	0x00000e00
        /*0360*/ 	.word	0x000000ff
        /*0364*/ 	.word	0x00000118
        /*0368*/ 	.short	0x0100
        /*036a*/ 	.byte	0x04
	.zero		1


	//   ....[36]....
        /*036c*/ 	.word	0x00001bc0
        /*0370*/ 	.word	0x00000000
        /*0374*/ 	.word	0x00000110
        /*0378*/ 	.short	0x010a
        /*037a*/ 	.byte	0xff
	.zero		1


	//   ....[37]....
        /*037c*/ 	.word	0x00001bf0
        /*0380*/ 	.word	0x00000000
        /*0384*/ 	.word	0x00000100
        /*0388*/ 	.short	0x0101
        /*038a*/ 	.byte	0xff
	.zero		1


	//   ....[38]....
        /*038c*/ 	.word	0x00001ca0
        /*0390*/ 	.word	0x000000ff
        /*0394*/ 	.word	0x00000040
        /*0398*/ 	.short	0x010a
        /*039a*/ 	.byte	0x04
	.zero		1


	//   ....[39]....
        /*039c*/ 	.word	0x00001d50
        /*03a0*/ 	.word	0x000000ff
        /*03a4*/ 	.word	0x00000040
        /*03a8*/ 	.short	0x010a
        /*03aa*/ 	.byte	0x29
	.zero		1


	//   ....[40]....
        /*03ac*/ 	.word	0x00001e90
        /*03b0*/ 	.word	0x000000ff
        /*03b4*/ 	.word	0x00000040
        /*03b8*/ 	.short	0x010a
        /*03ba*/ 	.byte	0x05
	.zero		1


	//   ....[41]....
        /*03bc*/ 	.word	0x00002160
        /*03c0*/ 	.word	0x000000ff
        /*03c4*/ 	.word	0x000000b8
        /*03c8*/ 	.short	0x0101
        /*03ca*/ 	.byte	0x06
	.zero		1


	//   ....[42]....
        /*03cc*/ 	.word	0x00002180
        /*03d0*/ 	.word	0x000000ff
        /*03d4*/ 	.word	0x00000040
        /*03d8*/ 	.short	0x010a
        /*03da*/ 	.byte	0x04
	.zero		1


	//   ....[43]....
        /*03dc*/ 	.word	0x00002200
        /*03e0*/ 	.word	0x000000ff
        /*03e4*/ 	.word	0x00000040
        /*03e8*/ 	.short	0x010a
        /*03ea*/ 	.byte	0x29
	.zero		1


	//   ....[44]....
        /*03ec*/ 	.word	0x00002340
        /*03f0*/ 	.word	0x000000ff
        /*03f4*/ 	.word	0x00000040
        /*03f8*/ 	.short	0x010a
        /*03fa*/ 	.byte	0x05
	.zero		1


	//   ....[45]....
        /*03fc*/ 	.word	0x00002620
        /*0400*/ 	.word	0x00000003
        /*0404*/ 	.word	0x000000c0
        /*0408*/ 	.short	0x010a
        /*040a*/ 	.byte	0xff
	.zero		1


	//   ....[46]....
        /*040c*/ 	.word	0x00002770
        /*0410*/ 	.word	0x00000000
        /*0414*/ 	.word	0x00000000
        /*0418*/ 	.short	0x0101
        /*041a*/ 	.byte	0xff
	.zero		1


	//   ....[47]....
        /*041c*/ 	.word	0x00002d30
        /*0420*/ 	.word	0x000000ff
        /*0424*/ 	.word	0x00000000
        /*0428*/ 	.short	0x010a
        /*042a*/ 	.byte	0x04
	.zero		1


	//   ....[48]....
        /*042c*/ 	.word	0x00002dc0
        /*0430*/ 	.word	0x000000ff
        /*0434*/ 	.word	0x00000000
        /*0438*/ 	.short	0x010a
        /*043a*/ 	.byte	0x05
	.zero		1


	//   ....[49]....
        /*043c*/ 	.word	0x00002e50
        /*0440*/ 	.word	0x000000ff
        /*0444*/ 	.word	0x00000000
        /*0448*/ 	.short	0x010a
        /*044a*/ 	.byte	0x05
	.zero		1


	//   ....[50]....
        /*044c*/ 	.word	0x00002ee0
        /*0450*/ 	.word	0x000000ff
        /*0454*/ 	.word	0x00000000
        /*0458*/ 	.short	0x010a
        /*045a*/ 	.byte	0x05
	.zero		1


	//   ....[51]....
        /*045c*/ 	.word	0x00002f70
        /*0460*/ 	.word	0x000000ff
        /*0464*/ 	.word	0x00000000
        /*0468*/ 	.short	0x010a
        /*046a*/ 	.byte	0x05
	.zero		1


	//   ....[52]....
        /*046c*/ 	.word	0x00003000
        /*0470*/ 	.word	0x000000ff
        /*0474*/ 	.word	0x00000000
        /*0478*/ 	.short	0x010a
        /*047a*/ 	.byte	0x05
	.zero		1


	//   ....[53]....
        /*047c*/ 	.word	0x00003090
        /*0480*/ 	.word	0x000000ff
        /*0484*/ 	.word	0x00000000
        /*0488*/ 	.short	0x010a
        /*048a*/ 	.byte	0x05
	.zero		1


	//   ....[54]....
        /*048c*/ 	.word	0x00003130
        /*0490*/ 	.word	0x00000000
        /*0494*/ 	.word	0x00000000
        /*0498*/ 	.short	0x010a
        /*049a*/ 	.byte	0xff
	.zero		1


	//   ....[55]....
        /*049c*/ 	.word	0x00003250
        /*04a0*/ 	.word	0x00000002
        /*04a4*/ 	.word	0x00000100
        /*04a8*/ 	.short	0x010a
        /*04aa*/ 	.byte	0xff
	.zero		1


	//   ....[56]....
        /*04ac*/ 	.word	0x000032c0
        /*04b0*/ 	.word	0x00000002
        /*04b4*/ 	.word	0x00000000
        /*04b8*/ 	.short	0x0101
        /*04ba*/ 	.byte	0xff
	.zero		1


	//   ....[57]....
        /*04bc*/ 	.word	0x000032e0
        /*04c0*/ 	.word	0x000000ff
        /*04c4*/ 	.word	0x000000d0
        /*04c8*/ 	.short	0x010a
        /*04ca*/ 	.byte	0x04
	.zero		1


	//   ....[58]....
        /*04cc*/ 	.word	0x00003400
        /*04d0*/ 	.word	0x00000002
        /*04d4*/ 	.word	0x000000c0
        /*04d8*/ 	.short	0x010a
        /*04da*/ 	.byte	0xff
	.zero		1


	//   ....[59]....
        /*04dc*/ 	.word	0x00003500
        /*04e0*/ 	.word	0x00000002
        /*04e4*/ 	.word	0x00000000
        /*04e8*/ 	.short	0x0101
        /*04ea*/ 	.byte	0xff
	.zero		1


	//   ....[60]....
        /*04ec*/ 	.word	0x00003590
        /*04f0*/ 	.word	0x000000ff
        /*04f4*/ 	.word	0x000000d0
        /*04f8*/ 	.short	0x0106
        /*04fa*/ 	.byte	0x04
	.zero		1


	//   ....[61]....
        /*04fc*/ 	.word	0x000035b0
        /*0500*/ 	.word	0x000000ff
        /*0504*/ 	.word	0x000000d0
        /*0508*/ 	.short	0x010a
        /*050a*/ 	.byte	0x04
	.zero		1


	//   ....[62]....
        /*050c*/ 	.word	0x00003640
        /*0510*/ 	.word	0x000000ff
        /*0514*/ 	.word	0x000000d0
        /*0518*/ 	.short	0x0106
        /*051a*/ 	.byte	0x07
	.zero		1


	//   ....[63]....
        /*051c*/ 	.word	0x00003680
        /*0520*/ 	.word	0x00000000
        /*0524*/ 	.word	0x000000d0
        /*0528*/ 	.short	0x010a
        /*052a*/ 	.byte	0xff
	.zero		1


	//   ....[64]....
        /*052c*/ 	.word	0x00003cf0
        /*0530*/ 	.word	0x00000002
        /*0534*/ 	.word	0x000000c0
        /*0538*/ 	.short	0x010a
        /*053a*/ 	.byte	0xff
	.zero		1


	//   ....[65]....
        /*053c*/ 	.word	0x00003e10
        /*0540*/ 	.word	0x00000000
        /*0544*/ 	.word	0x00000000
        /*0548*/ 	.short	0x0101
        /*054a*/ 	.byte	0xff
	.zero		1


	//   ....[66]....
        /*054c*/ 	.word	0x00004340
        /*0550*/ 	.word	0x000000ff
        /*0554*/ 	.word	0x00000000
        /*0558*/ 	.short	0x010a
        /*055a*/ 	.byte	0x04
	.zero		1


	//   ....[67]....
        /*055c*/ 	.word	0x00004390
        /*0560*/ 	.word	0x000000ff
        /*0564*/ 	.word	0x000000f0
        /*0568*/ 	.short	0x010a
        /*056a*/ 	.byte	0x38
	.zero		1


	//   ....[68]....
        /*056c*/ 	.word	0x000045d0
        /*0570*/ 	.word	0x000000ff
        /*0574*/ 	.word	0x00000000
        /*0578*/ 	.short	0x010a
        /*057a*/ 	.byte	0x07
	.zero		1


	//   ....[69]....
        /*057c*/ 	.word	0x00004700
        /*0580*/ 	.word	0x000000ff
        /*0584*/ 	.word	0x00000000
        /*0588*/ 	.short	0x010a
        /*058a*/ 	.byte	0x04
	.zero		1


	//   ....[70]....
        /*058c*/ 	.word	0x00004a30
        /*0590*/ 	.word	0x000000ff
        /*0594*/ 	.word	0x00000000
        /*0598*/ 	.short	0x010a
        /*059a*/ 	.byte	0x04
	.zero		1


	//   ....[71]....
        /*059c*/ 	.word	0x00004ac0
        /*05a0*/ 	.word	0x000000ff
        /*05a4*/ 	.word	0x00000000
        /*05a8*/ 	.short	0x010a
        /*05aa*/ 	.byte	0x04
	.zero		1


	//   ....[72]....
        /*05ac*/ 	.word	0x00004f50
        /*05b0*/ 	.word	0x0000000c
        /*05b4*/ 	.word	0x000000c0
        /*05b8*/ 	.short	0x010a
        /*05ba*/ 	.byte	0xff
	.zero		1


	//   ....[73]....
        /*05bc*/ 	.word	0x000050c0
        /*05c0*/ 	.word	0x00000000
        /*05c4*/ 	.word	0x00000000
        /*05c8*/ 	.short	0x0101
        /*05ca*/ 	.byte	0xff
	.zero		1


	//   ....[74]....
        /*05cc*/ 	.word	0x00005540
        /*05d0*/ 	.word	0x000000ff
        /*05d4*/ 	.word	0x000000b8
        /*05d8*/ 	.short	0x010a
        /*05da*/ 	.byte	0x1d
	.zero		1


	//   ....[75]....
        /*05dc*/ 	.word	0x00005700
        /*05e0*/ 	.word	0x000000ff
        /*05e4*/ 	.word	0x00000098
        /*05e8*/ 	.short	0x010a
        /*05ea*/ 	.byte	0x04
	.zero		1


	//   ....[76]....
        /*05ec*/ 	.word	0x00005950
        /*05f0*/ 	.word	0x000000ff
        /*05f4*/ 	.word	0x00000080
        /*05f8*/ 	.short	0x010b
        /*05fa*/ 	.byte	0x04
	.zero		1


	//   ....[77]....
        /*05fc*/ 	.word	0x00005960
        /*0600*/ 	.word	0x000000ff
        /*0604*/ 	.word	0x00000000
        /*0608*/ 	.short	0x0101
        /*060a*/ 	.byte	0x06
	.zero		1


	//   ....[78]....
        /*060c*/ 	.word	0x00005970
        /*0610*/ 	.word	0x000000ff
        /*0614*/ 	.word	0x00000098
        /*0618*/ 	.short	0x010a
        /*061a*/ 	.byte	0x07
	.zero		1


	//   ....[79]....
        /*061c*/ 	.word	0x00005bc0
        /*0620*/ 	.word	0x000000ff
        /*0624*/ 	.word	0x00000080
        /*0628*/ 	.short	0x010b
        /*062a*/ 	.byte	0x07
	.zero		1


	//   ....[80]....
        /*062c*/ 	.word	0x00005bd0
        /*0630*/ 	.word	0x000000ff
        /*0634*/ 	.word	0x00000000
        /*0638*/ 	.short	0x0101
        /*063a*/ 	.byte	0x04
	.zero		1


	//   ....[81]....
        /*063c*/ 	.word	0x00005be0
        /*0640*/ 	.word	0x000000ff
        /*0644*/ 	.word	0x00000098
        /*0648*/ 	.short	0x010a
        /*064a*/ 	.byte	0x05
	.zero		1


	//   ....[82]....
        /*064c*/ 	.word	0x00005e20
        /*0650*/ 	.word	0x000000ff
        /*0654*/ 	.word	0x00000080
        /*0658*/ 	.short	0x010b
        /*065a*/ 	.byte	0x05
	.zero		1


	//   ....[83]....
        /*065c*/ 	.word	0x00005e30
        /*0660*/ 	.word	0x000000ff
        /*0664*/ 	.word	0x00000000
        /*0668*/ 	.short	0x0101
        /*066a*/ 	.byte	0x06
	.zero		1


	//   ....[84]....
        /*066c*/ 	.word	0x00005e40
        /*0670*/ 	.word	0x000000ff
        /*0674*/ 	.word	0x00000098
        /*0678*/ 	.short	0x010a
        /*067a*/ 	.byte	0x04
	.zero		1


	//   ....[85]....
        /*067c*/ 	.word	0x00006090
        /*0680*/ 	.word	0x000000ff
        /*0684*/ 	.word	0x00000080
        /*0688*/ 	.short	0x010b
        /*068a*/ 	.byte	0x04
	.zero		1


	//   ....[86]....
        /*068c*/ 	.word	0x000060c0
        /*0690*/ 	.word	0x000000ff
        /*0694*/ 	.word	0x00000000
        /*0698*/ 	.short	0x0101
        /*069a*/ 	.byte	0x05
	.zero		1


	//   ....[87]....
        /*069c*/ 	.word	0x00006150
        /*06a0*/ 	.word	0x000000ff
        /*06a4*/ 	.word	0x00000000
        /*06a8*/ 	.short	0x010a
        /*06aa*/ 	.byte	0x04
	.zero		1


	//   ....[88]....
        /*06ac*/ 	.word	0x000061e0
        /*06b0*/ 	.word	0x000000ff
        /*06b4*/ 	.word	0x00000000
        /*06b8*/ 	.short	0x010a
        /*06ba*/ 	.byte	0x05
	.zero		1


	//   ....[89]....
        /*06bc*/ 	.word	0x00006280
        /*06c0*/ 	.word	0x00000000
        /*06c4*/ 	.word	0x00000000
        /*06c8*/ 	.short	0x010a
        /*06ca*/ 	.byte	0xff
	.zero		1


	//   ....[90]....
        /*06cc*/ 	.word	0x000065f0
        /*06d0*/ 	.word	0x00000000
        /*06d4*/ 	.word	0x000000c0
        /*06d8*/ 	.short	0x010a
        /*06da*/ 	.byte	0xff
	.zero		1


	//   ....[91]....
        /*06dc*/ 	.word	0x000066c0
        /*06e0*/ 	.word	0x00000000
        /*06e4*/ 	.word	0x00000000
        /*06e8*/ 	.short	0x0101
        /*06ea*/ 	.byte	0xff
	.zero		1


	//   ....[92]....
        /*06ec*/ 	.word	0x00007380
        /*06f0*/ 	.word	0x00000000
        /*06f4*/ 	.word	0x00000080
        /*06f8*/ 	.short	0x010a
        /*06fa*/ 	.byte	0xff
	.zero		1


	//   ....[93]....
        /*06fc*/ 	.word	0x000073f0
        /*0700*/ 	.word	0x00000068
        /*0704*/ 	.word	0x000000e0
        /*0708*/ 	.short	0x010a
        /*070a*/ 	.byte	0xff
	.zero		1


	//   ....[94]....
        /*070c*/ 	.word	0x000074e0
        /*0710*/ 	.word	0x00000000
        /*0714*/ 	.word	0x00000080
        /*0718*/ 	.short	0x010a
        /*071a*/ 	.byte	0xff
	.zero		1


	//   ....[95]....
        /*071c*/ 	.word	0x00007600
        /*0720*/ 	.word	0x00000068
        /*0724*/ 	.word	0x000000e0
        /*0728*/ 	.short	0x010a
        /*072a*/ 	.byte	0xff
	.zero		1


	//   ....[96]....
        /*072c*/ 	.word	0x00008480
        /*0730*/ 	.word	0x00000000
        /*0734*/ 	.word	0x00000000
        /*0738*/ 	.short	0x0101
        /*073a*/ 	.byte	0xff
	.zero		1


	//   ....[97]....
        /*073c*/ 	.word	0x00008490
        /*0740*/ 	.word	0x00000014
        /*0744*/ 	.word	0x00000080
        /*0748*/ 	.short	0x010a
        /*074a*/ 	.byte	0xff
	.zero		1


	//   ....[98]....
        /*074c*/ 	.word	0x00008550
        /*0750*/ 	.word	0x00000014
        /*0754*/ 	.word	0x00000080
        /*0758*/ 	.short	0x010a
        /*075a*/ 	.byte	0xff
	.zero		1


	//   ....[99]....
        /*075c*/ 	.word	0x00009430
        /*0760*/ 	.word	0x0000002e
        /*0764*/ 	.word	0x00000000
        /*0768*/ 	.short	0x0101
        /*076a*/ 	.byte	0xff
	.zero		1


	//   ....[100]....
        /*076c*/ 	.word	0x00009470
        /*0770*/ 	.word	0x00000015
        /*0774*/ 	.word	0x00000080
        /*0778*/ 	.short	0x010a
        /*077a*/ 	.byte	0xff
	.zero		1


	//   ....[101]....
        /*077c*/ 	.word	0x00009540
        /*0780*/ 	.word	0x00000015
        /*0784*/ 	.word	0x00000080
        /*0788*/ 	.short	0x010a
        /*078a*/ 	.byte	0xff
	.zero		1


	//   ....[102]....
        /*078c*/ 	.word	0x0000a430
        /*0790*/ 	.word	0x0000002e
        /*0794*/ 	.word	0x00000000
        /*0798*/ 	.short	0x0101
        /*079a*/ 	.byte	0xff
	.zero		1


	//   ....[103]....
        /*079c*/ 	.word	0x0000a450
        /*07a0*/ 	.word	0x00000002
        /*07a4*/ 	.word	0x00000080
        /*07a8*/ 	.short	0x010a
        /*07aa*/ 	.byte	0xff
	.zero		1


	//   ....[104]....
        /*07ac*/ 	.word	0x0000a500
        /*07b0*/ 	.word	0x00000002
        /*07b4*/ 	.word	0x00000080
        /*07b8*/ 	.short	0x010a
        /*07ba*/ 	.byte	0xff
	.zero		1


	//   ....[105]....
        /*07bc*/ 	.word	0x0000ada0
        /*07c0*/ 	.word	0x000000ff
        /*07c4*/ 	.word	0x00000000
        /*07c8*/ 	.short	0x0101
        /*07ca*/ 	.byte	0x04
	.zero		1


	//   ....[106]....
        /*07cc*/ 	.word	0x0000b400
        /*07d0*/ 	.word	0x00000000
        /*07d4*/ 	.word	0x00000000
        /*07d8*/ 	.short	0x0101
        /*07da*/ 	.byte	0xff
	.zero		1


	//   ....[107]....
        /*07dc*/ 	.word	0x0000b6b0
        /*07e0*/ 	.word	0x000000ff
        /*07e4*/ 	.word	0x00000000
        /*07e8*/ 	.short	0x0101
        /*07ea*/ 	.byte	0x04
	.zero		1


	//   ....[108]....
        /*07ec*/ 	.word	0x0000b6d0
        /*07f0*/ 	.word	0x00000000
        /*07f4*/ 	.word	0x00000110
        /*07f8*/ 	.short	0x010a
        /*07fa*/ 	.byte	0xff
	.zero		1


	//   ....[109]....
        /*07fc*/ 	.word	0x0000b730
        /*0800*/ 	.word	0x00000000
        /*0804*/ 	.word	0x00000040
        /*0808*/ 	.short	0x010a
        /*080a*/ 	.byte	0xff
	.zero		1


	//   ....[110]....
        /*080c*/ 	.word	0x0000b790
        /*0810*/ 	.word	0x00000000
        /*0814*/ 	.word	0x00000040
        /*0818*/ 	.short	0x010a
        /*081a*/ 	.byte	0xff
	.zero		1


	//   ....[111]....
        /*081c*/ 	.word	0x0000b7e0
        /*0820*/ 	.word	0x00000003
        /*0824*/ 	.word	0x000000c0
        /*0828*/ 	.short	0x010a
        /*082a*/ 	.byte	0xff
	.zero		1


	//   ....[112]....
        /*082c*/ 	.word	0x0000b840
        /*0830*/ 	.word	0x00000000
        /*0834*/ 	.word	0x00000000
        /*0838*/ 	.short	0x010a
        /*083a*/ 	.byte	0xff
	.zero		1


	//   ....[113]....
        /*083c*/ 	.word	0x0000b8a0
        /*0840*/ 	.word	0x00000000
        /*0844*/ 	.word	0x00000000
        /*0848*/ 	.short	0x010a
        /*084a*/ 	.byte	0xff
	.zero		1


	//   ....[114]....
        /*084c*/ 	.word	0x0000b900
        /*0850*/ 	.word	0x00000000
        /*0854*/ 	.word	0x00000000
        /*0858*/ 	.short	0x010a
        /*085a*/ 	.byte	0xff
	.zero		1


	//   ....[115]....
        /*085c*/ 	.word	0x0000b960
        /*0860*/ 	.word	0x00000000
        /*0864*/ 	.word	0x00000000
        /*0868*/ 	.short	0x010a
        /*086a*/ 	.byte	0xff
	.zero		1


	//   ....[116]....
        /*086c*/ 	.word	0x0000b9c0
        /*0870*/ 	.word	0x00000000
        /*0874*/ 	.word	0x00000000
        /*0878*/ 	.short	0x010a
        /*087a*/ 	.byte	0xff
	.zero		1


	//   ....[117]....
        /*087c*/ 	.word	0x0000ba20
        /*0880*/ 	.word	0x00000000
        /*0884*/ 	.word	0x00000000
        /*0888*/ 	.short	0x010a
        /*088a*/ 	.byte	0xff
	.zero		1


	//   ....[118]....
        /*088c*/ 	.word	0x0000ba80
        /*0890*/ 	.word	0x00000000
        /*0894*/ 	.word	0x00000000
        /*0898*/ 	.short	0x010a
        /*089a*/ 	.byte	0xff
	.zero		1


	//   ....[119]....
        /*089c*/ 	.word	0x0000bad0
        /*08a0*/ 	.word	0x00000002
        /*08a4*/ 	.word	0x00000100
        /*08a8*/ 	.short	0x010a
        /*08aa*/ 	.byte	0xff
	.zero		1


	//   ....[120]....
        /*08ac*/ 	.word	0x0000bb30
        /*08b0*/ 	.word	0x00000002
        /*08b4*/ 	.word	0x000000d0
        /*08b8*/ 	.short	0x010a
        /*08ba*/ 	.byte	0xff
	.zero		1


	//   ....[121]....
        /*08bc*/ 	.word	0x0000bb80
        /*08c0*/ 	.word	0x00000002
        /*08c4*/ 	.word	0x000000c0
        /*08c8*/ 	.short	0x010a
        /*08ca*/ 	.byte	0xff
	.zero		1


	//   ....[122]....
        /*08cc*/ 	.word	0x0000bbe0
        /*08d0*/ 	.word	0x00000000
        /*08d4*/ 	.word	0x000000d0
        /*08d8*/ 	.short	0x010a
        /*08da*/ 	.byte	0xff
	.zero		1


	//   ....[123]....
        /*08dc*/ 	.word	0x0000bc30
        /*08e0*/ 	.word	0x00000002
        /*08e4*/ 	.word	0x000000c0
        /*08e8*/ 	.short	0x010a
        /*08ea*/ 	.byte	0xff
	.zero		1


	//   ....[124]....
        /*08ec*/ 	.word	0x0000bc90
        /*08f0*/ 	.word	0x00000000
        /*08f4*/ 	.word	0x000000f0
        /*08f8*/ 	.short	0x010a
        /*08fa*/ 	.byte	0xff
	.zero		1


	//   ....[125]....
        /*08fc*/ 	.word	0x0000bcf0
        /*0900*/ 	.word	0x00000000
        /*0904*/ 	.word	0x00000000
        /*0908*/ 	.short	0x010a
        /*090a*/ 	.byte	0xff
	.zero		1


	//   ....[126]....
        /*090c*/ 	.word	0x0000bd50
        /*0910*/ 	.word	0x00000000
        /*0914*/ 	.word	0x00000000
        /*0918*/ 	.short	0x010a
        /*091a*/ 	.byte	0xff
	.zero		1


	//   ....[127]....
        /*091c*/ 	.word	0x0000bdb0
        /*0920*/ 	.word	0x00000000
        /*0924*/ 	.word	0x00000000
        /*0928*/ 	.short	0x010a
        /*092a*/ 	.byte	0xff
	.zero		1


	//   ....[128]....
        /*092c*/ 	.word	0x0000be00
        /*0930*/ 	.word	0x0000000c
        /*0934*/ 	.word	0x000000c0
        /*0938*/ 	.short	0x010a
        /*093a*/ 	.byte	0xff
	.zero		1


	//   ....[129]....
        /*093c*/ 	.word	0x0000be60
        /*0940*/ 	.word	0x00000000
        /*0944*/ 	.word	0x000000b8
        /*0948*/ 	.short	0x010a
        /*094a*/ 	.byte	0xff
	.zero		1


	//   ....[130]....
        /*094c*/ 	.word	0x0000bec0
        /*0950*/ 	.word	0x00000000
        /*0954*/ 	.word	0x00000098
        /*0958*/ 	.short	0x010a
        /*095a*/ 	.byte	0xff
	.zero		1


	//   ....[131]....
        /*095c*/ 	.word	0x0000bf20
        /*0960*/ 	.word	0x00000000
        /*0964*/ 	.word	0x00000098
        /*0968*/ 	.short	0x010a
        /*096a*/ 	.byte	0xff
	.zero		1


	//   ....[132]....
        /*096c*/ 	.word	0x0000bf80
        /*0970*/ 	.word	0x00000000
        /*0974*/ 	.word	0x00000098
        /*0978*/ 	.short	0x010a
        /*097a*/ 	.byte	0xff
	.zero		1


	//   ....[133]....
        /*097c*/ 	.word	0x0000bfe0
        /*0980*/ 	.word	0x00000000
        /*0984*/ 	.word	0x00000098
        /*0988*/ 	.short	0x010a
        /*098a*/ 	.byte	0xff
	.zero		1


	//   ....[134]....
        /*098c*/ 	.word	0x0000c040
        /*0990*/ 	.word	0x00000000
        /*0994*/ 	.word	0x00000000
        /*0998*/ 	.short	0x010a
        /*099a*/ 	.byte	0xff
	.zero		1


	//   ....[135]....
        /*099c*/ 	.word	0x0000c0a0
        /*09a0*/ 	.word	0x00000000
        /*09a4*/ 	.word	0x00000000
        /*09a8*/ 	.short	0x010a
        /*09aa*/ 	.byte	0xff
	.zero		1


	//   ....[136]....
        /*09ac*/ 	.word	0x0000c0f0
        /*09b0*/ 	.word	0x00000000
        /*09b4*/ 	.word	0x000000c0
        /*09b8*/ 	.short	0x010a
        /*09ba*/ 	.byte	0xff
	.zero		1


	//   ....[137]....
        /*09bc*/ 	.word	0x0000c140
        /*09c0*/ 	.word	0x00000000
        /*09c4*/ 	.word	0x00000080
        /*09c8*/ 	.short	0x010a
        /*09ca*/ 	.byte	0xff
	.zero		1


	//   ....[138]....
        /*09cc*/ 	.word	0x0000c190
        /*09d0*/ 	.word	0x00000068
        /*09d4*/ 	.word	0x000000e0
        /*09d8*/ 	.short	0x010a
        /*09da*/ 	.byte	0xff
	.zero		1


	//   ....[139]....
        /*09dc*/ 	.word	0x0000c1e0
        /*09e0*/ 	.word	0x00000014
        /*09e4*/ 	.word	0x00000080
        /*09e8*/ 	.short	0x010a
        /*09ea*/ 	.byte	0xff
	.zero		1


	//   ....[140]....
        /*09ec*/ 	.word	0x0000c230
        /*09f0*/ 	.word	0x00000015
        /*09f4*/ 	.word	0x00000080
        /*09f8*/ 	.short	0x010a
        /*09fa*/ 	.byte	0xff
	.zero		1


	//   ....[141]....
        /*09fc*/ 	.word	0x0000c280
        /*0a00*/ 	.word	0x00000002
        /*0a04*/ 	.word	0x00000080
        /*0a08*/ 	.short	0x010a
        /*0a0a*/ 	.byte	0xff
	.zero		1


	//----- nvinfo : EIATTR_NUM_MBARRIERS
	.align		4
.L_47:
        /*0a0c*/ 	.byte	0x03, 0x38
        /*0a0e*/ 	.short	0x0024


	//----- nvinfo : EIATTR_EXIT_INSTR_OFFSETS
	.align		4
        /*0a10*/ 	.byte	0x04, 0x1c
        /*0a12*/ 	.short	(.L_49 - .L_48)


	//   ....[0]....
.L_48:
        /*0a14*/ 	.word	0x00003160


	//   ....[1]....
        /*0a18*/ 	.word	0x00003650


	//   ....[2]....
        /*0a1c*/ 	.word	0x000036b0


	//   ....[3]....
        /*0a20*/ 	.word	0x00004d20


	//   ....[4]....
        /*0a24*/ 	.word	0x000062b0


	//   ....[5]....
        /*0a28*/ 	.word	0x000062f0


	//   ....[6]....
        /*0a2c*/ 	.word	0x0000b5a0


	//   ....[7]....
        /*0a30*/ 	.word	0x0000b620


	//   ....[8]....
        /*0a34*/ 	.word	0x0000b650


	//   ....[9]....
        /*0a38*/ 	.word	0x0000b6c0


	//----- nvinfo : EIATTR_MAX_THREADS
	.align		4
.L_49:
        /*0a3c*/ 	.byte	0x04, 0x05
        /*0a3e*/ 	.short	(.L_51 - .L_50)
.L_50:
        /*0a40*/ 	.word	0x00000100
        /*0a44*/ 	.word	0x00000001
        /*0a48*/ 	.word	0x00000001


	//----- nvinfo : EIATTR_CRS_STACK_SIZE
	.align		4
.L_51:
        /*0a4c*/ 	.byte	0x04, 0x1e
        /*0a4e*/ 	.short	(.L_53 - .L_52)
.L_52:
        /*0a50*/ 	.word	0x00000000


	//----- nvinfo : EIATTR_CBANK_PARAM_SIZE
	.align		4
.L_53:
        /*0a54*/ 	.byte	0x03, 0x19
        /*0a56*/ 	.short	0x0c00


	//----- nvinfo : EIATTR_PARAM_CBANK
	.align		4
        /*0a58*/ 	.byte	0x04, 0x0a
        /*0a5a*/ 	.short	(.L_55 - .L_54)
	.align		4
.L_54:
        /*0a5c*/ 	.word	index@(.nv.constant0._ZN7cutlass13device_kernelINS_4gemm6kernel13GemmUniversalIN4cute5tupleIJiiiiEEENS1_10collective13CollectiveMmaINS1_46MainloopSm100TmaUmmaWarpSpecializedBlockScaledILi8ELi2ELi2ENS5_IJNS4_1CILi4EEENSA_ILi2EEENSA_ILi1EEEEEEEENS5_IJNSA_ILi128EEENSA_ILi64EEESG_EEENS5_IJNS_12float_e5m2_tENS_13float_ue8m0_tEEEENS5_IJNS5_IJlSD_lEEENS4_6LayoutINS5_IJNS5_IJNS5_IJNSA_ILi32EEESB_EEEiEEESQ_NS5_IJSD_iEEEEEENS5_IJNS5_IJNS5_IJNSA_ILi16EEESB_EEEiEEENS5_IJNS5_IJNSA_ILi0EEESD_EEENSA_ILi512EEEEEENS5_IJSW_iEEEEEEEEEEESL_S13_NS4_8TiledMMAINS4_8MMA_AtomIJNS4_21SM100_MMA_MXF8F6F4_SSISJ_SJ_fSK_Li128ELi64ELNS4_4UMMA5MajorE0ELS18_0ELNS17_7ScaleInE0ELS19_0EEEEEENSN_INS5_IJSD_SD_SD_EEENS5_IJSW_SW_SW_EEEEENS5_IJNS4_10UnderscoreES1F_S1F_EEEEENS5_IJNS4_23SM90_TMA_LOAD_MULTICASTES1I_EEENS5_IJNS4_14ComposedLayoutINS4_7SwizzleILi3ELi4ELi3EEENS4_18smem_ptr_flag_bitsILi8EEENSN_INS5_IJNSA_ILi8EEESG_EEENS5_IJSG_SD_EEEEEEENSN_INS5_IJNS5_IJNS5_IJSP_SD_EEENS5_IJSO_SD_EEEEEESD_NS5_IJSB_SD_EEEEEENS5_IJNS5_IJNS5_IJSU_SY_EEESX_EEESW_NS5_IJSD_SY_EEEEEEEEEEEvNS4_8identityES1J_S24_vS25_EENS_8epilogue10collective18CollectiveEpilogueINS27_23Sm100TmaWarpSpecializedILi3ELi2ELi16ELb1ELb0EEEJNS5_IJSH_SH_SG_EEENS5_IJNSN_ISH_SD_EENSN_INS5_IJST_SC_EEENS5_IJSD_SO_EEEEEEEENS_10bfloat16_tESM_S2I_SM_NS27_6fusion15FusionCallbacksIS2B_NS2J_17LinearCombinationIS2I_fS2I_fLNS_15FloatRoundStyleE2EEES2C_S2H_JEEENS4_5SM1004TMEM4LOAD26SM100_TMEM_LOAD_32dp32b16xENS4_13SM90_TMA_LOADENS1K_INS1L_ILi1ELi4ELi3EEENS1N_ILi16EEENSN_INS5_IJS1P_ST_EEENS5_IJST_SD_EEEEEEENS4_39AutoVectorizingCopyWithAssumedAlignmentILi128EEENS4_14SM90_TMA_STOREES2Z_S31_S31_EEEvvEEEEvNT_6ParamsE)
        /*0a60*/ 	.short	0x0380
        /*0a62*/ 	.short	0x0c00


	//----- nvinfo : EIATTR_SW_WAR
	.align		4
.L_55:
        /*0a64*/ 	.byte	0x04, 0x36
        /*0a66*/ 	.short	(.L_57 - .L_56)
.L_56:
        /*0a68*/ 	.word	0x00000008
.L_57:


//--------------------- .nv.callgraph             --------------------------
	.section	.nv.callgraph,"",@"SHT_CUDA_CALLGRAPH"
	.align	4
	.sectionentsize	8
	.align		4
        /*0000*/ 	.word	0x00000000
	.align		4
        /*0004*/ 	.word	0xffffffff
	.align		4
        /*0008*/ 	.word	index@(_ZN7cutlass13device_kernelINS_4gemm6kernel13GemmUniversalIN4cute5tupleIJiiiiEEENS1_10collective13CollectiveMmaINS1_46MainloopSm100TmaUmmaWarpSpecializedBlockScaledILi8ELi2ELi2ENS5_IJNS4_1CILi4EEENSA_ILi2EEENSA_ILi1EEEEEEEENS5_IJNSA_ILi128EEENSA_ILi64EEESG_EEENS5_IJNS_12float_e5m2_tENS_13float_ue8m0_tEEEENS5_IJNS5_IJlSD_lEEENS4_6LayoutINS5_IJNS5_IJNS5_IJNSA_ILi32EEESB_EEEiEEESQ_NS5_IJSD_iEEEEEENS5_IJNS5_IJNS5_IJNSA_ILi16EEESB_EEEiEEENS5_IJNS5_IJNSA_ILi0EEESD_EEENSA_ILi512EEEEEENS5_IJSW_iEEEEEEEEEEESL_S13_NS4_8TiledMMAINS4_8MMA_AtomIJNS4_21SM100_MMA_MXF8F6F4_SSISJ_SJ_fSK_Li128ELi64ELNS4_4UMMA5MajorE0ELS18_0ELNS17_7ScaleInE0ELS19_0EEEEEENSN_INS5_IJSD_SD_SD_EEENS5_IJSW_SW_SW_EEEEENS5_IJNS4_10UnderscoreES1F_S1F_EEEEENS5_IJNS4_23SM90_TMA_LOAD_MULTICASTES1I_EEENS5_IJNS4_14ComposedLayoutINS4_7SwizzleILi3ELi4ELi3EEENS4_18smem_ptr_flag_bitsILi8EEENSN_INS5_IJNSA_ILi8EEESG_EEENS5_IJSG_SD_EEEEEEENSN_INS5_IJNS5_IJNS5_IJSP_SD_EEENS5_IJSO_SD_EEEEEESD_NS5_IJSB_SD_EEEEEENS5_IJNS5_IJNS5_IJSU_SY_EEESX_EEESW_NS5_IJSD_SY_EEEEEEEEEEEvNS4_8identityES1J_S24_vS25_EENS_8epilogue10collective18CollectiveEpilogueINS27_23Sm100TmaWarpSpecializedILi3ELi2ELi16ELb1ELb0EEEJNS5_IJSH_SH_SG_EEENS5_IJNSN_ISH_SD_EENSN_INS5_IJST_SC_EEENS5_IJSD_SO_EEEEEEEENS_10bfloat16_tESM_S2I_SM_NS27_6fusion15FusionCallbacksIS2B_NS2J_17LinearCombinationIS2I_fS2I_fLNS_15FloatRoundStyleE2EEES2C_S2H_JEEENS4_5SM1004TMEM4LOAD26SM100_TMEM_LOAD_32dp32b16xENS4_13SM90_TMA_LOADENS1K_INS1L_ILi1ELi4ELi3EEENS1N_ILi16EEENSN_INS5_IJS1P_ST_EEENS5_IJST_SD_EEEEEEENS4_39AutoVectorizingCopyWithAssumedAlignmentILi128EEENS4_14SM90_TMA_STOREES2Z_S31_S31_EEEvvEEEEvNT_6ParamsE)
	.align		4
        /*000c*/ 	.word	index@(__assertfail)
	.align		4
        /*0010*/ 	.word	0x00000000
	.align		4
        /*0014*/ 	.word	0xfffffffe
	.align		4
        /*0018*/ 	.word	0x00000000
	.align		4
        /*001c*/ 	.word	0xfffffffd
	.align		4
        /*0020*/ 	.word	0x00000000
	.align		4
        /*0024*/ 	.word	0xfffffffc


//--------------------- .nv.constant4             --------------------------
	.section	.nv.constant4,"a",@progbits
	.align	8
	.align		8
.nv.constant4:
        /*0000*/ 	.dword	__assertfail
	.align		8
        /*0008*/ 	.dword	__unnamed_1
	.align		8
        /*0010*/ 	.dword	__unnamed_2
	.align		8
        /*0018*/ 	.dword	_ZN40_INTERNAL_e8fb937d_4_k_cu_3d068884_178744cuda3std3__45__cpo5beginE
	.align		8
        /*0020*/ 	.dword	_ZN40_INTERNAL_e8fb937d_4_k_cu_3d068884_178744cuda3std3__45__cpo3endE
	.align		8
        /*0028*/ 	.dword	_ZN40_INTERNAL_e8fb937d_4_k_cu_3d068884_178744cuda3std3__45__cpo6cbeginE
	.align		8
        /*0030*/ 	.dword	_ZN40_INTERNAL_e8fb937d_4_k_cu_3d068884_178744cuda3std3__45__cpo4cendE
	.align		8
        /*0038*/ 	.dword	_ZN40_INTERNAL_e8fb937d_4_k_cu_3d068884_178744cuda3std3__442_GLOBAL__N__e8fb937d_4_k_cu_3d068884_178746ignoreE
	.align		8
        /*0040*/ 	.dword	_ZN40_INTERNAL_e8fb937d_4_k_cu_3d068884_178744cuda3std3__419piecewise_constructE
	.align		8
        /*0048*/ 	.dword	_ZN40_INTERNAL_e8fb937d_4_k_cu_3d068884_178744cuda3std3__48in_placeE
	.align		8
        /*0050*/ 	.dword	_ZN40_INTERNAL_e8fb937d_4_k_cu_3d068884_178744cuda3std6ranges3__45__cpo4swapE
	.align		8
        /*0058*/ 	.dword	_ZN40_INTERNAL_e8fb937d_4_k_cu_3d068884_178744cuda3std6ranges3__45__cpo9iter_moveE
	.align		8
        /*0060*/ 	.dword	_ZN40_INTERNAL_e8fb937d_4_k_cu_3d068884_178744cute7productE
	.align		8
        /*0068*/ 	.dword	_ZN40_INTERNAL_e8fb937d_4_k_cu_3d068884_178744cute1_E
	.align		8
        /*0070*/ 	.dword	$str$25
	.align		8
        /*0078*/ 	.dword	$str$26
	.align		8
        /*0080*/ 	.dword	$str$27
	.align		8
        /*0088*/ 	.dword	$str$28


//--------------------- .text._ZN7cutlass13device_kernelINS_4gemm6kernel13GemmUniversalIN4cute5tupleIJiiiiEEENS1_10collective13CollectiveMmaINS1_46MainloopSm100TmaUmmaWarpSpecializedBlockScaledILi8ELi2ELi2ENS5_IJNS4_1CILi4EEENSA_ILi2EEENSA_ILi1EEEEEEEENS5_IJNSA_ILi128EEENSA_ILi64EEESG_EEENS5_IJNS_12float_e5m2_tENS_13float_ue8m0_tEEEENS5_IJNS5_IJlSD_lEEENS4_6LayoutINS5_IJNS5_IJNS5_IJNSA_ILi32EEESB_EEEiEEESQ_NS5_IJSD_iEEEEEENS5_IJNS5_IJNS5_IJNSA_ILi16EEESB_EEEiEEENS5_IJNS5_IJNSA_ILi0EEESD_EEENSA_ILi512EEEEEENS5_IJSW_iEEEEEEEEEEESL_S13_NS4_8TiledMMAINS4_8MMA_AtomIJNS4_21SM100_MMA_MXF8F6F4_SSISJ_SJ_fSK_Li128ELi64ELNS4_4UMMA5MajorE0ELS18_0ELNS17_7ScaleInE0ELS19_0EEEEEENSN_INS5_IJSD_SD_SD_EEENS5_IJSW_SW_SW_EEEEENS5_IJNS4_10UnderscoreES1F_S1F_EEEEENS5_IJNS4_23SM90_TMA_LOAD_MULTICASTES1I_EEENS5_IJNS4_14ComposedLayoutINS4_7SwizzleILi3ELi4ELi3EEENS4_18smem_ptr_flag_bitsILi8EEENSN_INS5_IJNSA_ILi8EEESG_EEENS5_IJSG_SD_EEEEEEENSN_INS5_IJNS5_IJNS5_IJSP_SD_EEENS5_IJSO_SD_EEEEEESD_NS5_IJSB_SD_EEEEEENS5_IJNS5_IJNS5_IJSU_SY_EEESX_EEESW_NS5_IJSD_SY_EEEEEEEEEEEvNS4_8identityES1J_S24_vS25_EENS_8epilogue10collective18CollectiveEpilogueINS27_23Sm100TmaWarpSpecializedILi3ELi2ELi16ELb1ELb0EEEJNS5_IJSH_SH_SG_EEENS5_IJNSN_ISH_SD_EENSN_INS5_IJST_SC_EEENS5_IJSD_SO_EEEEEEEENS_10bfloat16_tESM_S2I_SM_NS27_6fusion15FusionCallbacksIS2B_NS2J_17LinearCombinationIS2I_fS2I_fLNS_15FloatRoundStyleE2EEES2C_S2H_JEEENS4_5SM1004TMEM4LOAD26SM100_TMEM_LOAD_32dp32b16xENS4_13SM90_TMA_LOADENS1K_INS1L_ILi1ELi4ELi3EEENS1N_ILi16EEENSN_INS5_IJS1P_ST_EEENS5_IJST_SD_EEEEEEENS4_39AutoVectorizingCopyWithAssumedAlignmentILi128EEENS4_14SM90_TMA_STOREES2Z_S31_S31_EEEvvEEEEvNT_6ParamsE --------------------------
	.section	.text._ZN7cutlass13device_kernelINS_4gemm6kernel13GemmUniversalIN4cute5tupleIJiiiiEEENS1_10collective13CollectiveMmaINS1_46MainloopSm100TmaUmmaWarpSpecializedBlockScaledILi8ELi2ELi2ENS5_IJNS4_1CILi4EEENSA_ILi2EEENSA_ILi1EEEEEEEENS5_IJNSA_ILi128EEENSA_ILi64EEESG_EEENS5_IJNS_12float_e5m2_tENS_13float_ue8m0_tEEEENS5_IJNS5_IJlSD_lEEENS4_6LayoutINS5_IJNS5_IJNS5_IJNSA_ILi32EEESB_EEEiEEESQ_NS5_IJSD_iEEEEEENS5_IJNS5_IJNS5_IJNSA_ILi16EEESB_EEEiEEENS5_IJNS5_IJNSA_ILi0EEESD_EEENSA_ILi512EEEEEENS5_IJSW_iEEEEEEEEEEESL_S13_NS4_8TiledMMAINS4_8MMA_AtomIJNS4_21SM100_MMA_MXF8F6F4_SSISJ_SJ_fSK_Li128ELi64ELNS4_4UMMA5MajorE0ELS18_0ELNS17_7ScaleInE0ELS19_0EEEEEENSN_INS5_IJSD_SD_SD_EEENS5_IJSW_SW_SW_EEEEENS5_IJNS4_10UnderscoreES1F_S1F_EEEEENS5_IJNS4_23SM90_TMA_LOAD_MULTICASTES1I_EEENS5_IJNS4_14ComposedLayoutINS4_7SwizzleILi3ELi4ELi3EEENS4_18smem_ptr_flag_bitsILi8EEENSN_INS5_IJNSA_ILi8EEESG_EEENS5_IJSG_SD_EEEEEEENSN_INS5_IJNS5_IJNS5_IJSP_SD_EEENS5_IJSO_SD_EEEEEESD_NS5_IJSB_SD_EEEEEENS5_IJNS5_IJNS5_IJSU_SY_EEESX_EEESW_NS5_IJSD_SY_EEEEEEEEEEEvNS4_8identityES1J_S24_vS25_EENS_8epilogue10collective18CollectiveEpilogueINS27_23Sm100TmaWarpSpecializedILi3ELi2ELi16ELb1ELb0EEEJNS5_IJSH_SH_SG_EEENS5_IJNSN_ISH_SD_EENSN_INS5_IJST_SC_EEENS5_IJSD_SO_EEEEEEEENS_10bfloat16_tESM_S2I_SM_NS27_6fusion15FusionCallbacksIS2B_NS2J_17LinearCombinationIS2I_fS2I_fLNS_15FloatRoundStyleE2EEES2C_S2H_JEEENS4_5SM1004TMEM4LOAD26SM100_TMEM_LOAD_32dp32b16xENS4_13SM90_TMA_LOADENS1K_INS1L_ILi1ELi4ELi3EEENS1N_ILi16EEENSN_INS5_IJS1P_ST_EEENS5_IJST_SD_EEEEEEENS4_39AutoVectorizingCopyWithAssumedAlignmentILi128EEENS4_14SM90_TMA_STOREES2Z_S31_S31_EEEvvEEEEvNT_6ParamsE,"ax",@progbits
	.align	128
.text._ZN7cutlass13device_kernelINS_4gemm6kernel13GemmUniversalIN4cute5tupleIJiiiiEEENS1_10collective13CollectiveMmaINS1_46MainloopSm100TmaUmmaWarpSpecializedBlockScaledILi8ELi2ELi2ENS5_IJNS4_1CILi4EEENSA_ILi2EEENSA_ILi1EEEEEEEENS5_IJNSA_ILi128EEENSA_ILi64EEESG_EEENS5_IJNS_12float_e5m2_tENS_13float_ue8m0_tEEEENS5_IJNS5_IJlSD_lEEENS4_6LayoutINS5_IJNS5_IJNS5_IJNSA_ILi32EEESB_EEEiEEESQ_NS5_IJSD_iEEEEEENS5_IJNS5_IJNS5_IJNSA_ILi16EEESB_EEEiEEENS5_IJNS5_IJNSA_ILi0EEESD_EEENSA_ILi512EEEEEENS5_IJSW_iEEEEEEEEEEESL_S13_NS4_8TiledMMAINS4_8MMA_AtomIJNS4_21SM100_MMA_MXF8F6F4_SSISJ_SJ_fSK_Li128ELi64ELNS4_4UMMA5MajorE0ELS18_0ELNS17_7ScaleInE0ELS19_0EEEEEENSN_INS5_IJSD_SD_SD_EEENS5_IJSW_SW_SW_EEEEENS5_IJNS4_10UnderscoreES1F_S1F_EEEEENS5_IJNS4_23SM90_TMA_LOAD_MULTICASTES1I_EEENS5_IJNS4_14ComposedLayoutINS4_7SwizzleILi3ELi4ELi3EEENS4_18smem_ptr_flag_bitsILi8EEENSN_INS5_IJNSA_ILi8EEESG_EEENS5_IJSG_SD_EEEEEEENSN_INS5_IJNS5_IJNS5_IJSP_SD_EEENS5_IJSO_SD_EEEEEESD_NS5_IJSB_SD_EEEEEENS5_IJNS5_IJNS5_IJSU_SY_EEESX_EEESW_NS5_IJSD_SY_EEEEEEEEEEEvNS4_8identityES1J_S24_vS25_EENS_8epilogue10collective18CollectiveEpilogueINS27_23Sm100TmaWarpSpecializedILi3ELi2ELi16ELb1ELb0EEEJNS5_IJSH_SH_SG_EEENS5_IJNSN_ISH_SD_EENSN_INS5_IJST_SC_EEENS5_IJSD_SO_EEEEEEEENS_10bfloat16_tESM_S2I_SM_NS27_6fusion15FusionCallbacksIS2B_NS2J_17LinearCombinationIS2I_fS2I_fLNS_15FloatRoundStyleE2EEES2C_S2H_JEEENS4_5SM1004TMEM4LOAD26SM100_TMEM_LOAD_32dp32b16xENS4_13SM90_TMA_LOADENS1K_INS1L_ILi1ELi4ELi3EEENS1N_ILi16EEENSN_INS5_IJS1P_ST_EEENS5_IJST_SD_EEEEEEENS4_39AutoVectorizingCopyWithAssumedAlignmentILi128EEENS4_14SM90_TMA_STOREES2Z_S31_S31_EEEvvEEEEvNT_6ParamsE:
        .type           _ZN7cutlass13device_kernelINS_4gemm6kernel13GemmUniversalIN4cute5tupleIJiiiiEEENS1_10collective13CollectiveMmaINS1_46MainloopSm100TmaUmmaWarpSpecializedBlockScaledILi8ELi2ELi2ENS5_IJNS4_1CILi4EEENSA_ILi2EEENSA_ILi1EEEEEEEENS5_IJNSA_ILi128EEENSA_ILi64EEESG_EEENS5_IJNS_12float_e5m2_tENS_13float_ue8m0_tEEEENS5_IJNS5_IJlSD_lEEENS4_6LayoutINS5_IJNS5_IJNS5_IJNSA_ILi32EEESB_EEEiEEESQ_NS5_IJSD_iEEEEEENS5_IJNS5_IJNS5_IJNSA_ILi16EEESB_EEEiEEENS5_IJNS5_IJNSA_ILi0EEESD_EEENSA_ILi512EEEEEENS5_IJSW_iEEEEEEEEEEESL_S13_NS4_8TiledMMAINS4_8MMA_AtomIJNS4_21SM100_MMA_MXF8F6F4_SSISJ_SJ_fSK_Li128ELi64ELNS4_4UMMA5MajorE0ELS18_0ELNS17_7ScaleInE0ELS19_0EEEEEENSN_INS5_IJSD_SD_SD_EEENS5_IJSW_SW_SW_EEEEENS5_IJNS4_10UnderscoreES1F_S1F_EEEEENS5_IJNS4_23SM90_TMA_LOAD_MULTICASTES1I_EEENS5_IJNS4_14ComposedLayoutINS4_7SwizzleILi3ELi4ELi3EEENS4_18smem_ptr_flag_bitsILi8EEENSN_INS5_IJNSA_ILi8EEESG_EEENS5_IJSG_SD_EEEEEEENSN_INS5_IJNS5_IJNS5_IJSP_SD_EEENS5_IJSO_SD_EEEEEESD_NS5_IJSB_SD_EEEEEENS5_IJNS5_IJNS5_IJSU_SY_EEESX_EEESW_NS5_IJSD_SY_EEEEEEEEEEEvNS4_8identityES1J_S24_vS25_EENS_8epilogue10collective18CollectiveEpilogueINS27_23Sm100TmaWarpSpecializedILi3ELi2ELi16ELb1ELb0EEEJNS5_IJSH_SH_SG_EEENS5_IJNSN_ISH_SD_EENSN_INS5_IJST_SC_EEENS5_IJSD_SO_EEEEEEEENS_10bfloat16_tESM_S2I_SM_NS27_6fusion15FusionCallbacksIS2B_NS2J_17LinearCombinationIS2I_fS2I_fLNS_15FloatRoundStyleE2EEES2C_S2H_JEEENS4_5SM1004TMEM4LOAD26SM100_TMEM_LOAD_32dp32b16xENS4_13SM90_TMA_LOADENS1K_INS1L_ILi1ELi4ELi3EEENS1N_ILi16EEENSN_INS5_IJS1P_ST_EEENS5_IJST_SD_EEEEEEENS4_39AutoVectorizingCopyWithAssumedAlignmentILi128EEENS4_14SM90_TMA_STOREES2Z_S31_S31_EEEvvEEEEvNT_6ParamsE,@function
        .size           _ZN7cutlass13device_kernelINS_4gemm6kernel13GemmUniversalIN4cute5tupleIJiiiiEEENS1_10collective13CollectiveMmaINS1_46MainloopSm100TmaUmmaWarpSpecializedBlockScaledILi8ELi2ELi2ENS5_IJNS4_1CILi4EEENSA_ILi2EEENSA_ILi1EEEEEEEENS5_IJNSA_ILi128EEENSA_ILi64EEESG_EEENS5_IJNS_12float_e5m2_tENS_13float_ue8m0_tEEEENS5_IJNS5_IJlSD_lEEENS4_6LayoutINS5_IJNS5_IJNS5_IJNSA_ILi32EEESB_EEEiEEESQ_NS5_IJSD_iEEEEEENS5_IJNS5_IJNS5_IJNSA_ILi16EEESB_EEEiEEENS5_IJNS5_IJNSA_ILi0EEESD_EEENSA_ILi512EEEEEENS5_IJSW_iEEEEEEEEEEESL_S13_NS4_8TiledMMAINS4_8MMA_AtomIJNS4_21SM100_MMA_MXF8F6F4_SSISJ_SJ_fSK_Li128ELi64ELNS4_4UMMA5MajorE0ELS18_0ELNS17_7ScaleInE0ELS19_0EEEEEENSN_INS5_IJSD_SD_SD_EEENS5_IJSW_SW_SW_EEEEENS5_IJNS4_10UnderscoreES1F_S1F_EEEEENS5_IJNS4_23SM90_TMA_LOAD_MULTICASTES1I_EEENS5_IJNS4_14ComposedLayoutINS4_7SwizzleILi3ELi4ELi3EEENS4_18smem_ptr_flag_bitsILi8EEENSN_INS5_IJNSA_ILi8EEESG_EEENS5_IJSG_SD_EEEEEEENSN_INS5_IJNS5_IJNS5_IJSP_SD_EEENS5_IJSO_SD_EEEEEESD_NS5_IJSB_SD_EEEEEENS5_IJNS5_IJNS5_IJSU_SY_EEESX_EEESW_NS5_IJSD_SY_EEEEEEEEEEEvNS4_8identityES1J_S24_vS25_EENS_8epilogue10collective18CollectiveEpilogueINS27_23Sm100TmaWarpSpecializedILi3ELi2ELi16ELb1ELb0EEEJNS5_IJSH_SH_SG_EEENS5_IJNSN_ISH_SD_EENSN_INS5_IJST_SC_EEENS5_IJSD_SO_EEEEEEEENS_10bfloat16_tESM_S2I_SM_NS27_6fusion15FusionCallbacksIS2B_NS2J_17LinearCombinationIS2I_fS2I_fLNS_15FloatRoundStyleE2EEES2C_S2H_JEEENS4_5SM1004TMEM4LOAD26SM100_TMEM_LOAD_32dp32b16xENS4_13SM90_TMA_LOADENS1K_INS1L_ILi1ELi4ELi3EEENS1N_ILi16EEENSN_INS5_IJS1P_ST_EEENS5_IJST_SD_EEEEEEENS4_39AutoVectorizingCopyWithAssumedAlignmentILi128EEENS4_14SM90_TMA_STOREES2Z_S31_S31_EEEvvEEEEvNT_6ParamsE,(.L_x_208 - _ZN7cutlass13device_kernelINS_4gemm6kernel13GemmUniversalIN4cute5tupleIJiiiiEEENS1_10collective13CollectiveMmaINS1_46MainloopSm100TmaUmmaWarpSpecializedBlockScaledILi8ELi2ELi2ENS5_IJNS4_1CILi4EEENSA_ILi2EEENSA_ILi1EEEEEEEENS5_IJNSA_ILi128EEENSA_ILi64EEESG_EEENS5_IJNS_12float_e5m2_tENS_13float_ue8m0_tEEEENS5_IJNS5_IJlSD_lEEENS4_6LayoutINS5_IJNS5_IJNS5_IJNSA_ILi32EEESB_EEEiEEESQ_NS5_IJSD_iEEEEEENS5_IJNS5_IJNS5_IJNSA_ILi16EEESB_EEEiEEENS5_IJNS5_IJNSA_ILi0EEESD_EEENSA_ILi512EEEEEENS5_IJSW_iEEEEEEEEEEESL_S13_NS4_8TiledMMAINS4_8MMA_AtomIJNS4_21SM100_MMA_MXF8F6F4_SSISJ_SJ_fSK_Li128ELi64ELNS4_4UMMA5MajorE0ELS18_0ELNS17_7ScaleInE0ELS19_0EEEEEENSN_INS5_IJSD_SD_SD_EEENS5_IJSW_SW_SW_EEEEENS5_IJNS4_10UnderscoreES1F_S1F_EEEEENS5_IJNS4_23SM90_TMA_LOAD_MULTICASTES1I_EEENS5_IJNS4_14ComposedLayoutINS4_7SwizzleILi3ELi4ELi3EEENS4_18smem_ptr_flag_bitsILi8EEENSN_INS5_IJNSA_ILi8EEESG_EEENS5_IJSG_SD_EEEEEEENSN_INS5_IJNS5_IJNS5_IJSP_SD_EEENS5_IJSO_SD_EEEEEESD_NS5_IJSB_SD_EEEEEENS5_IJNS5_IJNS5_IJSU_SY_EEESX_EEESW_NS5_IJSD_SY_EEEEEEEEEEEvNS4_8identityES1J_S24_vS25_EENS_8epilogue10collective18CollectiveEpilogueINS27_23Sm100TmaWarpSpecializedILi3ELi2ELi16ELb1ELb0EEEJNS5_IJSH_SH_SG_EEENS5_IJNSN_ISH_SD_EENSN_INS5_IJST_SC_EEENS5_IJSD_SO_EEEEEEEENS_10bfloat16_tESM_S2I_SM_NS27_6fusion15FusionCallbacksIS2B_NS2J_17LinearCombinationIS2I_fS2I_fLNS_15FloatRoundStyleE2EEES2C_S2H_JEEENS4_5SM1004TMEM4LOAD26SM100_TMEM_LOAD_32dp32b16xENS4_13SM90_TMA_LOADENS1K_INS1L_ILi1ELi4ELi3EEENS1N_ILi16EEENSN_INS5_IJS1P_ST_EEENS5_IJST_SD_EEEEEEENS4_39AutoVectorizingCopyWithAssumedAlignmentILi128EEENS4_14SM90_TMA_STOREES2Z_S31_S31_EEEvvEEEEvNT_6ParamsE)
        .other          _ZN7cutlass13device_kernelINS_4gemm6kernel13GemmUniversalIN4cute5tupleIJiiiiEEENS1_10collective13CollectiveMmaINS1_46MainloopSm100TmaUmmaWarpSpecializedBlockScaledILi8ELi2ELi2ENS5_IJNS4_1CILi4EEENSA_ILi2EEENSA_ILi1EEEEEEEENS5_IJNSA_ILi128EEENSA_ILi64EEESG_EEENS5_IJNS_12float_e5m2_tENS_13float_ue8m0_tEEEENS5_IJNS5_IJlSD_lEEENS4_6LayoutINS5_IJNS5_IJNS5_IJNSA_ILi32EEESB_EEEiEEESQ_NS5_IJSD_iEEEEEENS5_IJNS5_IJNS5_IJNSA_ILi16EEESB_EEEiEEENS5_IJNS5_IJNSA_ILi0EEESD_EEENSA_ILi512EEEEEENS5_IJSW_iEEEEEEEEEEESL_S13_NS4_8TiledMMAINS4_8MMA_AtomIJNS4_21SM100_MMA_MXF8F6F4_SSISJ_SJ_fSK_Li128ELi64ELNS4_4UMMA5MajorE0ELS18_0ELNS17_7ScaleInE0ELS19_0EEEEEENSN_INS5_IJSD_SD_SD_EEENS5_IJSW_SW_SW_EEEEENS5_IJNS4_10UnderscoreES1F_S1F_EEEEENS5_IJNS4_23SM90_TMA_LOAD_MULTICASTES1I_EEENS5_IJNS4_14ComposedLayoutINS4_7SwizzleILi3ELi4ELi3EEENS4_18smem_ptr_flag_bitsILi8EEENSN_INS5_IJNSA_ILi8EEESG_EEENS5_IJSG_SD_EEEEEEENSN_INS5_IJNS5_IJNS5_IJSP_SD_EEENS5_IJSO_SD_EEEEEESD_NS5_IJSB_SD_EEEEEENS5_IJNS5_IJNS5_IJSU_SY_EEESX_EEESW_NS5_IJSD_SY_EEEEEEEEEEEvNS4_8identityES1J_S24_vS25_EENS_8epilogue10collective18CollectiveEpilogueINS27_23Sm100TmaWarpSpecializedILi3ELi2ELi16ELb1ELb0EEEJNS5_IJSH_SH_SG_EEENS5_IJNSN_ISH_SD_EENSN_INS5_IJST_SC_EEENS5_IJSD_SO_EEEEEEEENS_10bfloat16_tESM_S2I_SM_NS27_6fusion15FusionCallbacksIS2B_NS2J_17LinearCombinationIS2I_fS2I_fLNS_15FloatRoundStyleE2EEES2C_S2H_JEEENS4_5SM1004TMEM4LOAD26SM100_TMEM_LOAD_32dp32b16xENS4_13SM90_TMA_LOADENS1K_INS1L_ILi1ELi4ELi3EEENS1N_ILi16EEENSN_INS5_IJS1P_ST_EEENS5_IJST_SD_EEEEEEENS4_39AutoVectorizingCopyWithAssumedAlignmentILi128EEENS4_14SM90_TMA_STOREES2Z_S31_S31_EEEvvEEEEvNT_6ParamsE,@"STO_CUDA_ENTRY STV_DEFAULT"
_ZN7cutlass13device_kernelINS_4gemm6kernel13GemmUniversalIN4cute5tupleIJiiiiEEENS1_10collective13CollectiveMmaINS1_46MainloopSm100TmaUmmaWarpSpecializedBlockScaledILi8ELi2ELi2ENS5_IJNS4_1CILi4EEENSA_ILi2EEENSA_ILi1EEEEEEEENS5_IJNSA_ILi128EEENSA_ILi64EEESG_EEENS5_IJNS_12float_e5m2_tENS_13float_ue8m0_tEEEENS5_IJNS5_IJlSD_lEEENS4_6LayoutINS5_IJNS5_IJNS5_IJNSA_ILi32EEESB_EEEiEEESQ_NS5_IJSD_iEEEEEENS5_IJNS5_IJNS5_IJNSA_ILi16EEESB_EEEiEEENS5_IJNS5_IJNSA_ILi0EEESD_EEENSA_ILi512EEEEEENS5_IJSW_iEEEEEEEEEEESL_S13_NS4_8TiledMMAINS4_8MMA_AtomIJNS4_21SM100_MMA_MXF8F6F4_SSISJ_SJ_fSK_Li128ELi64ELNS4_4UMMA5MajorE0ELS18_0ELNS17_7ScaleInE0ELS19_0EEEEEENSN_INS5_IJSD_SD_SD_EEENS5_IJSW_SW_SW_EEEEENS5_IJNS4_10UnderscoreES1F_S1F_EEEEENS5_IJNS4_23SM90_TMA_LOAD_MULTICASTES1I_EEENS5_IJNS4_14ComposedLayoutINS4_7SwizzleILi3ELi4ELi3EEENS4_18smem_ptr_flag_bitsILi8EEENSN_INS5_IJNSA_ILi8EEESG_EEENS5_IJSG_SD_EEEEEEENSN_INS5_IJNS5_IJNS5_IJSP_SD_EEENS5_IJSO_SD_EEEEEESD_NS5_IJSB_SD_EEEEEENS5_IJNS5_IJNS5_IJSU_SY_EEESX_EEESW_NS5_IJSD_SY_EEEEEEEEEEEvNS4_8identityES1J_S24_vS25_EENS_8epilogue10collective18CollectiveEpilogueINS27_23Sm100TmaWarpSpecializedILi3ELi2ELi16ELb1ELb0EEEJNS5_IJSH_SH_SG_EEENS5_IJNSN_ISH_SD_EENSN_INS5_IJST_SC_EEENS5_IJSD_SO_EEEEEEEENS_10bfloat16_tESM_S2I_SM_NS27_6fusion15FusionCallbacksIS2B_NS2J_17LinearCombinationIS2I_fS2I_fLNS_15FloatRoundStyleE2EEES2C_S2H_JEEENS4_5SM1004TMEM4LOAD26SM100_TMEM_LOAD_32dp32b16xENS4_13SM90_TMA_LOADENS1K_INS1L_ILi1ELi4ELi3EEENS1N_ILi16EEENSN_INS5_IJS1P_ST_EEENS5_IJST_SD_EEEEEEENS4_39AutoVectorizingCopyWithAssumedAlignmentILi128EEENS4_14SM90_TMA_STOREES2Z_S31_S31_EEEvvEEEEvNT_6ParamsE:
[----:B------:R-:W1:Y:S01]  /*0000*/  LDC R1, c[0x0][0x37c] ;  /* 0x0000df00ff017b82 */ /* 0x000e620000000800 */
[----:B------:R-:W2:Y:S01]  /*0010*/  S2R R81, SR_TID.X ;  /* 0x0000000000517919 */ /* 0x000ea20000002100 */
[----:B------:R-:W3:Y:S01]  /*0020*/  LDCU.64 UR12, c[0x0][0xc90] ;  /* 0x00019200ff0c77ac */ /* 0x000ee20008000a00 */
[----:B------:R-:W-:Y:S02]  /*0030*/  PRMT R85, RZ, 0x7610, R85 ;  /* 0x00007610ff557816 */ /* 0x000fe40000000055 */
[----:B------:R-:W-:Y:S01]  /*0040*/  ELECT P4, URZ, PT ;  /* 0x0000000000ff782f */ /* 0x000fe20003880000 */
[----:B---3--:R-:W-:-:S04]  /*0050*/  UISETP.NE.U32.AND UP0, UPT, UR12, URZ, UPT ;  /* 0x000000ff0c00728c */ /* 0x008fc8000bf05070 */
[----:B------:R-:W-:Y:S01]  /*0060*/  UISETP.NE.AND.EX UP0, UPT, UR13, URZ, UPT, UP0 ;  /* 0x000000ff0d00728c */ /* 0x000fe2000bf05300 */
[----:B--2---:R-:W-:-:S05]  /*0070*/  SHF.R.U32.HI R86, RZ, 0x5, R81 ;  /* 0x00000005ff567819 */ /* 0x004fca0000011651 */
[----:B------:R-:W2:Y:S02]  /*0080*/  SHFL.IDX PT, R0, R86, RZ, 0x1f ;  /* 0x00001fff56007589 */ /* 0x000ea400000e0000 */
[----:B--2---:R-:W-:Y:S01]  /*0090*/  R2UR UR21, R0 ;  /* 0x00000000001572ca */ /* 0x004fe200000e0000 */
[----:B-1----:R-:W-:-:S14]  /*00a0*/  BRA.U UP0, `(.L_x_0) ;  /* 0x0000000100307547 */ /* 0x002fdc000b800000 */
[----:B------:R-:W1:Y:S02]  /*00b0*/  LDCU.64 UR4, c[0x0][0xc88] ;  /* 0x00019100ff0477ac */ /* 0x000e640008000a00 */
[----:B-1----:R-:W-:-:S04]  /*00c0*/  UISETP.NE.U32.AND UP0, UPT, UR4, URZ, UPT ;  /* 0x000000ff0400728c */ /* 0x002fc8000bf05070 */
[----:B------:R-:W-:-:S09]  /*00d0*/  UISETP.NE.AND.EX UP0, UPT, UR5, URZ, UPT, UP0 ;  /* 0x000000ff0500728c */ /* 0x000fd2000bf05300 */
[----:B------:R-:W-:Y:S05]  /*00e0*/  BRA.U !UP0, `(.L_x_1) ;  /* 0x0000000108147547 */ /* 0x000fea000b800000 */
[----:B------:R-:W1:Y:S01]  /*00f0*/  LDC.64 R2, c[0x0][0xc88] ;  /* 0x00032200ff027b82 */ /* 0x000e620000000a00 */
[----:B------:R-:W1:Y:S02]  /*0100*/  LDCU.64 UR4, c[0x0][0x358] ;  /* 0x00006b00ff0477ac */ /* 0x000e640008000a00 */
[----:B-1----:R1:W5:Y:S01]  /*0110*/  LDG.E R45, desc[UR4][R2.64] ;  /* 0x00000004022d7981 */ /* 0x002362000c1e1900 */
[----:B------:R-:W-:Y:S01]  /*0120*/  HFMA2 R85, -RZ, RZ, 0, 5.9604644775390625e-08 ;  /* 0x00000001ff557431 */ /* 0x000fe200000001ff */
[----:B------:R-:W-:Y:S05]  /*0130*/  BRA `(.L_x_0) ;  /* 0x00000000000c7947 */ /* 0x000fea0003800000 */
.L_x_1:
[----:B------:R-:W1:Y:S01]  /*0140*/  LDCU UR4, c[0x0][0xc80] ;  /* 0x00019000ff0477ac */ /* 0x000e620008000800 */
[----:B------:R-:W-:Y:S01]  /*0150*/  HFMA2 R85, -RZ, RZ, 0, 5.9604644775390625e-08 ;  /* 0x00000001ff557431 */ /* 0x000fe200000001ff */
[----:B-1----:R-:W-:-:S07]  /*0160*/  MOV R45, UR4 ;  /* 0x00000004002d7c02 */ /* 0x002fce0008000f00 */
.L_x_0:
[----:B------:R-:W2:Y:S02]  /*0170*/  LDCU.64 UR4, c[0x0][0xcb0] ;  /* 0x00019600ff0477ac */ /* 0x000ea40008000a00 */
[----:B--2---:R-:W-:-:S04]  /*0180*/  UISETP.NE.U32.AND UP0, UPT, UR4, URZ, UPT ;  /* 0x000000ff0400728c */ /* 0x004fc8000bf05070 */
[----:B------:R-:W-:-:S09]  /*0190*/  UISETP.NE.AND.EX UP0, UPT, UR5, URZ, UPT, UP0 ;  /* 0x000000ff0500728c */ /* 0x000fd2000bf05300 */
[----:B------:R-:W-:Y:S05]  /*01a0*/  BRA.U UP0, `(.L_x_2) ;  /* 0x0000000100287547 */ /* 0x000fea000b800000 */
[----:B------:R-:W2:Y:S02]  /*01b0*/  LDCU.64 UR4, c[0x0][0xca8] ;  /* 0x00019500ff0477ac */ /* 0x000ea40008000a00 */
[----:B--2---:R-:W-:-:S04]  /*01c0*/  UISETP.NE.U32.AND UP0, UPT, UR4, URZ, UPT ;  /* 0x000000ff0400728c */ /* 0x004fc8000bf05070 */
[----:B------:R-:W-:-:S09]  /*01d0*/  UISETP.NE.AND.EX UP0, UPT, UR5, URZ, UPT, UP0 ;  /* 0x000000ff0500728c */ /* 0x000fd2000bf05300 */
[----:B------:R-:W-:Y:S05]  /*01e0*/  BRA.U !UP0, `(.L_x_3) ;  /* 0x0000000108107547 */ /* 0x000fea000b800000 */
[----:B-1----:R-:W1:Y:S01]  /*01f0*/  LDC.64 R2, c[0x0][0xca8] ;  /* 0x00032a00ff027b82 */ /* 0x002e620000000a00 */
[----:B------:R-:W1:Y:S02]  /*0200*/  LDCU.64 UR4, c[0x0][0x358] ;  /* 0x00006b00ff0477ac */ /* 0x000e640008000a00 */
[----:B-1----:R2:W5:Y:S01]  /*0210*/  LDG.E R43, desc[UR4][R2.64] ;  /* 0x00000004022b7981 */ /* 0x002562000c1e1900 */
[----:B------:R-:W-:Y:S05]  /*0220*/  BRA `(.L_x_2) ;  /* 0x0000000000087947 */ /* 0x000fea0003800000 */
.L_x_3:
[----:B------:R-:W2:Y:S02]  /*0230*/  LDCU UR4, c[0x0][0xca0] ;  /* 0x00019400ff0477ac */ /* 0x000ea40008000800 */
[----:B--2---:R-:W-:Y:S02]  /*0240*/  MOV R43, UR4 ;  /* 0x00000004002b7c02 */ /* 0x004fe40008000f00 */
.L_x_2:
[----:B------:R-:W-:Y:S01]  /*0250*/  IMAD.U32 R0, RZ, RZ, UR21 ;  /* 0x00000015ff007e24 */ /* 0x000fe2000f8e00ff */
[----:B------:R-:W-:Y:S04]  /*0260*/  BSSY.RECONVERGENT B0, `(.L_x_4) ;  /* 0x0000012000007945 */ /* 0x000fe80003800200 */
[C---:B------:R-:W-:Y:S02]  /*0270*/  ISETP.NE.OR P1, PT, R0.reuse, 0x1, !P4 ;  /* 0x000000010000780c */ /* 0x040fe40006725670 */
[----:B------:R-:W-:-:S11]  /*0280*/  ISETP.NE.OR P0, PT, R0, 0x3, !P4 ;  /* 0x000000030000780c */ /* 0x000fd60006705670 */
[----:B------:R-:W-:Y:S05]  /*0290*/  @P1 BRA `(.L_x_5) ;  /* 0x0000000000381947 */ /* 0x000fea0003800000 */
[----:B------:R-:W3:Y:S02]  /*02a0*/  LDCU.64 UR4, c[0x0][0x348] ;  /* 0x00006900ff0477ac */ /* 0x000ee40008000a00 */
[----:B---3--:R-:W-:Y:S02]  /*02b0*/  UIADD3 UR10, UP3, UPT, UR4, 0x80, URZ ;  /* 0x00000080040a7890 */ /* 0x008fe4000ff7e0ff */
[----:B------:R-:W-:Y:S02]  /*02c0*/  UIADD3 UR8, UP2, UPT, UR4, 0x180, URZ ;  /* 0x0000018004087890 */ /* 0x000fe4000ff5e0ff */
[----:B------:R-:W-:Y:S02]  /*02d0*/  UIADD3 UR6, UP1, UPT, UR4, 0x280, URZ ;  /* 0x0000028004067890 */ /* 0x000fe4000ff3e0ff */
[----:B------:R-:W-:Y:S02]  /*02e0*/  UIADD3 UR4, UP0, UPT, UR4, 0x380, URZ ;  /* 0x0000038004047890 */ /* 0x000fe4000ff1e0ff */
[----:B------:R-:W-:-:S02]  /*02f0*/  UIADD3.X UR11, UPT, UPT, URZ, UR5, URZ, UP3, !UPT ;  /* 0x00000005ff0b7290 */ /* 0x000fc40009ffe4ff */
[----:B------:R-:W-:Y:S02]  /*0300*/  UIADD3.X UR9, UPT, UPT, URZ, UR5, URZ, UP2, !UPT ;  /* 0x00000005ff097290 */ /* 0x000fe400097fe4ff */
[----:B------:R-:W-:Y:S02]  /*0310*/  UIADD3.X UR7, UPT, UPT, URZ, UR5, URZ, UP1, !UPT ;  /* 0x00000005ff077290 */ /* 0x000fe40008ffe4ff */
[----:B------:R-:W-:-:S03]  /*0320*/  UIADD3.X UR5, UPT, UPT, URZ, UR5, URZ, UP0, !UPT ;  /* 0x00000005ff057290 */ /* 0x000fc600087fe4ff */
[----:B------:R3:W-:Y:S02]  /*0330*/  UTMACCTL.PF [UR10] ;  /* 0x000000000a0079b9 */ /* 0x0007e40008040000 */
[----:B------:R3:W-:Y:S02]  /*0340*/  UTMACCTL.PF [UR8] ;  /* 0x00000000080079b9 */ /* 0x0007e40008040000 */
[----:B------:R3:W-:Y:S02]  /*0350*/  UTMACCTL.PF [UR6] ;  /* 0x00000000060079b9 */ /* 0x0007e40008040000 */
[----:B------:R3:W-:Y:S02]  /*0360*/  UTMACCTL.PF [UR4] ;  /* 0x00000000040079b9 */ /* 0x0007e40008040000 */
[----:B---3--:R-:W-:Y:S01]  /*0370*/  NOP ;  /* 0x0000000000007918 */ /* 0x008fe20000000000 */
.L_x_5:
[----:B------:R-:W-:Y:S05]  /*0380*/  BSYNC.RECONVERGENT B0 ;  /* 0x0000000000007941 */ /* 0x000fea0003800200 */
.L_x_4:
[----:B------:R-:W-:Y:S04]  /*0390*/  BSSY.RECONVERGENT B0, `(.L_x_6) ;  /* 0x000000a000007945 */ /* 0x000fe80003800200 */
[----:B------:R-:W-:Y:S05]  /*03a0*/  @P0 BRA `(.L_x_7) ;  /* 0x0000000000200947 */ /* 0x000fea0003800000 */
[----:B------:R-:W3:Y:S02]  /*03b0*/  LDCU.64 UR4, c[0x0][0x348] ;  /* 0x00006900ff0477ac */ /* 0x000ee40008000a00 */
[----:B---3--:R-:W-:Y:S02]  /*03c0*/  UIADD3 UR6, UP1, UPT, UR4, 0x980, URZ ;  /* 0x0000098004067890 */ /* 0x008fe4000ff3e0ff */
[----:B------:R-:W-:Y:S02]  /*03d0*/  UIADD3 UR4, UP0, UPT, UR4, 0xa80, URZ ;  /* 0x00000a8004047890 */ /* 0x000fe4000ff1e0ff */
[----:B------:R-:W-:Y:S02]  /*03e0*/  UIADD3.X UR7, UPT, UPT, URZ, UR5, URZ, UP1, !UPT ;  /* 0x00000005ff077290 */ /* 0x000fe40008ffe4ff */
[----:B------:R-:W-:-:S07]  /*03f0*/  UIADD3.X UR5, UPT, UPT, URZ, UR5, URZ, UP0, !UPT ;  /* 0x00000005ff057290 */ /* 0x000fce00087fe4ff */
[----:B------:R3:W-:Y:S02]  /*0400*/  UTMACCTL.PF [UR6] ;  /* 0x00000000060079b9 */ /* 0x0007e40008040000 */
[----:B------:R3:W-:Y:S02]  /*0410*/  UTMACCTL.PF [UR4] ;  /* 0x00000000040079b9 */ /* 0x0007e40008040000 */
[----:B---3--:R-:W-:Y:S01]  /*0420*/  NOP ;  /* 0x0000000000007918 */ /* 0x008fe20000000000 */
.L_x_7:
[----:B------:R-:W-:Y:S05]  /*0430*/  BSYNC.RECONVERGENT B0 ;  /* 0x0000000000007941 */ /* 0x000fea0003800200 */
.L_x_6:
[----:B------:R-:W3:Y:S01]  /*0440*/  LDCU.64 UR4, c[0x0][0xc88] ;  /* 0x00019100ff0477ac */ /* 0x000ee20008000a00 */
[----:B------:R-:W-:Y:S02]  /*0450*/  UISETP.EQ.U32.AND UP1, UPT, UR12, URZ, UPT ;  /* 0x000000ff0c00728c */ /* 0x000fe4000bf22070 */
[----:B------:R-:W-:Y:S02]  /*0460*/  UPLOP3.LUT UP4, UPT, UPT, UPT, UPT, 0x80, 0x8 ;  /* 0x000000000008789c */ /* 0x000fe40003f8f070 */
[----:B---3--:R-:W-:-:S04]  /*0470*/  UISETP.NE.U32.AND UP0, UPT, UR4, URZ, UPT ;  /* 0x000000ff0400728c */ /* 0x008fc8000bf05070 */
[----:B------:R-:W-:-:S04]  /*0480*/  UISETP.NE.AND.EX UP0, UPT, UR5, URZ, UPT, UP0 ;  /* 0x000000ff0500728c */ /* 0x000fc8000bf05300 */
[----:B------:R-:W-:-:S04]  /*0490*/  UISETP.EQ.OR.EX UP2, UPT, UR13, URZ, !UP0, UP1 ;  /* 0x000000ff0d00728c */ /* 0x000fc8000c742710 */
[----:B------:R-:W-:-:S06]  /*04a0*/  UP2UR UR4, UPR, URZ, 0x4 ;  /* 0x00000004ff047883 */ /* 0x000fcc0008000000 */
[----:B------:R-:W-:Y:S01]  /*04b0*/  MOV R96, UR4 ;  /* 0x0000000400607c02 */ /* 0x000fe20008000f00 */
[----:B------:R-:W-:Y:S06]  /*04c0*/  BRA.U !UP2, `(.L_x_8) ;  /* 0x000000010a207547 */ /* 0x000fec000b800000 */
[----:B------:R-:W-:Y:S01]  /*04d0*/  UISETP.NE.U32.AND UP1, UPT, UR12, URZ, UPT ;  /* 0x000000ff0c00728c */ /* 0x000fe2000bf25070 */
[----:B-----5:R-:W-:Y:S01]  /*04e0*/  FSETP.NEU.AND P0, PT, R45, RZ, PT ;  /* 0x000000ff2d00720b */ /* 0x020fe20003f0d000 */
[----:B------:R-:W-:Y:S02]  /*04f0*/  USEL UR4, URZ, 0xffffffff, UP0 ;  /* 0xffffffffff047887 */ /* 0x000fe40008000000 */
[----:B------:R-:W-:-:S10]  /*0500*/  UISETP.NE.AND.EX UP1, UPT, UR13, URZ, UPT, UP1 ;  /* 0x000000ff0d00728c */ /* 0x000fd4000bf25310 */
[----:B------:R-:W-:Y:S01]  /*0510*/  VOTEU.ANY UP0, P0 ;  /* 0x0000000000ff7886 */ /* 0x000fe20000000100 */
[----:B------:R-:W-:-:S04]  /*0520*/  @!UP1 USEL UR4, URZ, 0xffffffff, UP0 ;  /* 0xffffffffff049887 */ /* 0x000fc80008000000 */
[----:B------:R-:W-:-:S04]  /*0530*/  ULOP3.LUT UR4, UR4, 0x1, URZ, 0xc0, !UPT ;  /* 0x0000000104047892 */ /* 0x000fc8000f8ec0ff */
[----:B------:R-:W-:-:S11]  /*0540*/  UISETP.NE.U32.AND UP4, UPT, UR4, 0x1, UPT ;  /* 0x000000010400788c */ /* 0x000fd6000bf85070 */
.L_x_8:
[----:B-12---:R-:W1:Y:S01]  /*0550*/  SHFL.IDX PT, R2, R86, RZ, 0x1f ;  /* 0x00001fff56027589 */ /* 0x006e6200000e0000 */
[----:B------:R-:W-:-:S04]  /*0560*/  UISETP.NE.AND UP0, UPT, UR21, 0x2, UPT ;  /* 0x000000021500788c */ /* 0x000fc8000bf05270 */
[----:B------:R-:W-:Y:S01]  /*0570*/  USEL UR45, URZ, 0x1, UP0 ;  /* 0x00000001ff2d7887 */ /* 0x000fe20008000000 */
[----:B-1----:R-:W-:-:S13]  /*0580*/  ISETP.NE.AND P0, PT, R2, RZ, PT ;  /* 0x000000ff0200720c */ /* 0x002fda0003f05270 */
[----:B------:R-:W-:Y:S05]  /*0590*/  @P0 BRA `(.L_x_9) ;  /* 0x0000000000840947 */ /* 0x000fea0003800000 */
[----:B------:R-:W-:Y:S01]  /*05a0*/  ELECT P0, URZ, PT ;  /* 0x0000000000ff782f */ /* 0x000fe20003800000 */
[----:B------:R-:W-:-:S12]  /*05b0*/  BSSY.RECONVERGENT B0, `(.L_x_9) ;  /* 0x000001f000007945 */ /* 0x000fd80003800200 */
[----:B------:R-:W-:Y:S05]  /*05c0*/  @!P0 BRA `(.L_x_10) ;  /* 0x0000000000748947 */ /* 0x000fea0003800000 */
[----:B------:R-:W1:Y:S01]  /*05d0*/  S2UR UR4, SR_CgaCtaId ;  /* 0x00000000000479c3 */ /* 0x000e620000008800 */
[----:B------:R-:W-:Y:S01]  /*05e0*/  UMOV UR5, 0x400 ;  /* 0x0000040000057882 */ /* 0x000fe20000000000 */
[----:B------:R-:W-:Y:S01]  /*05f0*/  UMOV UR8, 0x1 ;  /* 0x0000000100087882 */ /* 0x000fe20000000000 */
[----:B------:R-:W-:Y:S01]  /*0600*/  UMOV UR6, 0x5 ;  /* 0x0000000500067882 */ /* 0x000fe20000000000 */
[----:B------:R-:W-:-:S04]  /*0610*/  UIADD3 UR8, UPT, UPT, -UR8, 0x100000, URZ ;  /* 0x0010000008087890 */ /* 0x000fc8000fffe1ff */
[----:B------:R-:W-:Y:S02]  /*0620*/  USHF.L.U32 UR9, UR8, 0xb, URZ ;  /* 0x0000000b08097899 */ /* 0x000fe400080006ff */
[----:B------:R-:W-:Y:S02]  /*0630*/  USHF.L.U32 UR8, UR8, 0x1, URZ ;  /* 0x0000000108087899 */ /* 0x000fe400080006ff */
[----:B------:R-:W-:-:S04]  /*0640*/  UIADD3 UR6, UPT, UPT, -UR6, 0x100000, URZ ;  /* 0x0010000006067890 */ /* 0x000fc8000fffe1ff */
[----:B------:R-:W-:Y:S02]  /*0650*/  USHF.L.U32 UR7, UR6, 0xb, URZ ;  /* 0x0000000b06077899 */ /* 0x000fe400080006ff */
[----:B------:R-:W-:Y:S02]  /*0660*/  USHF.L.U32 UR6, UR6, 0x1, URZ ;  /* 0x0000000106067899 */ /* 0x000fe400080006ff */
[----:B-1----:R-:W-:Y:S01]  /*0670*/  ULEA UR4, UR4, UR5, 0x18 ;  /* 0x0000000504047291 */ /* 0x002fe2000f8ec0ff */
[----:B------:R-:W1:Y:S11]  /*0680*/  FENCE.VIEW.ASYNC.S ;  /* 0x00000000000073c6 */ /* 0x000e760000000000 */
[----:B-1----:R1:W2:Y:S01]  /*0690*/  SYNCS.EXCH.64 URZ, [UR4], UR8 ;  /* 0x0000000804ff75b2 */ /* 0x0022a20008000100 */
[----:B------:R1:W3:Y:S01]  /*06a0*/  SYNCS.EXCH.64 URZ, [UR4+0x40], UR6 ;  /* 0x0000400604ff75b2 */ /* 0x0002e20008000100 */
[----:B------:R1:W4:Y:S01]  /*06b0*/  SYNCS.EXCH.64 URZ, [UR4+0x8], UR8 ;  /* 0x0000080804ff75b2 */ /* 0x0003220008000100 */
[----:B------:R1:W1:Y:S01]  /*06c0*/  SYNCS.EXCH.64 URZ, [UR4+0x48], UR6 ;  /* 0x0000480604ff75b2 */ /* 0x0002620008000100 */
        /* <DEDUP_REMOVED lines=12> */
[----:B------:R-:W-:Y:S01]  /*0790*/  NOP ;  /* 0x0000000000007918 */ /* 0x000fe20000000000 */
.L_x_10:
[----:B-1----:R-:W-:Y:S05]  /*07a0*/  BSYNC.RECONVERGENT B0 ;  /* 0x0000000000007941 */ /* 0x002fea0003800200 */
.L_x_9:
[----:B------:R-:W1:Y:S01]  /*07b0*/  SHFL.IDX PT, R2, R86, RZ, 0x1f ;  /* 0x00001fff56027589 */ /* 0x000e6200000e0000 */
[----:B------:R-:W-:Y:S01]  /*07c0*/  NOP ;  /* 0x0000000000007918 */ /* 0x000fe20000000000 */
[----:B-1----:R-:W-:-:S13]  /*07d0*/  ISETP.NE.AND P0, PT, R2, 0x1, PT ;  /* 0x000000010200780c */ /* 0x002fda0003f05270 */
[----:B------:R-:W-:Y:S05]  /*07e0*/  @P0 BRA `(.L_x_11) ;  /* 0x0000000000500947 */ /* 0x000fea0003800000 */
        /* <DEDUP_REMOVED lines=9> */
[----:B------:R-:W-:Y:S01]  /*0880*/  USHF.L.U32 UR6, UR6, 0x1, URZ ;  /* 0x0000000106067899 */ /* 0x000fe200080006ff */
[----:B------:R-:W-:Y:S01]  /*0890*/  ELECT P0, URZ, PT ;  /* 0x0000000000ff782f */ /* 0x000fe20003800000 */
[----:B-1----:R-:W-:Y:S01]  /*08a0*/  ULEA UR4, UR4, UR5, 0x18 ;  /* 0x0000000504047291 */ /* 0x002fe2000f8ec0ff */
[----:B------:R-:W1:Y:S11]  /*08b0*/  FENCE.VIEW.ASYNC.S ;  /* 0x00000000000073c6 */ /* 0x000e760000000000 */
[----:B-1----:R1:W1:Y:S01]  /*08c0*/  SYNCS.EXCH.64 URZ, [UR4+0x80], UR8 ;  /* 0x0000800804ff75b2 */ /* 0x0022620008000100 */
[----:B------:R1:W1:Y:S01]  /*08d0*/  SYNCS.EXCH.64 URZ, [UR4+0x98], UR6 ;  /* 0x0000980604ff75b2 */ /* 0x0002620008000100 */
[----:B------:R1:W1:Y:S01]  /*08e0*/  SYNCS.EXCH.64 URZ, [UR4+0x88], UR8 ;  /* 0x0000880804ff75b2 */ /* 0x0002620008000100 */
[----:B------:R1:W1:Y:S01]  /*08f0*/  SYNCS.EXCH.64 URZ, [UR4+0xa0], UR6 ;  /* 0x0000a00604ff75b2 */ /* 0x0002620008000100 */
[----:B------:R1:W1:Y:S01]  /*0900*/  SYNCS.EXCH.64 URZ, [UR4+0x90], UR8 ;  /* 0x0000900804ff75b2 */ /* 0x0002620008000100 */
[----:B------:R1:W1:Y:S01]  /*0910*/  SYNCS.EXCH.64 URZ, [UR4+0xa8], UR6 ;  /* 0x0000a80604ff75b2 */ /* 0x0002620008000100 */
[----:B------:R-:W-:Y:S01]  /*0920*/  NOP ;  /* 0x0000000000007918 */ /* 0x000fe20000000000 */
.L_x_11:
[----:B------:R-:W2:Y:S01]  /*0930*/  SHFL.IDX PT, R2, R86, RZ, 0x1f ;  /* 0x00001fff56027589 */ /* 0x000ea200000e0000 */
[----:B------:R-:W-:Y:S01]  /*0940*/  NOP ;  /* 0x0000000000007918 */ /* 0x000fe20000000000 */
[----:B--2---:R-:W-:-:S13]  /*0950*/  ISETP.NE.AND P0, PT, R2, 0x3, PT ;  /* 0x000000030200780c */ /* 0x004fda0003f05270 */
[----:B------:R-:W-:Y:S05]  /*0960*/  @P0 BRA `(.L_x_12) ;  /* 0x0000000000300947 */ /* 0x000fea0003800000 */
[----:B-1----:R-:W1:Y:S01]  /*0970*/  S2UR UR4, SR_CgaCtaId ;  /* 0x00000000000479c3 */ /* 0x002e620000008800 */
[----:B------:R-:W-:Y:S01]  /*0980*/  UMOV UR6, 0x400 ;  /* 0x0000040000067882 */ /* 0x000fe20000000000 */
[----:B------:R-:W-:Y:S01]  /*0990*/  UMOV UR5, 0x20 ;  /* 0x0000002000057882 */ /* 0x000fe20000000000 */
[----:B------:R-:W-:Y:S01]  /*09a0*/  ELECT P0, URZ, PT ;  /* 0x0000000000ff782f */ /* 0x000fe20003800000 */
[----:B-1----:R-:W-:Y:S02]  /*09b0*/  ULEA UR6, UR4, UR6, 0x18 ;  /* 0x0000000604067291 */ /* 0x002fe4000f8ec0ff */
[----:B------:R-:W-:-:S04]  /*09c0*/  UIADD3 UR4, UPT, UPT, -UR5, 0x100000, URZ ;  /* 0x0010000005047890 */ /* 0x000fc8000fffe1ff */
[----:B------:R-:W-:Y:S02]  /*09d0*/  USHF.L.U32 UR5, UR4, 0xb, URZ ;  /* 0x0000000b04057899 */ /* 0x000fe400080006ff */
[----:B------:R-:W-:Y:S01]  /*09e0*/  USHF.L.U32 UR4, UR4, 0x1, URZ ;  /* 0x0000000104047899 */ /* 0x000fe200080006ff */
[----:B------:R-:W1:Y:S11]  /*09f0*/  FENCE.VIEW.ASYNC.S ;  /* 0x00000000000073c6 */ /* 0x000e760000000000 */
[----:B-1----:R2:W1:Y:S01]  /*0a00*/  SYNCS.EXCH.64 URZ, [UR6+0xb0], UR4 ;  /* 0x0000b00406ff75b2 */ /* 0x0024620008000100 */
[----:B------:R2:W1:Y:S02]  /*0a10*/  SYNCS.EXCH.64 URZ, [UR6+0xb8], UR4 ;  /* 0x0000b80406ff75b2 */ /* 0x0004640008000100 */
[----:B--2---:R-:W-:Y:S01]  /*0a20*/  NOP ;  /* 0x0000000000007918 */ /* 0x004fe20000000000 */
.L_x_12:
[----:B------:R-:W2:Y:S01]  /*0a30*/  SHFL.IDX PT, R2, R86, RZ, 0x1f ;  /* 0x00001fff56027589 */ /* 0x000ea200000e0000 */
[----:B------:R-:W-:Y:S01]  /*0a40*/  NOP ;  /* 0x0000000000007918 */ /* 0x000fe20000000000 */
[----:B--2---:R-:W-:-:S13]  /*0a50*/  ISETP.NE.AND P0, PT, R2, 0x4, PT ;  /* 0x000000040200780c */ /* 0x004fda0003f05270 */
[----:B------:R-:W-:Y:S05]  /*0a60*/  @P0 BRA `(.L_x_13) ;  /* 0x00000000004c0947 */ /* 0x000fea0003800000 */
[----:B-1----:R-:W1:Y:S01]  /*0a70*/  S2UR UR6, SR_CgaCtaId ;  /* 0x00000000000679c3 */ /* 0x002e620000008800 */
[----:B------:R-:W-:Y:S01]  /*0a80*/  UMOV UR4, 0x720 ;  /* 0x0000072000047882 */ /* 0x000fe20000000000 */
[----:B------:R-:W-:Y:S01]  /*0a90*/  UMOV UR5, 0x400 ;  /* 0x0000040000057882 */ /* 0x000fe20000000000 */
[----:B------:R-:W-:Y:S01]  /*0aa0*/  USEL UR4, UR4, 0x620, UP4 ;  /* 0x0000062004047887 */ /* 0x000fe2000a000000 */
[----:B------:R-:W-:Y:S01]  /*0ab0*/  UMOV UR8, 0x1 ;  /* 0x0000000100087882 */ /* 0x000fe20000000000 */
[----:B------:R-:W-:Y:S01]  /*0ac0*/  ELECT P0, URZ, PT ;  /* 0x0000000000ff782f */ /* 0x000fe20003800000 */
[----:B------:R-:W-:-:S04]  /*0ad0*/  UIADD3 UR8, UPT, UPT, -UR8, 0x100000, URZ ;  /* 0x0010000008087890 */ /* 0x000fc8000fffe1ff */
[----:B------:R-:W-:Y:S02]  /*0ae0*/  USHF.L.U32 UR9, UR8, 0xb, URZ ;  /* 0x0000000b08097899 */ /* 0x000fe400080006ff */
[----:B------:R-:W-:Y:S02]  /*0af0*/  USHF.L.U32 UR8, UR8, 0x1, URZ ;  /* 0x0000000108087899 */ /* 0x000fe400080006ff */
[----:B-1----:R-:W-:Y:S02]  /*0b00*/  ULEA UR6, UR6, UR5, 0x18 ;  /* 0x0000000506067291 */ /* 0x002fe4000f8ec0ff */
[----:B------:R-:W-:-:S04]  /*0b10*/  UIADD3 UR4, UPT, UPT, -UR4, 0x100000, URZ ;  /* 0x0010000004047890 */ /* 0x000fc8000fffe1ff */
[----:B------:R-:W-:Y:S02]  /*0b20*/  USHF.L.U32 UR5, UR4, 0xb, URZ ;  /* 0x0000000b04057899 */ /* 0x000fe400080006ff */
[----:B------:R-:W-:Y:S01]  /*0b30*/  USHF.L.U32 UR4, UR4, 0x1, URZ ;  /* 0x0000000104047899 */ /* 0x000fe200080006ff */
[----:B------:R-:W1:Y:S03]  /*0b40*/  FENCE.VIEW.ASYNC.S ;  /* 0x00000000000073c6 */ /* 0x000e660000000000 */
[----:B-1----:R2:W1:Y:S08]  /*0b50*/  SYNCS.EXCH.64 URZ, [UR6+0xc0], UR8 ;  /* 0x0000c00806ff75b2 */ /* 0x0024700008000100 */
[----:B------:R2:W1:Y:S01]  /*0b60*/  SYNCS.EXCH.64 URZ, [UR6+0xd0], UR4 ;  /* 0x0000d00406ff75b2 */ /* 0x0004620008000100 */
[----:B------:R2:W1:Y:S01]  /*0b70*/  SYNCS.EXCH.64 URZ, [UR6+0xc8], UR8 ;  /* 0x0000c80806ff75b2 */ /* 0x0004620008000100 */
[----:B------:R2:W1:Y:S02]  /*0b80*/  SYNCS.EXCH.64 URZ, [UR6+0xd8], UR4 ;  /* 0x0000d80406ff75b2 */ /* 0x0004640008000100 */
[----:B--2---:R-:W-:Y:S01]  /*0b90*/  NOP ;  /* 0x0000000000007918 */ /* 0x004fe20000000000 */
.L_x_13:
[----:B------:R-:W2:Y:S01]  /*0ba0*/  SHFL.IDX PT, R2, R86, RZ, 0x1f ;  /* 0x00001fff56027589 */ /* 0x000ea200000e0000 */
[----:B------:R-:W-:Y:S01]  /*0bb0*/  NOP ;  /* 0x0000000000007918 */ /* 0x000fe20000000000 */
[----:B--2---:R-:W-:-:S13]  /*0bc0*/  ISETP.NE.AND P0, PT, R2, 0x5, PT ;  /* 0x000000050200780c */ /* 0x004fda0003f05270 */
[----:B------:R-:W-:Y:S05]  /*0bd0*/  @P0 BRA `(.L_x_14) ;  /* 0x0000000000480947 */ /* 0x000fea0003800000 */
[----:B-1----:R-:W1:Y:S01]  /*0be0*/  S2UR UR4, SR_CgaCtaId ;  /* 0x00000000000479c3 */ /* 0x002e620000008800 */
        /* <DEDUP_REMOVED lines=15> */
[----:B------:R2:W1:Y:S02]  /*0ce0*/  SYNCS.EXCH.64 URZ, [UR4+0xf8], UR6 ;  /* 0x0000f80604ff75b2 */ /* 0x0004640008000100 */
[----:B--2---:R-:W-:Y:S01]  /*0cf0*/  NOP ;  /* 0x0000000000007918 */ /* 0x004fe20000000000 */
.L_x_14:
[----:B------:R-:W2:Y:S01]  /*0d00*/  SHFL.IDX PT, R2, R86, RZ, 0x1f ;  /* 0x00001fff56027589 */ /* 0x000ea200000e0000 */
[----:B------:R-:W1:Y:S01]  /*0d10*/  S2UR UR64, SR_CgaCtaId ;  /* 0x00000000004079c3 */ /* 0x000e620000008800 */
[----:B------:R-:W-:Y:S01]  /*0d20*/  NOP ;  /* 0x0000000000007918 */ /* 0x000fe20000000000 */
[----:B--2---:R-:W-:-:S13]  /*0d30*/  ISETP.NE.AND P0, PT, R2, 0x3, PT ;  /* 0x000000030200780c */ /* 0x004fda0003f05270 */
[----:B-1----:R-:W-:Y:S05]  /*0d40*/  @P0 BRA `(.L_x_15) ;  /* 0x0000000000340947 */ /* 0x002fea0003800000 */
[----:B------:R-:W-:Y:S01]  /*0d50*/  UMOV UR4, 0x400 ;  /* 0x0000040000047882 */ /* 0x000fe20000000000 */
[----:B------:R-:W-:Y:S01]  /*0d60*/  UMOV UR6, 0x20 ;  /* 0x0000002000067882 */ /* 0x000fe20000000000 */
[----:B------:R-:W-:Y:S02]  /*0d70*/  ULEA UR4, UR64, UR4, 0x18 ;  /* 0x0000000440047291 */ /* 0x000fe4000f8ec0ff */
[----:B------:R-:W-:-:S04]  /*0d80*/  UIADD3 UR6, UPT, UPT, -UR6, 0x100000, URZ ;  /* 0x0010000006067890 */ /* 0x000fc8000fffe1ff */
[----:B------:R-:W-:Y:S02]  /*0d90*/  USHF.L.U32 UR7, UR6, 0xb, URZ ;  /* 0x0000000b06077899 */ /* 0x000fe400080006ff */
[----:B------:R-:W-:Y:S01]  /*0da0*/  USHF.L.U32 UR6, UR6, 0x1, URZ ;  /* 0x0000000106067899 */ /* 0x000fe200080006ff */
[----:B------:R-:W-:Y:S01]  /*0db0*/  ELECT P0, URZ, PT ;  /* 0x0000000000ff782f */ /* 0x000fe20003800000 */
[----:B------:R-:W1:Y:S10]  /*0dc0*/  FENCE.VIEW.ASYNC.S ;  /* 0x00000000000073c6 */ /* 0x000e740000000000 */
[----:B-1----:R1:W2:Y:S01]  /*0dd0*/  SYNCS.EXCH.64 URZ, [UR4+0x100], UR6 ;  /* 0x0001000604ff75b2 */ /* 0x0022a20008000100 */
[----:B------:R1:W1:Y:S01]  /*0de0*/  SYNCS.EXCH.64 URZ, [UR4+0x110], UR6 ;  /* 0x0001100604ff75b2 */ /* 0x0002620008000100 */
[----:B------:R1:W1:Y:S01]  /*0df0*/  SYNCS.EXCH.64 URZ, [UR4+0x108], UR6 ;  /* 0x0001080604ff75b2 */ /* 0x0002620008000100 */
[----:B------:R1:W1:Y:S01]  /*0e00*/  SYNCS.EXCH.64 URZ, [UR4+0x118], UR6 ;  /* 0x0001180604ff75b2 */ /* 0x0002620008000100 */
[----:B------:R-:W-:Y:S01]  /*0e10*/  NOP ;  /* 0x0000000000007918 */ /* 0x000fe20000000000 */
.L_x_15:
[----:B-1----:R-:W1:Y:S01]  /*0e20*/  LDCU UR4, c[0x0][0x36c] ;  /* 0x00006d80ff0477ac */ /* 0x002e620008000800 */
[----:B------:R-:W-:Y:S01]  /*0e30*/  ISETP.NE.OR P4, PT, R0, 0x2, !P4 ;  /* 0x000000020000780c */ /* 0x000fe20006785670 */
[----:B------:R-:W-:Y:S01]  /*0e40*/  NOP ;  /* 0x0000000000007918 */ /* 0x000fe20000000000 */
[----:B------:R-:W-:Y:S01]  /*0e50*/  LOP3.LUT R0, R81, 0x1f, RZ, 0xc0, !PT ;  /* 0x0000001f51007812 */ /* 0x000fe200078ec0ff */
[----:B------:R-:W-:Y:S02]  /*0e60*/  UISETP.NE.AND UP5, UPT, UR21, URZ, UPT ;  /* 0x000000ff1500728c */ /* 0x000fe4000bfa5270 */
[----:B-1----:R-:W-:-:S09]  /*0e70*/  UISETP.EQ.U32.AND UP6, UPT, UR4, 0x1, UPT ;  /* 0x000000010400788c */ /* 0x002fd2000bfc2070 */
[----:B------:R-:W-:Y:S05]  /*0e80*/  BRA.U !UP6, `(.L_x_16) ;  /* 0x000000010e087547 */ /* 0x000fea000b800000 */
[----:B--234-:R-:W-:Y:S01]  /*0e90*/  UCGABAR_ARV ;  /* 0x00000000000079c7 */ /* 0x01cfe20008000000 */
[----:B------:R-:W-:Y:S05]  /*0ea0*/  BRA `(.L_x_17) ;  /* 0x0000000000047947 */ /* 0x000fea0003800000 */
.L_x_16:
[----:B--234-:R-:W-:Y:S01]  /*0eb0*/  NOP ;  /* 0x0000000000007918 */ /* 0x01cfe20000000000 */
.L_x_17:
[----:B------:R-:W1:Y:S01]  /*0ec0*/  S2UR UR27, SR_CTAID.X ;  /* 0x00000000001b79c3 */ /* 0x000e620000002500 */
[----:B------:R-:W-:-:S05]  /*0ed0*/  CS2R.32 R92, SR_CgaSize ;  /* 0x00000000005c7805 */ /* 0x000fca0000008a00 */
[----:B------:R-:W-:-:S05]  /*0ee0*/  IMAD R92, R92, -0xa0, RZ ;  /* 0xffffff605c5c7824 */ /* 0x000fca00078e02ff */
[----:B------:R-:W-:-:S14]  /*0ef0*/  R2UR UR5, R92 ;  /* 0x000000005c0572ca */ /* 0x000fdc00000e0000 */
[----:B------:R-:W2:Y:S01]  /*0f00*/  LDCU UR5, c[0x0][UR5+0x2b0] ;  /* 0x00005600050577ac */ /* 0x000ea20008000800 */
[----:B------:R-:W-:-:S05]  /*0f10*/  CS2R.32 R92, SR_CgaSize ;  /* 0x00000000005c7805 */ /* 0x000fca0000008a00 */
[----:B------:R-:W-:-:S05]  /*0f20*/  IMAD R92, R92, -0xa0, RZ ;  /* 0xffffff605c5c7824 */ /* 0x000fca00078e02ff */
[----:B------:R-:W-:-:S14]  /*0f30*/  R2UR UR4, R92 ;  /* 0x000000005c0472ca */ /* 0x000fdc00000e0000 */
[----:B------:R-:W3:Y:S01]  /*0f40*/  LDCU UR4, c[0x0][UR4+0x2b4] ;  /* 0x00005680040477ac */ /* 0x000ee20008000800 */
[----:B------:R-:W4:Y:S01]  /*0f50*/  S2UR UR20, SR_CTAID.Y ;  /* 0x00000000001479c3 */ /* 0x000f220000002600 */
[----:B------:R-:W-:-:S05]  /*0f60*/  CS2R.32 R92, SR_CgaSize ;  /* 0x00000000005c7805 */ /* 0x000fca0000008a00 */
[----:B------:R-:W-:-:S05]  /*0f70*/  IMAD R92, R92, -0xa0, RZ ;  /* 0xffffff605c5c7824 */ /* 0x000fca00078e02ff */
[----:B------:R-:W-:-:S14]  /*0f80*/  R2UR UR7, R92 ;  /* 0x000000005c0772ca */ /* 0x000fdc00000e0000 */
[----:B------:R-:W3:Y:S01]  /*0f90*/  LDCU UR7, c[0x0][UR7+0x2a0] ;  /* 0x00005400070777ac */ /* 0x000ee20008000800 */
[----:B------:R-:W-:-:S05]  /*0fa0*/  CS2R.32 R92, SR_CgaSize ;  /* 0x00000000005c7805 */ /* 0x000fca0000008a00 */
[----:B------:R-:W-:-:S05]  /*0fb0*/  IMAD R92, R92, -0xa0, RZ ;  /* 0xffffff605c5c7824 */ /* 0x000fca00078e02ff */
[----:B------:R-:W-:-:S14]  /*0fc0*/  R2UR UR8, R92 ;  /* 0x000000005c0872ca */ /* 0x000fdc00000e0000 */
[----:B------:R-:W3:Y:S01]  /*0fd0*/  LDCU UR8, c[0x0][UR8+0x2a4] ;  /* 0x00005480080877ac */ /* 0x000ee20008000800 */
[----:B------:R-:W-:Y:S02]  /*0fe0*/  ULOP3.LUT UR66, UR64, 0x3, URZ, 0xc0, !UPT ;  /* 0x0000000340427892 */ /* 0x000fe4000f8ec0ff */
[----:B------:R-:W-:Y:S02]  /*0ff0*/  USHF.R.U32.HI UR28, URZ, 0x2, UR64 ;  /* 0x00000002ff1c7899 */ /* 0x000fe40008011640 */
[----:B------:R-:W-:Y:S02]  /*1000*/  UISETP.GT.U32.AND UP1, UPT, UR66, 0xffff, UPT ;  /* 0x0000ffff4200788c */ /* 0x000fe4000bf24070 */
[----:B------:R-:W-:Y:S01]  /*1010*/  USHF.L.U32 UR52, UR64, 0xb, URZ ;  /* 0x0000000b40347899 */ /* 0x000fe200080006ff */
[----:B-1----:R-:W-:Y:S01]  /*1020*/  I2FP.F32.U32 R3, UR27 ;  /* 0x0000001b00037c45 */ /* 0x002fe20008201000 */
[----:B------:R-:W-:Y:S02]  /*1030*/  USHF.L.U32 UR48, UR64, 0x6, URZ ;  /* 0x0000000640307899 */ /* 0x000fe400080006ff */
[----:B------:R-:W-:-:S02]  /*1040*/  USHF.L.U32 UR26, UR64, 0x5, URZ ;  /* 0x00000005401a7899 */ /* 0x000fc400080006ff */
[----:B--2---:R-:W-:Y:S01]  /*1050*/  FMUL R3, R3, UR5 ;  /* 0x0000000503037c20 */ /* 0x004fe20008400000 */
[----:B------:R-:W-:Y:S01]  /*1060*/  ULOP3.LUT UR5, UR64, 0x4, URZ, 0xc0, !UPT ;  /* 0x0000000440057892 */ /* 0x000fe2000f8ec0ff */
[----:B----4-:R-:W-:Y:S01]  /*1070*/  I2FP.F32.U32 R2, UR20 ;  /* 0x0000001400027c45 */ /* 0x010fe20008201000 */
[----:B------:R-:W1:Y:S03]  /*1080*/  LDCU UR24, c[0x0][0xf24] ;  /* 0x0001e480ff1877ac */ /* 0x000e660008000800 */
[----:B------:R-:W2:Y:S01]  /*1090*/  F2I.U32.TRUNC.NTZ R3, R3 ;  /* 0x0000000300037305 */ /* 0x000ea2000020f000 */
[----:B---3--:R-:W-:Y:S01]  /*10a0*/  FMUL R2, R2, UR4 ;  /* 0x0000000402027c20 */ /* 0x008fe20008400000 */
[----:B------:R-:W-:Y:S01]  /*10b0*/  UISETP.GT.U32.AND UP0, UPT, UR5, 0xffff, UPT ;  /* 0x0000ffff0500788c */ /* 0x000fe2000bf04070 */
[----:B------:R-:W3:Y:S05]  /*10c0*/  LDCU UR39, c[0x0][0xf24] ;  /* 0x0001e480ff2777ac */ /* 0x000eea0008000800 */
[----:B------:R-:W4:Y:S01]  /*10d0*/  F2I.U32.TRUNC.NTZ R2, R2 ;  /* 0x0000000200027305 */ /* 0x000f22000020f000 */
[----:B------:R-:W-:Y:S01]  /*10e0*/  USEL UR46, UR5, 0xffff, !UP0 ;  /* 0x0000ffff052e7887 */ /* 0x000fe2000c000000 */
[----:B------:R-:W1:Y:S01]  /*10f0*/  LDCU UR29, c[0x0][0xf30] ;  /* 0x0001e600ff1d77ac */ /* 0x000e620008000800 */
[----:B--2---:R-:W-:Y:S01]  /*1100*/  R2UR UR4, R3 ;  /* 0x00000000030472ca */ /* 0x004fe200000e0000 */
[----:B------:R-:W-:Y:S01]  /*1110*/  USHF.L.U32 UR38, UR64, 0x7, URZ ;  /* 0x0000000740267899 */ /* 0x000fe200080006ff */
[----:B------:R-:W-:Y:S01]  /*1120*/  UMOV UR31, 0x11 ;  /* 0x00000011001f7882 */ /* 0x000fe20000000000 */
[----:B------:R-:W-:Y:S01]  /*1130*/  USEL UR47, UR66, 0xffff, !UP1 ;  /* 0x0000ffff422f7887 */ /* 0x000fe2000c800000 */
[----:B----4-:R-:W-:-:S02]  /*1140*/  R2UR UR6, R2 ;  /* 0x00000000020672ca */ /* 0x010fc400000e0000 */
[----:B------:R-:W-:-:S07]  /*1150*/  PRMT R2, RZ, 0x7610, R2 ;  /* 0x00007610ff027816 */ /* 0x000fce0000000002 */
[----:B------:R-:W-:-:S04]  /*1160*/  UIADD3 UR5, UPT, UPT, -UR4, URZ, URZ ;  /* 0x000000ff04057290 */ /* 0x000fc8000fffe1ff */
[----:B------:R-:W-:Y:S02]  /*1170*/  UIMAD UR5, UR7, UR5, UR27 ;  /* 0x00000005070572a4 */ /* 0x000fe4000f8e021b */
[----:B------:R-:W-:-:S04]  /*1180*/  UIADD3 UR4, UPT, UPT, -UR6, URZ, URZ ;  /* 0x000000ff06047290 */ /* 0x000fc8000fffe1ff */
[----:B------:R-:W-:Y:S01]  /*1190*/  IMAD.U32 R92, RZ, RZ, UR5 ;  /* 0x00000005ff5c7e24 */ /* 0x000fe2000f8e00ff */
[----:B------:R-:W-:-:S06]  /*11a0*/  UIMAD UR4, UR8, UR4, UR20 ;  /* 0x00000004080472a4 */ /* 0x000fcc000f8e0214 */
[----:B------:R-:W-:Y:S01]  /*11b0*/  IMAD.U32 R91, RZ, RZ, UR4 ;  /* 0x00000004ff5b7e24 */ /* 0x000fe2000f8e00ff */
[----:B-1-3--:R-:W-:Y:S06]  /*11c0*/  BRA.U UP5, `(.L_x_18) ;  /* 0x0000000105747547 */ /* 0x00afec000b800000 */
[----:B------:R-:W-:Y:S02]  /*11d0*/  R2UR UR4, R91 ;  /* 0x000000005b0472ca */ /* 0x000fe400000e0000 */
[----:B------:R-:W-:-:S11]  /*11e0*/  R2UR UR8, R92 ;  /* 0x000000005c0872ca */ /* 0x000fd600000e0000 */
[----:B------:R-:W-:Y:S02]  /*11f0*/  UISETP.NE.AND UP2, UPT, UR4, URZ, UPT ;  /* 0x000000ff0400728c */ /* 0x000fe4000bf45270 */
[----:B------:R-:W-:Y:S02]  /*1200*/  UISETP.NE.AND UP3, UPT, UR4, 0x1, UPT ;  /* 0x000000010400788c */ /* 0x000fe4000bf65270 */
[----:B------:R-:W-:Y:S02]  /*1210*/  UISETP.NE.AND UP0, UPT, UR8, URZ, UP2 ;  /* 0x000000ff0800728c */ /* 0x000fe40009705270 */
[----:B------:R-:W-:Y:S02]  /*1220*/  USEL UR4, URZ, 0x10, UP3 ;  /* 0x00000010ff047887 */ /* 0x000fe40009800000 */
[----:B------:R-:W-:Y:S02]  /*1230*/  USEL UR11, URZ, 0x1, UP0 ;  /* 0x00000001ff0b7887 */ /* 0x000fe40008000000 */
[----:B------:R-:W-:-:S02]  /*1240*/  UISETP.NE.AND UP0, UPT, UR8, URZ, UPT ;  /* 0x000000ff0800728c */ /* 0x000fc4000bf05270 */
[----:B------:R-:W-:Y:S02]  /*1250*/  USEL UR5, URZ, 0x2, UP2 ;  /* 0x00000002ff057887 */ /* 0x000fe40009000000 */
[----:B------:R-:W-:Y:S02]  /*1260*/  USEL UR9, UR4, 0x10, UP0 ;  /* 0x0000001004097887 */ /* 0x000fe40008000000 */
[----:B------:R-:W-:Y:S02]  /*1270*/  UISETP.NE.AND UP0, UPT, UR8, 0x1, UPT ;  /* 0x000000010800788c */ /* 0x000fe4000bf05270 */
[----:B------:R-:W-:Y:S02]  /*1280*/  USEL UR4, URZ, 0x20, UP3 ;  /* 0x00000020ff047887 */ /* 0x000fe40009800000 */
[----:B------:R-:W-:Y:S02]  /*1290*/  UISETP.NE.AND UP1, UPT, UR8, 0x2, UPT ;  /* 0x000000020800788c */ /* 0x000fe4000bf25270 */
[----:B------:R-:W-:-:S02]  /*12a0*/  USEL UR6, URZ, 0x4, UP2 ;  /* 0x00000004ff067887 */ /* 0x000fc40009000000 */
[----:B------:R-:W-:Y:S02]  /*12b0*/  USEL UR7, UR5, 0x2, UP0 ;  /* 0x0000000205077887 */ /* 0x000fe40008000000 */
[----:B------:R-:W-:Y:S02]  /*12c0*/  USEL UR10, UR4, 0x20, UP0 ;  /* 0x00000020040a7887 */ /* 0x000fe40008000000 */
[----:B------:R-:W-:Y:S02]  /*12d0*/  UISETP.NE.AND UP0, UPT, UR8, 0x3, UPT ;  /* 0x000000030800788c */ /* 0x000fe4000bf05270 */
[----:B------:R-:W-:Y:S02]  /*12e0*/  USEL UR5, URZ, 0x40, UP3 ;  /* 0x00000040ff057887 */ /* 0x000fe40009800000 */
[----:B------:R-:W-:Y:S02]  /*12f0*/  USEL UR8, UR6, 0x4, UP1 ;  /* 0x0000000406087887 */ /* 0x000fe40008800000 */
[----:B------:R-:W-:-:S02]  /*1300*/  USEL UR4, URZ, 0x8, UP2 ;  /* 0x00000008ff047887 */ /* 0x000fc40009000000 */
[----:B------:R-:W-:Y:S02]  /*1310*/  UIADD3 UR6, UPT, UPT, UR7, UR9, UR11 ;  /* 0x0000000907067290 */ /* 0x000fe4000fffe00b */
[----:B------:R-:W-:Y:S02]  /*1320*/  USEL UR7, UR5, 0x40, UP1 ;  /* 0x0000004005077887 */ /* 0x000fe40008800000 */
[----:B------:R-:W-:Y:S02]  /*1330*/  USEL UR12, URZ, 0x80, UP3 ;  /* 0x00000080ff0c7887 */ /* 0x000fe40009800000 */
[----:B------:R-:W-:Y:S02]  /*1340*/  USEL UR4, UR4, 0x8, UP0 ;  /* 0x0000000804047887 */ /* 0x000fe40008000000 */
[----:B------:R-:W-:Y:S02]  /*1350*/  UIADD3 UR5, UPT, UPT, UR8, UR10, UR6 ;  /* 0x0000000a08057290 */ /* 0x000fe4000fffe006 */
[----:B------:R-:W-:-:S02]  /*1360*/  USEL UR6, UR12, 0x80, UP0 ;  /* 0x000000800c067887 */ /* 0x000fc40008000000 */
[----:B------:R-:W-:-:S04]  /*1370*/  UIADD3 UR4, UPT, UPT, UR4, UR7, UR5 ;  /* 0x0000000704047290 */ /* 0x000fc8000fffe005 */
[----:B------:R-:W-:-:S06]  /*1380*/  UIADD3 UR4, UPT, UPT, UR4, UR6, URZ ;  /* 0x0000000604047290 */ /* 0x000fcc000fffe0ff */
[----:B------:R-:W-:-:S07]  /*1390*/  IMAD.U32 R2, RZ, RZ, UR4 ;  /* 0x00000004ff027e24 */ /* 0x000fce000f8e00ff */
.L_x_18:
[----:B------:R-:W1:Y:S01]  /*13a0*/  S2UR UR44, SR_CTAID.Z ;  /* 0x00000000002c79c3 */ /* 0x000e620000002700 */
[----:B------:R-:W-:Y:S01]  /*13b0*/  UISETP.GE.AND UP0, UPT, UR24, 0x1, UPT ;  /* 0x000000011800788c */ /* 0x000fe2000bf06270 */
[----:B------:R-:W-:-:S08]  /*13c0*/  UMOV UR30, 0xf ;  /* 0x0000000f001e7882 */ /* 0x000fd00000000000 */
[----:B------:R-:W-:Y:S05]  /*13d0*/  BRA.U !UP0, `(.L_x_19) ;  /* 0x0000000108d47547 */ /* 0x000fea000b800000 */
[----:B------:R-:W2:Y:S01]  /*13e0*/  LDCU.128 UR12, c[0x0][0xf10] ;  /* 0x0001e200ff0c77ac */ /* 0x000ea20008000c00 */
[----:B------:R-:W3:Y:S01]  /*13f0*/  LDCU UR6, c[0x0][0x370] ;  /* 0x00006e00ff0677ac */ /* 0x000ee20008000800 */
[----:B------:R-:W4:Y:S01]  /*1400*/  LDCU UR5, c[0x0][0x374] ;  /* 0x00006e80ff0577ac */ /* 0x000f220008000800 */
[----:B------:R-:W1:Y:S01]  /*1410*/  LDCU UR25, c[0x0][0xf0c] ;  /* 0x0001e180ff1977ac */ /* 0x000e620008000800 */
[----:B------:R-:W1:Y:S01]  /*1420*/  LDCU UR4, c[0x0][0xf20] ;  /* 0x0001e400ff0477ac */ /* 0x000e620008000800 */
[----:B------:R-:W1:Y:S01]  /*1430*/  LDCU.64 UR8, c[0x0][0xf28] ;  /* 0x0001e500ff0877ac */ /* 0x000e620008000a00 */
[----:B--2---:R-:W-:Y:S02]  /*1440*/  UISETP.NE.AND UP0, UPT, UR14, 0x1, UPT ;  /* 0x000000010e00788c */ /* 0x004fe4000bf05270 */
[----:B----4-:R-:W-:Y:S02]  /*1450*/  UIMAD.WIDE.U32 UR10, UR5, UR15, URZ ;  /* 0x0000000f050a72a5 */ /* 0x010fe4000f8e00ff */
[----:B---3--:R-:W-:-:S02]  /*1460*/  UIMAD.WIDE.U32 UR18, UR6, UR12, URZ ;  /* 0x0000000c061272a5 */ /* 0x008fc4000f8e00ff */
[----:B-1----:R-:W-:Y:S02]  /*1470*/  UISETP.NE.AND UP1, UPT, UR25, 0x1, UPT ;  /* 0x000000011900788c */ /* 0x002fe4000bf25270 */
[----:B------:R-:W-:Y:S01]  /*1480*/  UISETP.NE.AND UP2, UPT, UR24, 0x1, UPT ;  /* 0x000000011800788c */ /* 0x000fe2000bf45270 */
[----:B------:R-:W-:Y:S02]  /*1490*/  UMOV UR10, UR11 ;  /* 0x0000000b000a7c82 */ /* 0x000fe40008000000 */
[----:B------:R-:W-:Y:S01]  /*14a0*/  UMOV UR18, UR19 ;  /* 0x0000001300127c82 */ /* 0x000fe20008000000 */
[----:B------:R-:W-:Y:S02]  /*14b0*/  @UP0 USHF.R.U32.HI UR5, URZ, UR4, UR10 ;  /* 0x00000004ff050299 */ /* 0x000fe4000801160a */
[----:B------:R-:W-:Y:S02]  /*14c0*/  UIMAD.WIDE.U32 UR22, UR20, UR15, URZ ;  /* 0x0000000f141672a5 */ /* 0x000fe4000f8e00ff */
[----:B------:R-:W-:-:S02]  /*14d0*/  UIMAD.WIDE.U32 UR10, UR5, UR8, URZ ;  /* 0x00000008050a72a5 */ /* 0x000fc4000f8e00ff */
[----:B------:R-:W-:Y:S02]  /*14e0*/  @UP1 USHF.R.U32.HI UR6, URZ, UR13, UR18 ;  /* 0x0000000dff061299 */ /* 0x000fe40008011612 */
[----:B------:R-:W-:Y:S02]  /*14f0*/  UIMAD.WIDE.U32 UR16, UR27, UR12, URZ ;  /* 0x0000000c1b1072a5 */ /* 0x000fe4000f8e00ff */
[----:B------:R-:W-:Y:S01]  /*1500*/  UIMAD.WIDE.U32 UR18, UR6, UR8, URZ ;  /* 0x00000008061272a5 */ /* 0x000fe2000f8e00ff */
[----:B------:R-:W-:Y:S01]  /*1510*/  UMOV UR22, UR23 ;  /* 0x0000001700167c82 */ /* 0x000fe20008000000 */
[----:B------:R-:W-:Y:S01]  /*1520*/  UMOV UR10, UR11 ;  /* 0x0000000b000a7c82 */ /* 0x000fe20008000000 */
[----:B------:R-:W-:Y:S02]  /*1530*/  USHF.R.U32.HI UR22, URZ, UR4, UR22 ;  /* 0x00000004ff167299 */ /* 0x000fe40008011616 */
[----:B------:R-:W-:Y:S02]  /*1540*/  @UP2 USHF.R.U32.HI UR5, URZ, UR9, UR10 ;  /* 0x00000009ff052299 */ /* 0x000fe4000801160a */
[----:B------:R-:W-:Y:S01]  /*1550*/  UMOV UR7, UR19 ;  /* 0x0000001300077c82 */ /* 0x000fe20008000000 */
[----:B------:R-:W-:Y:S01]  /*1560*/  UMOV UR16, UR17 ;  /* 0x0000001100107c82 */ /* 0x000fe20008000000 */
[----:B------:R-:W-:-:S02]  /*1570*/  @UP2 USHF.R.U32.HI UR6, URZ, UR9, UR7 ;  /* 0x00000009ff062299 */ /* 0x000fc40008011607 */
[----:B------:R-:W-:Y:S02]  /*1580*/  USHF.R.U32.HI UR16, URZ, UR13, UR16 ;  /* 0x0000000dff107299 */ /* 0x000fe40008011610 */
[----:B------:R-:W-:Y:S02]  /*1590*/  USEL UR4, UR20, UR22, !UP0 ;  /* 0x0000001614047287 */ /* 0x000fe4000c000000 */
[----:B------:R-:W-:Y:S02]  /*15a0*/  UIMAD UR7, UR5, UR24, URZ ;  /* 0x00000018050772a4 */ /* 0x000fe4000f8e02ff */
[----:B------:R-:W-:Y:S02]  /*15b0*/  USEL UR5, UR27, UR16, !UP1 ;  /* 0x000000101b057287 */ /* 0x000fe4000c800000 */
[----:B------:R-:W-:Y:S02]  /*15c0*/  UIMAD UR12, UR6, UR24, URZ ;  /* 0x00000018060c72a4 */ /* 0x000fe4000f8e02ff */
[----:B------:R-:W-:-:S02]  /*15d0*/  UISETP.GE.AND UP0, UPT, UR4, UR7, UPT ;  /* 0x000000070400728c */ /* 0x000fc4000bf06270 */
[----:B------:R-:W-:Y:S02]  /*15e0*/  UIMAD.WIDE.U32 UR10, UR4, UR8, URZ ;  /* 0x00000008040a72a5 */ /* 0x000fe4000f8e00ff */
[----:B------:R-:W-:Y:S02]  /*15f0*/  UISETP.GE.OR UP0, UPT, UR5, UR12, UP0 ;  /* 0x0000000c0500728c */ /* 0x000fe40008706670 */
[----:B------:R-:W-:Y:S02]  /*1600*/  UIMAD.WIDE.U32 UR12, UR5, UR8, URZ ;  /* 0x00000008050c72a5 */ /* 0x000fe4000f8e00ff */
[----:B------:R-:W-:Y:S01]  /*1610*/  UIADD3 UR10, UPT, UPT, -UR4, URZ, URZ ;  /* 0x000000ff040a7290 */ /* 0x000fe2000fffe1ff */
[----:B------:R-:W-:Y:S01]  /*1620*/  UMOV UR8, UR11 ;  /* 0x0000000b00087c82 */ /* 0x000fe20008000000 */
[----:B------:R-:W-:Y:S02]  /*1630*/  UIADD3 UR11, UPT, UPT, -UR5, URZ, URZ ;  /* 0x000000ff050b7290 */ /* 0x000fe4000fffe1ff */
[----:B------:R-:W-:-:S03]  /*1640*/  USHF.R.U32.HI UR8, URZ, UR9, UR8 ;  /* 0x00000009ff087299 */ /* 0x000fc60008011608 */
[----:B------:R-:W-:Y:S01]  /*1650*/  @!UP0 UMOV UR7, UR13 ;  /* 0x0000000d00078c82 */ /* 0x000fe20008000000 */
[----:B------:R-:W-:Y:S02]  /*1660*/  UIMAD UR20, UR14, UR10, UR20 ;  /* 0x0000000a0e1472a4 */ /* 0x000fe4000f8e0214 */
[----:B------:R-:W-:Y:S02]  /*1670*/  USEL UR8, UR4, UR8, !UP2 ;  /* 0x0000000804087287 */ /* 0x000fe4000d000000 */
[----:B------:R-:W-:Y:S02]  /*1680*/  @!UP0 USHF.R.U32.HI UR7, URZ, UR9, UR7 ;  /* 0x00000009ff078299 */ /* 0x000fe40008011607 */
[----:B------:R-:W-:Y:S02]  /*1690*/  UIADD3 UR9, UPT, UPT, -UR8, URZ, URZ ;  /* 0x000000ff08097290 */ /* 0x000fe4000fffe1ff */
[----:B------:R-:W-:Y:S02]  /*16a0*/  @!UP0 USEL UR7, UR5, UR7, !UP2 ;  /* 0x0000000705078287 */ /* 0x000fe4000d000000 */
[----:B------:R-:W-:-:S02]  /*16b0*/  UIMAD UR9, UR24, UR9, UR4 ;  /* 0x00000009180972a4 */ /* 0x000fc4000f8e0204 */
[----:B------:R-:W-:Y:S02]  /*16c0*/  @!UP0 UIADD3 UR8, UPT, UPT, UR8, -UR7, URZ ;  /* 0x8000000708088290 */ /* 0x000fe4000fffe0ff */
[----:B------:R-:W-:Y:S02]  /*16d0*/  @!UP0 UIMAD UR6, UR9, UR6, UR7 ;  /* 0x00000006090682a4 */ /* 0x000fe4000f8e0207 */
[----:B------:R-:W-:Y:S02]  /*16e0*/  @!UP0 UIMAD UR4, UR8, UR24, UR5 ;  /* 0x00000018080482a4 */ /* 0x000fe4000f8e0205 */
[----:B------:R-:W-:Y:S02]  /*16f0*/  UIMAD UR27, UR25, UR11, UR27 ;  /* 0x0000000b191b72a4 */ /* 0x000fe4000f8e021b */
[----:B------:R-:W-:Y:S01]  /*1700*/  UIMAD UR20, UR4, UR14, UR20 ;  /* 0x0000000e041472a4 */ /* 0x000fe2000f8e0214 */
[----:B------:R-:W-:Y:S02]  /*1710*/  @!UP0 UMOV UR5, UR6 ;  /* 0x0000000600058c82 */ /* 0x000fe40008000000 */
[----:B------:R-:W-:-:S12]  /*1720*/  UIMAD UR27, UR5, UR25, UR27 ;  /* 0x00000019051b72a4 */ /* 0x000fd8000f8e021b */
.L_x_19:
[----:B------:R-:W-:Y:S02]  /*1730*/  UISETP.NE.AND UP0, UPT, UR29, 0x1, UPT ;  /* 0x000000011d00788c */ /* 0x000fe4000bf05270 */
[----:B------:R-:W-:Y:S02]  /*1740*/  ULOP3.LUT UR38, UR38, 0x180, URZ, 0xc0, !UPT ;  /* 0x0000018026267892 */ /* 0x000fe4000f8ec0ff */
[----:B------:R-:W-:Y:S02]  /*1750*/  ULOP3.LUT UR47, UR47, 0xffff, URZ, 0xc0, !UPT ;  /* 0x0000ffff2f2f7892 */ /* 0x000fe4000f8ec0ff */
[----:B------:R-:W-:Y:S02]  /*1760*/  ULOP3.LUT UR46, UR46, 0xffff, URZ, 0xc0, !UPT ;  /* 0x0000ffff2e2e7892 */ /* 0x000fe4000f8ec0ff */
[----:B------:R-:W-:Y:S02]  /*1770*/  ULOP3.LUT UR53, UR52, 0x2000, URZ, 0xc0, !UPT ;  /* 0x0000200034357892 */ /* 0x000fe4000f8ec0ff */
[----:B------:R-:W-:-:S02]  /*1780*/  UISETP.NE.AND UP1, UPT, UR21, 0x2, UPT ;  /* 0x000000021500788c */ /* 0x000fc4000bf25270 */
[----:B------:R-:W-:Y:S02]  /*1790*/  ULOP3.LUT UR52, UR52, 0x1800, URZ, 0xc0, !UPT ;  /* 0x0000180034347892 */ /* 0x000fe4000f8ec0ff */
[----:B------:R-:W-:Y:S02]  /*17a0*/  ULOP3.LUT UR48, UR48, 0x100, URZ, 0xc0, !UPT ;  /* 0x0000010030307892 */ /* 0x000fe4000f8ec0ff */
[----:B------:R-:W-:Y:S02]  /*17b0*/  ULOP3.LUT UR26, UR26, 0x80, URZ, 0xc0, !UPT ;  /* 0x000000801a1a7892 */ /* 0x000fe4000f8ec0ff */
[----:B------:R-:W-:Y:S02]  /*17c0*/  USHF.R.U32.HI UR10, URZ, 0x1, UR38 ;  /* 0x00000001ff0a7899 */ /* 0x000fe40008011626 */
[----:B------:R-:W-:Y:S02]  /*17d0*/  USHF.L.U32 UR47, UR31, UR47, URZ ;  /* 0x0000002f1f2f7299 */ /* 0x000fe400080006ff */
[----:B------:R-:W-:Y:S01]  /*17e0*/  USHF.L.U32 UR46, UR30, UR46, URZ ;  /* 0x0000002e1e2e7299 */ /* 0x000fe200080006ff */
[----:B------:R-:W-:Y:S11]  /*17f0*/  BRA.U UP0, `(.L_x_20) ;  /* 0x0000000100447547 */ /* 0x000ff6000b800000 */
[----:B------:R-:W2:Y:S01]  /*1800*/  LDCU.128 UR12, c[0x0][0xf10] ;  /* 0x0001e200ff0c77ac */ /* 0x000ea20008000c00 */
[----:B------:R-:W3:Y:S01]  /*1810*/  LDCU UR8, c[0x0][0xf0c] ;  /* 0x0001e180ff0877ac */ /* 0x000ee20008000800 */
[----:B------:R-:W4:Y:S01]  /*1820*/  LDCU UR9, c[0x0][0xf20] ;  /* 0x0001e400ff0977ac */ /* 0x000f220008000800 */
[----:B--2---:R-:W-:Y:S02]  /*1830*/  UIMAD.WIDE.U32 UR6, UR27, UR12, URZ ;  /* 0x0000000c1b0672a5 */ /* 0x004fe4000f8e00ff */
[----:B------:R-:W-:Y:S02]  /*1840*/  UIMAD.WIDE.U32 UR4, UR20, UR15, URZ ;  /* 0x0000000f140472a5 */ /* 0x000fe4000f8e00ff */
[----:B---3--:R-:W-:Y:S02]  /*1850*/  UISETP.NE.AND UP2, UPT, UR8, 0x1, UPT ;  /* 0x000000010800788c */ /* 0x008fe4000bf45270 */
[----:B------:R-:W-:Y:S01]  /*1860*/  UISETP.NE.AND UP0, UPT, UR14, 0x1, UPT ;  /* 0x000000010e00788c */ /* 0x000fe2000bf05270 */
[----:B------:R-:W-:-:S02]  /*1870*/  UMOV UR6, UR7 ;  /* 0x0000000700067c82 */ /* 0x000fc40008000000 */
[----:B------:R-:W-:Y:S01]  /*1880*/  UMOV UR4, UR5 ;  /* 0x0000000500047c82 */ /* 0x000fe20008000000 */
[----:B------:R-:W-:Y:S02]  /*1890*/  USHF.R.U32.HI UR13, URZ, UR13, UR6 ;  /* 0x0000000dff0d7299 */ /* 0x000fe40008011606 */
[----:B----4-:R-:W-:Y:S02]  /*18a0*/  USHF.R.U32.HI UR4, URZ, UR9, UR4 ;  /* 0x00000009ff047299 */ /* 0x010fe40008011604 */
[----:B------:R-:W-:Y:S02]  /*18b0*/  USEL UR5, UR27, UR13, !UP2 ;  /* 0x0000000d1b057287 */ /* 0x000fe4000d000000 */
[----:B------:R-:W-:-:S04]  /*18c0*/  USEL UR4, UR20, UR4, !UP0 ;  /* 0x0000000414047287 */ /* 0x000fc8000c000000 */
[----:B------:R-:W-:Y:S02]  /*18d0*/  UIADD3 UR6, UPT, UPT, UR5, -UR4, URZ ;  /* 0x8000000405067290 */ /* 0x000fe4000fffe0ff */
[----:B------:R-:W-:Y:S02]  /*18e0*/  UIADD3 UR4, UPT, UPT, -UR5, UR4, URZ ;  /* 0x0000000405047290 */ /* 0x000fe4000fffe1ff */
[----:B------:R-:W-:Y:S02]  /*18f0*/  UIMAD UR20, UR6, UR14, UR20 ;  /* 0x0000000e061472a4 */ /* 0x000fe4000f8e0214 */
[----:B------:R-:W-:-:S12]  /*1900*/  UIMAD UR27, UR4, UR8, UR27 ;  /* 0x00000008041b72a4 */ /* 0x000fd8000f8e021b */
.L_x_20:
[----:B------:R-:W-:Y:S05]  /*1910*/  BRA.U !UP6, `(.L_x_21) ;  /* 0x000000010e0c7547 */ /* 0x000fea000b800000 */
[----:B------:R-:W-:Y:S01]  /*1920*/  UCGABAR_WAIT ;  /* 0x0000000000007dc7 */ /* 0x000fe20008000000 */
[----:B------:R-:W-:Y:S01]  /*1930*/  CCTL.IVALL ;  /* 0x00000000ff00798f */ /* 0x000fe20002000000 */
[----:B------:R-:W-:Y:S05]  /*1940*/  BRA `(.L_x_22) ;  /* 0x0000000000047947 */ /* 0x000fea0003800000 */
.L_x_21:
[----:B------:R-:W-:Y:S06]  /*1950*/  BAR.SYNC.DEFER_BLOCKING 0x0 ;  /* 0x0000000000007b1d */ /* 0x000fec0000010000 */
.L_x_22:
[----:B------:R-:W-:Y:S05]  /*1960*/  BRA.U UP1, `(.L_x_23) ;  /* 0x0000001901047547 */ /* 0x000fea000b800000 */
[----:B------:R-:W2:Y:S01]  /*1970*/  LDCU UR7, c[0x0][0x38c] ;  /* 0x00007180ff0777ac */ /* 0x000ea20008000800 */
[----:B------:R-:W-:Y:S01]  /*1980*/  PLOP3.LUT P2, PT, PT, PT, UP4, 0x80, 0x8 ;  /* 0x000000000008781c */ /* 0x000fe20003f4f048 */
[----:B------:R-:W-:Y:S01]  /*1990*/  IMAD.MOV.U32 R12, RZ, RZ, 0x1 ;  /* 0x00000001ff0c7424 */ /* 0x000fe200078e00ff */
[----:B------:R-:W-:Y:S01]  /*19a0*/  ISETP.EQ.OR P3, PT, R0, RZ, P4 ;  /* 0x000000ff0000720c */ /* 0x000fe20002762670 */
[----:B------:R-:W-:Y:S01]  /*19b0*/  UMOV UR8, 0x400 ;  /* 0x0000040000087882 */ /* 0x000fe20000000000 */
[----:B------:R-:W-:Y:S01]  /*19c0*/  USHF.L.U32 UR5, UR28, 0x6, URZ ;  /* 0x000000061c057899 */ /* 0x000fe200080006ff */
[----:B------:R-:W-:Y:S01]  /*19d0*/  PLOP3.LUT P2, PT, P2, PT, PT, 0x8, 0x80 ;  /* 0x000000000080781c */ /* 0x000fe2000174e170 */
[----:B------:R-:W-:Y:S01]  /*19e0*/  UISETP.NE.AND UP1, UPT, UR21, URZ, UPT ;  /* 0x000000ff1500728c */ /* 0x000fe2000bf25270 */
[----:B------:R-:W-:Y:S01]  /*19f0*/  CS2R R10, SRZ ;  /* 0x00000000000a7805 */ /* 0x000fe2000001ff00 */
[----:B------:R-:W-:Y:S01]  /*1a00*/  IMAD.MOV.U32 R9, RZ, RZ, RZ ;  /* 0x000000ffff097224 */ /* 0x000fe200078e00ff */
[----:B------:R-:W3:Y:S01]  /*1a10*/  LDCU UR59, c[0x0][0x370] ;  /* 0x00006e00ff3b77ac */ /* 0x000ee20008000800 */
[----:B------:R-:W-:Y:S01]  /*1a20*/  IMAD.MOV.U32 R8, RZ, RZ, 0x1 ;  /* 0x00000001ff087424 */ /* 0x000fe200078e00ff */
[----:B------:R-:W4:Y:S01]  /*1a30*/  LDCU.64 UR30, c[0x0][0x348] ;  /* 0x00006900ff1e77ac */ /* 0x000f220008000a00 */
[----:B--2---:R-:W-:-:S02]  /*1a40*/  UIADD3 UR6, UPT, UPT, UR7, 0x7f, URZ ;  /* 0x0000007f07067890 */ /* 0x004fc4000fffe0ff */
[----:B------:R-:W-:Y:S02]  /*1a50*/  UIADD3 UR65, UPT, UPT, UR7, 0xfe, URZ ;  /* 0x000000fe07417890 */ /* 0x000fe4000fffe0ff */
[----:B------:R-:W-:Y:S02]  /*1a60*/  USHF.R.S32.HI UR4, URZ, 0x1f, UR6 ;  /* 0x0000001fff047899 */ /* 0x000fe40008011406 */
[----:B------:R-:W-:Y:S02]  /*1a70*/  UIADD3 UR7, UPT, UPT, UR7, -0x1, URZ ;  /* 0xffffffff07077890 */ /* 0x000fe4000fffe0ff */
[----:B------:R-:W-:Y:S02]  /*1a80*/  ULEA.HI UR4, UR4, UR6, URZ, 0x7 ;  /* 0x0000000604047291 */ /* 0x000fe4000f8f38ff */
[----:B------:R-:W-:Y:S02]  /*1a90*/  UISETP.GE.U32.AND UP2, UPT, UR7, -0xff, UPT ;  /* 0xffffff010700788c */ /* 0x000fe4000bf46070 */
[----:B------:R-:W-:-:S02]  /*1aa0*/  USHF.R.S32.HI UR61, URZ, 0x7, UR4 ;  /* 0x00000007ff3d7899 */ /* 0x000fc40008011404 */
[----:B------:R-:W-:Y:S02]  /*1ab0*/  ULEA UR6, UR64, UR8, 0x18 ;  /* 0x0000000840067291 */ /* 0x000fe4000f8ec0ff */
[----:B------:R-:W-:Y:S01]  /*1ac0*/  UISETP.LT.U32.AND UP0, UPT, UR61, 0x8, UPT ;  /* 0x000000083d00788c */ /* 0x000fe2000bf01070 */
[----:B------:R-:W2:Y:S03]  /*1ad0*/  LDCU UR58, c[0x0][0x374] ;  /* 0x00006e80ff3a77ac */ /* 0x000ea60008000800 */
[----:B------:R-:W-:Y:S02]  /*1ae0*/  USEL UR60, UR61, 0x8, UP0 ;  /* 0x000000083d3c7887 */ /* 0x000fe40008000000 */
[----:B------:R-:W-:Y:S02]  /*1af0*/  ULOP3.LUT UR62, UR5, 0x40, URZ, 0xe2, !UPT ;  /* 0x00000040053e7892 */ /* 0x000fe4000f8ee2ff */
[----:B------:R-:W-:-:S02]  /*1b00*/  UIADD3 UR37, UPT, UPT, UR60, -0x1, URZ ;  /* 0xffffffff3c257890 */ /* 0x000fc4000fffe0ff */
[----:B------:R-:W-:Y:S02]  /*1b10*/  @UP2 UIADD3 UR37, UPT, UPT, UR60, URZ, URZ ;  /* 0x000000ff3c252290 */ /* 0x000fe4000fffe0ff */
[----:B------:R-:W-:Y:S02]  /*1b20*/  USEL UR45, UR45, 0x2, UP1 ;  /* 0x000000022d2d7887 */ /* 0x000fe40008800000 */
[----:B------:R-:W-:Y:S02]  /*1b30*/  UIADD3 UR55, UPT, UPT, UR6, 0x3300, UR53 ;  /* 0x0000330006377890 */ /* 0x000fe4000fffe035 */
[----:B------:R-:W-:Y:S02]  /*1b40*/  UIADD3 UR54, UPT, UPT, UR6, 0x23300, UR52 ;  /* 0x0002330006367890 */ /* 0x000fe4000fffe034 */
[----:B------:R-:W-:Y:S02]  /*1b50*/  UIADD3 UR63, UPT, UPT, UR61, -UR60, URZ ;  /* 0x8000003c3d3f7290 */ /* 0x000fe4000fffe0ff */
[----:B------:R-:W-:Y:S01]  /*1b60*/  UIADD3 UR37, UPT, UPT, UR37, 0x1, URZ ;  /* 0x0000000125257890 */ /* 0x000fe2000fffe0ff */
[----:B--234-:R-:W-:-:S11]  /*1b70*/  UMOV UR14, URZ ;  /* 0x000000ff000e7c82 */ /* 0x01cfd60008000000 */
.L_x_47:
[----:B------:R-:W-:-:S09]  /*1b80*/  UISETP.NE.AND UP0, UPT, UR64, URZ, UPT ;  /* 0x000000ff4000728c */ /* 0x000fd2000bf05270 */
[----:B---3--:R-:W-:Y:S05]  /*1b90*/  BRA.U UP0, `(.L_x_24) ;  /* 0x0000000100287547 */ /* 0x008fea000b800000 */
[----:B------:R-:W-:Y:S02]  /*1ba0*/  LEA R0, R9, UR6, 0x3 ;  /* 0x0000000609007c11 */ /* 0x000fe4000f8e18ff */
[----:B------:R-:W-:-:S04]  /*1bb0*/  SHF.L.U32 R2, R8, 0x1f, RZ ;  /* 0x0000001f08027819 */ /* 0x000fc800000006ff */
[----:B------:R-:W2:Y:S02]  /*1bc0*/  SYNCS.PHASECHK.TRANS64.TRYWAIT P0, [R0+URZ+0x110], R2 ;  /* 0x00011002000075a7 */ /* 0x000ea400080011ff */
[----:B--2---:R-:W-:Y:S05]  /*1bd0*/  @!P0 BRA `(.L_x_25) ;  /* 0x0000009800bc8947 */ /* 0x004fea0003800000 */
.L_x_161:
[----:B------:R-:W-:Y:S01]  /*1be0*/  VIADD R9, R9, 0x1 ;  /* 0x0000000109097836 */ /* 0x000fe20000000000 */
[----:B------:R2:W-:Y:S04]  /*1bf0*/  SYNCS.ARRIVE.TRANS64.A1T0 RZ, [R0+URZ+0x100], RZ ;  /* 0x000100ff00ff79a7 */ /* 0x0005e800081000ff */
[----:B------:R-:W-:-:S04]  /*1c00*/  ISETP.NE.AND P0, PT, R9, 0x2, PT ;  /* 0x000000020900780c */ /* 0x000fc80003f05270 */
[----:B------:R-:W-:Y:S02]  /*1c10*/  SEL R9, R9, RZ, P0 ;  /* 0x000000ff09097207 */ /* 0x000fe40000000000 */
[----:B--2---:R-:W-:-:S04]  /*1c20*/  SEL R0, RZ, 0x1, P0 ;  /* 0x00000001ff007807 */ /* 0x004fc80000000000 */
[----:B------:R-:W-:-:S07]  /*1c30*/  LOP3.LUT R8, R8, R0, RZ, 0x3c, !PT ;  /* 0x0000000008087212 */ /* 0x000fce00078e3cff */
.L_x_24:
[----:B------:R-:W-:Y:S01]  /*1c40*/  ULEA UR4, UR14, UR6, 0x3 ;  /* 0x000000060e047291 */ /* 0x000fe2000f8e18ff */
[----:B------:R-:W-:Y:S01]  /*1c50*/  SHF.L.U32 R0, R12, 0x1f, RZ ;  /* 0x0000001f0c007819 */ /* 0x000fe200000006ff */
[----:B------:R-:W-:Y:S02]  /*1c60*/  UISETP.GE.U32.AND UP0, UPT, UR65, 0xff, UPT ;  /* 0x000000ff4100788c */ /* 0x000fe4000bf06070 */
[----:B------:R-:W-:Y:S02]  /*1c70*/  ULEA UR35, UR20, UR66, 0x2 ;  /* 0x0000004214237291 */ /* 0x000fe4000f8e10ff */
[----:B------:R-:W-:Y:S02]  /*1c80*/  ULEA.HI UR11, UR20, UR20, URZ, 0x1 ;  /* 0x00000014140b7291 */ /* 0x000fe4000f8f08ff */
[----:B------:R-:W-:Y:S01]  /*1c90*/  ULEA UR43, UR27, UR62, 0x7 ;  /* 0x0000003e1b2b7291 */ /* 0x000fe2000f8e38ff */
[----:B------:R2:W3:Y:S01]  /*1ca0*/  SYNCS.PHASECHK.TRANS64.TRYWAIT P1, [UR4+0x40], R0 ;  /* 0x00004000ff0075a7 */ /* 0x0004e20008021104 */
[----:B------:R-:W-:-:S02]  /*1cb0*/  USHF.L.U32 UR35, UR35, 0x4, URZ ;  /* 0x0000000423237899 */ /* 0x000fc400080006ff */
[----:B------:R-:W-:Y:S01]  /*1cc0*/  USHF.R.S32.HI UR11, URZ, 0x1, UR11 ;  /* 0x00000001ff0b7899 */ /* 0x000fe2000801140b */
[----:B------:R-:W-:Y:S01]  /*1cd0*/  UMOV UR20, URZ ;  /* 0x000000ff00147c82 */ /* 0x000fe20008000000 */
[----:B------:R-:W-:Y:S10]  /*1ce0*/  BRA.U !UP0, `(.L_x_26) ;  /* 0x0000000508147547 */ /* 0x000ff4000b800000 */
[----:B------:R-:W-:Y:S01]  /*1cf0*/  UMOV UR4, UR14 ;  /* 0x0000000e00047c82 */ /* 0x000fe20008000000 */
[----:B------:R-:W-:-:S05]  /*1d00*/  UMOV UR28, URZ ;  /* 0x000000ff001c7c82 */ /* 0x000fca0008000000 */
.L_x_34:
[----:B------:R-:W-:Y:S01]  /*1d10*/  ULEA UR41, UR4, UR6, 0x3 ;  /* 0x0000000604297291 */ /* 0x000fe2000f8e18ff */
[----:B---3--:R-:W-:Y:S01]  /*1d20*/  @!P4 MOV R2, 0x6400 ;  /* 0x000064000002c802 */ /* 0x008fe20000000f00 */
[----:B-123--:R-:W-:Y:S10]  /*1d30*/  @P1 BRA `(.L_x_27) ;  /* 0x00000000000c1947 */ /* 0x00eff40003800000 */
[----:B------:R-:W-:-:S04]  /*1d40*/  SHF.L.U32 R3, R12, 0x1f, RZ ;  /* 0x0000001f0c037819 */ /* 0x000fc800000006ff */
[----:B------:R-:W3:Y:S02]  /*1d50*/  SYNCS.PHASECHK.TRANS64.TRYWAIT P0, [UR41+0x40], R3 ;  /* 0x00004003ff0075a7 */ /* 0x000ee40008001129 */
[----:B---3--:R-:W-:Y:S05]  /*1d60*/  @!P0 BRA `(.L_x_28) ;  /* 0x00000098006c8947 */ /* 0x008fea0003800000 */
.L_x_27:
[----:B------:R3:W-:Y:S01]  /*1d70*/  @!P4 SYNCS.ARRIVE.TRANS64 RZ, [UR41], R2 ;  /* 0x00000002ffffc9a7 */ /* 0x0007e20008000029 */
[----:B------:R-:W-:-:S04]  /*1d80*/  ULOP3.LUT UR5, UR45, 0x2, URZ, 0xfc, !UPT ;  /* 0x000000022d057892 */ /* 0x000fc8000f8efcff */
[----:B------:R-:W-:-:S09]  /*1d90*/  UISETP.NE.AND UP0, UPT, UR5, 0x2, UPT ;  /* 0x000000020500788c */ /* 0x000fd2000bf05270 */
[----:B------:R-:W-:Y:S05]  /*1da0*/  BRA.U UP0, `(.L_x_29) ;  /* 0x0000000100047547 */ /* 0x000fea000b800000 */
[----:B-1----:R-:W-:Y:S05]  /*1db0*/  BPT.TRAP 0x1 ;  /* 0x000000040000795c */ /* 0x002fea0000300000 */
.L_x_29:
[----:B------:R-:W-:Y:S04]  /*1dc0*/  BSSY.RECONVERGENT B0, `(.L_x_30) ;  /* 0x0000003000007945 */ /* 0x000fe80003800200 */
[----:B------:R-:W-:Y:S05]  /*1dd0*/  @P3 BRA `(.L_x_31) ;  /* 0x0000000000043947 */ /* 0x000fea0003800000 */
[----:B-1----:R-:W-:Y:S05]  /*1de0*/  BPT.TRAP 0x1 ;  /* 0x000000040000795c */ /* 0x002fea0000300000 */
.L_x_31:
[----:B-1----:R-:W-:Y:S05]  /*1df0*/  BSYNC.RECONVERGENT B0 ;  /* 0x0000000000007941 */ /* 0x002fea0003800200 */
.L_x_30:
[----:B------:R-:W-:Y:S01]  /*1e00*/  UIADD3 UR5, UPT, UPT, UR4, 0x1, URZ ;  /* 0x0000000104057890 */ /* 0x000fe2000fffe0ff */
[----:B------:R-:W-:Y:S01]  /*1e10*/  BSSY.RECONVERGENT B0, `(.L_x_32) ;  /* 0x000002d000007945 */ /* 0x000fe20003800200 */
[----:B------:R-:W-:Y:S02]  /*1e20*/  ELECT P0, URZ, PT ;  /* 0x0000000000ff782f */ /* 0x000fe40003800000 */
[----:B------:R-:W-:-:S04]  /*1e30*/  UISETP.NE.AND UP0, UPT, UR5, 0x8, UPT ;  /* 0x000000080500788c */ /* 0x000fc8000bf05270 */
[----:B------:R-:W-:Y:S02]  /*1e40*/  USEL UR7, URZ, 0x1, UP0 ;  /* 0x00000001ff077887 */ /* 0x000fe40008000000 */
[----:B------:R-:W-:-:S04]  /*1e50*/  USEL UR14, UR5, URZ, UP0 ;  /* 0x000000ff050e7287 */ /* 0x000fc80008000000 */
[----:B------:R-:W-:Y:S01]  /*1e60*/  ULEA UR5, UR14, UR6, 0x3 ;  /* 0x000000060e057291 */ /* 0x000fe2000f8e18ff */
[----:B------:R-:W-:-:S04]  /*1e70*/  LOP3.LUT R12, R12, UR7, RZ, 0x3c, !PT ;  /* 0x000000070c0c7c12 */ /* 0x000fc8000f8e3cff */
[----:B--2---:R-:W-:-:S04]  /*1e80*/  SHF.L.U32 R0, R12, 0x1f, RZ ;  /* 0x0000001f0c007819 */ /* 0x004fc800000006ff */
[----:B------:R1:W2:Y:S01]  /*1e90*/  SYNCS.PHASECHK.TRANS64.TRYWAIT P1, [UR5+0x40], R0 ;  /* 0x00004000ff0075a7 */ /* 0x0002a20008021105 */
[----:B------:R-:W-:Y:S05]  /*1ea0*/  @!P0 BRA `(.L_x_33) ;  /* 0x00000000008c8947 */ /* 0x000fea0003800000 */
[----:B------:R-:W-:Y:S02]  /*1eb0*/  USHF.L.U32 UR5, UR4, 0x9, URZ ;  /* 0x0000000904057899 */ /* 0x000fe400080006ff */
[----:B------:R-:W-:Y:S02]  /*1ec0*/  ULEA UR40, UR4, UR53, 0xe ;  /* 0x0000003504287291 */ /* 0x000fe4000f8e70ff */
[----:B------:R-:W-:Y:S02]  /*1ed0*/  UIADD3 UR22, UP3, UPT, UR30, 0x80, URZ ;  /* 0x000000801e167890 */ /* 0x000fe4000ff7e0ff */
[----:B------:R-:W-:Y:S02]  /*1ee0*/  ULEA UR32, UR4, UR52, 0xd ;  /* 0x0000003404207291 */ /* 0x000fe4000f8e68ff */
[----:B------:R-:W-:Y:S02]  /*1ef0*/  UIADD3 UR20, UP2, UPT, UR30, 0x180, URZ ;  /* 0x000001801e147890 */ /* 0x000fe4000ff5e0ff */
[----:B------:R-:W-:-:S02]  /*1f00*/  UIADD3 UR18, UP1, UPT, UR30, 0x280, URZ ;  /* 0x000002801e127890 */ /* 0x000fc4000ff3e0ff */
[----:B------:R-:W-:Y:S02]  /*1f10*/  ULOP3.LUT UR24, UR48, UR5, URZ, 0xfc, !UPT ;  /* 0x0000000530187292 */ /* 0x000fe4000f8efcff */
[----:B------:R-:W-:Y:S02]  /*1f20*/  UIADD3 UR16, UP0, UPT, UR30, 0x380, URZ ;  /* 0x000003801e107890 */ /* 0x000fe4000ff1e0ff */
[----:B------:R-:W-:Y:S02]  /*1f30*/  ULOP3.LUT UR8, UR5, UR38, URZ, 0xfc, !UPT ;  /* 0x0000002605087292 */ /* 0x000fe4000f8efcff */
[----:B------:R-:W-:Y:S02]  /*1f40*/  USHF.L.U32 UR42, UR28, 0x7, URZ ;  /* 0x000000071c2a7899 */ /* 0x000fe400080006ff */
[----:B------:R-:W-:Y:S02]  /*1f50*/  UIADD3.X UR23, UPT, UPT, URZ, UR31, URZ, UP3, !UPT ;  /* 0x0000001fff177290 */ /* 0x000fe40009ffe4ff */
[----:B------:R-:W-:-:S02]  /*1f60*/  UIADD3 UR40, UPT, UPT, UR6, 0x3300, UR40 ;  /* 0x0000330006287890 */ /* 0x000fc4000fffe028 */
[----:B------:R-:W-:Y:S02]  /*1f70*/  UPRMT UR7, URZ, 0x5410, UR47 ;  /* 0x00005410ff077896 */ /* 0x000fe4000800002f */
[----:B------:R-:W-:Y:S02]  /*1f80*/  UIADD3.X UR21, UPT, UPT, URZ, UR31, URZ, UP2, !UPT ;  /* 0x0000001fff157290 */ /* 0x000fe400097fe4ff */
[----:B------:R-:W-:Y:S02]  /*1f90*/  UIADD3 UR32, UPT, UPT, UR6, 0x23300, UR32 ;  /* 0x0002330006207890 */ /* 0x000fe4000fffe020 */
[----:B------:R-:W-:Y:S02]  /*1fa0*/  UPRMT UR5, URZ, 0x5410, UR46 ;  /* 0x00005410ff057896 */ /* 0x000fe4000800002e */
[----:B------:R-:W-:Y:S02]  /*1fb0*/  UIADD3.X UR19, UPT, UPT, URZ, UR31, URZ, UP1, !UPT ;  /* 0x0000001fff137290 */ /* 0x000fe40008ffe4ff */
[----:B------:R-:W-:-:S02]  /*1fc0*/  UIADD3 UR24, UPT, UPT, UR6, 0x33300, UR24 ;  /* 0x0003330006187890 */ /* 0x000fc4000fffe018 */
[----:B------:R-:W-:Y:S02]  /*1fd0*/  UIADD3.X UR17, UPT, UPT, URZ, UR31, URZ, UP0, !UPT ;  /* 0x0000001fff117290 */ /* 0x000fe400087fe4ff */
[----:B------:R-:W-:Y:S01]  /*1fe0*/  UIADD3 UR8, UPT, UPT, UR6, 0x34300, UR8 ;  /* 0x0003430006087890 */ /* 0x000fe2000fffe008 */
[----:B------:R-:W-:Y:S01]  /*1ff0*/  UMOV UR50, 0x0 ;  /* 0x0000000000327882 */ /* 0x000fe20000000000 */
[----:B------:R-:W-:Y:S01]  /*2000*/  UMOV UR51, 0x10000000 ;  /* 0x1000000000337882 */ /* 0x000fe20000000000 */
[----:B------:R-:W-:Y:S01]  /*2010*/  UMOV UR33, UR41 ;  /* 0x0000002900217c82 */ /* 0x000fe20008000000 */
[----:B------:R-:W-:Y:S01]  /*2020*/  UMOV UR36, UR44 ;  /* 0x0000002c00247c82 */ /* 0x000fe20008000000 */
[----:B------:R-:W-:Y:S01]  /*2030*/  UMOV UR34, UR42 ;  /* 0x0000002a00227c82 */ /* 0x000fe20008000000 */
[----:B------:R-:W-:Y:S01]  /*2040*/  UMOV UR25, UR41 ;  /* 0x0000002900197c82 */ /* 0x000fe20008000000 */
[----:B------:R-:W-:Y:S01]  /*2050*/  UMOV UR29, UR44 ;  /* 0x0000002c001d7c82 */ /* 0x000fe20008000000 */
[----:B------:R4:W-:Y:S01]  /*2060*/  UTMALDG.3D.MULTICAST [UR40], [UR22], UR7, desc[UR50] ;  /* 0x00003228160073b4 */ /* 0x0009e20008011807 */
[----:B------:R-:W-:Y:S01]  /*2070*/  UMOV UR9, UR41 ;  /* 0x0000002900097c82 */ /* 0x000fe20008000000 */
[----:B------:R-:W-:Y:S01]  /*2080*/  UMOV UR12, UR28 ;  /* 0x0000001c000c7c82 */ /* 0x000fe20008000000 */
[----:B------:R-:W-:Y:S01]  /*2090*/  UMOV UR13, UR44 ;  /* 0x0000002c000d7c82 */ /* 0x000fe20008000000 */
[----:B------:R4:W-:Y:S01]  /*20a0*/  UTMALDG.3D.MULTICAST [UR32], [UR20], UR5, desc[UR50] ;  /* 0x00003220140073b4 */ /* 0x0009e20008011805 */
[----:B------:R4:W-:Y:S01]  /*20b0*/  UTMALDG.4D.MULTICAST [UR24], [UR18], UR7, desc[UR50] ;  /* 0x00003218120073b4 */ /* 0x0009e20008019807 */
[----:B------:R4:W-:Y:S02]  /*20c0*/  UTMALDG.4D.MULTICAST [UR8], [UR16], UR5, desc[UR50] ;  /* 0x00003208100073b4 */ /* 0x0009e40008019805 */
[----:B----4-:R-:W-:Y:S01]  /*20d0*/  NOP ;  /* 0x0000000000007918 */ /* 0x010fe20000000000 */
.L_x_33:
[----:B------:R-:W-:Y:S05]  /*20e0*/  BSYNC.RECONVERGENT B0 ;  /* 0x0000000000007941 */ /* 0x000fea0003800200 */
.L_x_32:
[----:B------:R-:W-:Y:S01]  /*20f0*/  UIADD3 UR28, UPT, UPT, UR28, 0x1, URZ ;  /* 0x000000011c1c7890 */ /* 0x000fe2000fffe0ff */
[----:B------:R-:W-:Y:S01]  /*2100*/  UMOV UR4, UR14 ;  /* 0x0000000e00047c82 */ /* 0x000fe20008000000 */
[----:B------:R-:W-:Y:S02]  /*2110*/  UMOV UR20, UR37 ;  /* 0x0000002500147c82 */ /* 0x000fe40008000000 */
[----:B------:R-:W-:-:S09]  /*2120*/  UISETP.NE.AND UP0, UPT, UR28, UR37, UPT ;  /* 0x000000251c00728c */ /* 0x000fd2000bf05270 */
[----:B------:R-:W-:Y:S05]  /*2130*/  BRA.U UP0, `(.L_x_34) ;  /* 0xfffffff900f47547 */ /* 0x000fea000b83ffff */
.L_x_26:
[----:B------:R-:W-:Y:S01]  /*2140*/  ULEA UR4, UR14, UR6, 0x3 ;  /* 0x000000060e047291 */ /* 0x000fe2000f8e18ff */
[----:B-12---:R-:W-:Y:S01]  /*2150*/  SHF.L.U32 R0, R12, 0x1f, RZ ;  /* 0x0000001f0c007819 */ /* 0x006fe200000006ff */
[----:B------:R-:W-:Y:S01]  /*2160*/  @!P2 SYNCS.ARRIVE.TRANS64.A1T0 RZ, [UR6+0xb8], RZ ;  /* 0x0000b8ffffffa9a7 */ /* 0x000fe20008100006 */
[----:B------:R-:W-:-:S06]  /*2170*/  UISETP.GT.AND UP0, UPT, UR61, UR60, UPT ;  /* 0x0000003c3d00728c */ /* 0x000fcc000bf04270 */
[----:B---3--:R1:W2:Y:S03]  /*2180*/  SYNCS.PHASECHK.TRANS64.TRYWAIT P1, [UR4+0x40], R0 ;  /* 0x00004000ff0075a7 */ /* 0x0082a60008021104 */
[----:B------:R-:W-:Y:S05]  /*2190*/  BRA.U !UP0, `(.L_x_35) ;  /* 0x0000000508107547 */ /* 0x000fea000b800000 */
[----:B------:R-:W-:Y:S01]  /*21a0*/  UIADD3 UR49, UPT, UPT, UR63, UR20, URZ ;  /* 0x000000143f317290 */ /* 0x000fe2000fffe0ff */
[----:B------:R-:W-:-:S11]  /*21b0*/  UMOV UR4, UR14 ;  /* 0x0000000e00047c82 */ /* 0x000fd60008000000 */
.L_x_43:
[----:B------:R-:W-:Y:S01]  /*21c0*/  ULEA UR41, UR4, UR6, 0x3 ;  /* 0x0000000604297291 */ /* 0x000fe2000f8e18ff */
[----:B--2---:R-:W-:Y:S01]  /*21d0*/  @!P4 MOV R2, 0x6400 ;  /* 0x000064000002c802 */ /* 0x004fe20000000f00 */
[----:B--23--:R-:W-:Y:S10]  /*21e0*/  @P1 BRA `(.L_x_36) ;  /* 0x00000000000c1947 */ /* 0x00cff40003800000 */
[----:B------:R-:W-:-:S04]  /*21f0*/  SHF.L.U32 R3, R12, 0x1f, RZ ;  /* 0x0000001f0c037819 */ /* 0x000fc800000006ff */
[----:B------:R-:W2:Y:S02]  /*2200*/  SYNCS.PHASECHK.TRANS64.TRYWAIT P0, [UR41+0x40], R3 ;  /* 0x00004003ff0075a7 */ /* 0x000ea40008001129 */
[----:B--2---:R-:W-:Y:S05]  /*2210*/  @!P0 BRA `(.L_x_37) ;  /* 0x0000009400588947 */ /* 0x004fea0003800000 */
.L_x_36:
[----:B------:R2:W-:Y:S01]  /*2220*/  @!P4 SYNCS.ARRIVE.TRANS64 RZ, [UR41], R2 ;  /* 0x00000002ffffc9a7 */ /* 0x0005e20008000029 */
[----:B------:R-:W-:-:S04]  /*2230*/  ULOP3.LUT UR5, UR45, 0x2, URZ, 0xfc, !UPT ;  /* 0x000000022d057892 */ /* 0x000fc8000f8efcff */
[----:B------:R-:W-:-:S09]  /*2240*/  UISETP.NE.AND UP0, UPT, UR5, 0x2, UPT ;  /* 0x000000020500788c */ /* 0x000fd2000bf05270 */
[----:B------:R-:W-:Y:S05]  /*2250*/  BRA.U UP0, `(.L_x_38) ;  /* 0x0000000100047547 */ /* 0x000fea000b800000 */
[----:B------:R-:W-:Y:S05]  /*2260*/  BPT.TRAP 0x1 ;  /* 0x000000040000795c */ /* 0x000fea0000300000 */
.L_x_38:
[----:B------:R-:W-:Y:S04]  /*2270*/  BSSY.RECONVERGENT B0, `(.L_x_39) ;  /* 0x0000003000007945 */ /* 0x000fe80003800200 */
[----:B------:R-:W-:Y:S05]  /*2280*/  @P3 BRA `(.L_x_40) ;  /* 0x0000000000043947 */ /* 0x000fea0003800000 */
[----:B------:R-:W-:Y:S05]  /*2290*/  BPT.TRAP 0x1 ;  /* 0x000000040000795c */ /* 0x000fea0000300000 */
.L_x_40:
[----:B------:R-:W-:Y:S05]  /*22a0*/  BSYNC.RECONVERGENT B0 ;  /* 0x0000000000007941 */ /* 0x000fea0003800200 */
.L_x_39:
        /* <DEDUP_REMOVED lines=8> */
[----:B-1----:R-:W-:-:S04]  /*2330*/  SHF.L.U32 R0, R12, 0x1f, RZ ;  /* 0x0000001f0c007819 */ /* 0x002fc800000006ff */
[----:B------:R1:W3:Y:S01]  /*2340*/  SYNCS.PHASECHK.TRANS64.TRYWAIT P1, [UR5+0x40], R0 ;  /* 0x00004000ff0075a7 */ /* 0x0002e20008021105 */
[----:B------:R-:W-:Y:S05]  /*2350*/  @!P0 BRA `(.L_x_42) ;  /* 0x00000000008c8947 */ /* 0x000fea0003800000 */
[----:B------:R-:W-:Y:S02]  /*2360*/  USHF.L.U32 UR5, UR4, 0x9, URZ ;  /* 0x0000000904057899 */ /* 0x000fe400080006ff */
[----:B------:R-:W-:Y:S02]  /*2370*/  UIADD3 UR22, UP3, UPT, UR30, 0x80, URZ ;  /* 0x000000801e167890 */ /* 0x000fe4000ff7e0ff */
[----:B------:R-:W-:Y:S02]  /*2380*/  UIADD3 UR12, UP2, UPT, UR30, 0x180, URZ ;  /* 0x000001801e0c7890 */ /* 0x000fe4000ff5e0ff */
[----:B------:R-:W-:Y:S02]  /*2390*/  UIADD3 UR28, UP1, UPT, UR30, 0x280, URZ ;  /* 0x000002801e1c7890 */ /* 0x000fe4000ff3e0ff */
[----:B------:R-:W-:Y:S02]  /*23a0*/  ULOP3.LUT UR16, UR48, UR5, URZ, 0xfc, !UPT ;  /* 0x0000000530107292 */ /* 0x000fe4000f8efcff */
[----:B------:R-:W-:-:S02]  /*23b0*/  UIADD3 UR24, UP0, UPT, UR30, 0x380, URZ ;  /* 0x000003801e187890 */ /* 0x000fc4000ff1e0ff */
[----:B------:R-:W-:Y:S02]  /*23c0*/  USHF.L.U32 UR42, UR20, 0x7, URZ ;  /* 0x00000007142a7899 */ /* 0x000fe400080006ff */
[----:B------:R-:W-:Y:S02]  /*23d0*/  ULEA UR40, UR4, UR55, 0xe ;  /* 0x0000003704287291 */ /* 0x000fe4000f8e70ff */
[----:B------:R-:W-:Y:S02]  /*23e0*/  UIADD3.X UR23, UPT, UPT, URZ, UR31, URZ, UP3, !UPT ;  /* 0x0000001fff177290 */ /* 0x000fe40009ffe4ff */
[----:B------:R-:W-:Y:S02]  /*23f0*/  UPRMT UR15, URZ, 0x5410, UR47 ;  /* 0x00005410ff0f7896 */ /* 0x000fe4000800002f */
[----:B------:R-:W-:Y:S02]  /*2400*/  ULOP3.LUT UR8, UR5, UR38, URZ, 0xfc, !UPT ;  /* 0x0000002605087292 */ /* 0x000fe4000f8efcff */
[----:B------:R-:W-:-:S02]  /*2410*/  ULEA UR32, UR4, UR54, 0xd ;  /* 0x0000003604207291 */ /* 0x000fc4000f8e68ff */
[----:B------:R-:W-:Y:S02]  /*2420*/  UIADD3.X UR13, UPT, UPT, URZ, UR31, URZ, UP2, !UPT ;  /* 0x0000001fff0d7290 */ /* 0x000fe400097fe4ff */
[----:B------:R-:W-:Y:S02]  /*2430*/  UPRMT UR7, URZ, 0x5410, UR46 ;  /* 0x00005410ff077896 */ /* 0x000fe4000800002e */
[----:B------:R-:W-:Y:S02]  /*2440*/  UIADD3.X UR29, UPT, UPT, URZ, UR31, URZ, UP1, !UPT ;  /* 0x0000001fff1d7290 */ /* 0x000fe40008ffe4ff */
[----:B------:R-:W-:Y:S02]  /*2450*/  UIADD3 UR16, UPT, UPT, UR6, 0x33300, UR16 ;  /* 0x0003330006107890 */ /* 0x000fe4000fffe010 */
[----:B------:R-:W-:Y:S02]  /*2460*/  UIADD3 UR8, UPT, UPT, UR6, 0x34300, UR8 ;  /* 0x0003430006087890 */ /* 0x000fe4000fffe008 */
[----:B------:R-:W-:Y:S01]  /*2470*/  UIADD3.X UR25, UPT, UPT, URZ, UR31, URZ, UP0, !UPT ;  /* 0x0000001fff197290 */ /* 0x000fe200087fe4ff */
[----:B------:R-:W-:Y:S01]  /*2480*/  UMOV UR50, 0x0 ;  /* 0x0000000000327882 */ /* 0x000fe20000000000 */
[----:B------:R-:W-:Y:S01]  /*2490*/  UMOV UR51, 0x10000000 ;  /* 0x1000000000337882 */ /* 0x000fe20000000000 */
[----:B------:R-:W-:Y:S01]  /*24a0*/  UMOV UR33, UR41 ;  /* 0x0000002900217c82 */ /* 0x000fe20008000000 */
[----:B------:R-:W-:Y:S01]  /*24b0*/  UMOV UR36, UR44 ;  /* 0x0000002c00247c82 */ /* 0x000fe20008000000 */
[----:B------:R-:W-:Y:S01]  /*24c0*/  UMOV UR34, UR42 ;  /* 0x0000002a00227c82 */ /* 0x000fe20008000000 */
[----:B------:R-:W-:Y:S01]  /*24d0*/  UTMALDG.3D.MULTICAST [UR40], [UR22], UR15, desc[UR50] ;  /* 0x00003228160073b4 */ /* 0x000fe2000801180f */
[----:B------:R-:W-:Y:S01]  /*24e0*/  UMOV UR17, UR41 ;  /* 0x0000002900117c82 */ /* 0x000fe20008000000 */
[----:B------:R-:W-:Y:S01]  /*24f0*/  UMOV UR18, UR26 ;  /* 0x0000001a00127c82 */ /* 0x000fe20008000000 */
[----:B------:R-:W-:Y:S01]  /*2500*/  UMOV UR19, UR27 ;  /* 0x0000001b00137c82 */ /* 0x000fe20008000000 */
[----:B------:R-:W-:Y:S01]  /*2510*/  UMOV UR21, UR44 ;  /* 0x0000002c00157c82 */ /* 0x000fe20008000000 */
[----:B------:R-:W-:Y:S01]  /*2520*/  UMOV UR9, UR41 ;  /* 0x0000002900097c82 */ /* 0x000fe20008000000 */
[----:B------:R4:W-:Y:S01]  /*2530*/  UTMALDG.3D.MULTICAST [UR32], [UR12], UR7, desc[UR50] ;  /* 0x000032200c0073b4 */ /* 0x0009e20008011807 */
[----:B------:R1:W-:Y:S01]  /*2540*/  UTMALDG.4D.MULTICAST [UR16], [UR28], UR15, desc[UR50] ;  /* 0x000032101c0073b4 */ /* 0x0003e2000801980f */
[----:B----4-:R-:W-:Y:S01]  /*2550*/  UMOV UR12, UR20 ;  /* 0x00000014000c7c82 */ /* 0x010fe20008000000 */
[----:B------:R-:W-:-:S02]  /*2560*/  UMOV UR13, UR44 ;  /* 0x0000002c000d7c82 */ /* 0x000fc40008000000 */
[----:B------:R1:W-:Y:S02]  /*2570*/  UTMALDG.4D.MULTICAST [UR8], [UR24], UR7, desc[UR50] ;  /* 0x00003208180073b4 */ /* 0x0003e40008019807 */
[----:B-1----:R-:W-:Y:S01]  /*2580*/  NOP ;  /* 0x0000000000007918 */ /* 0x002fe20000000000 */
.L_x_42:
[----:B------:R-:W-:Y:S05]  /*2590*/  BSYNC.RECONVERGENT B0 ;  /* 0x0000000000007941 */ /* 0x000fea0003800200 */
.L_x_41:
[----:B------:R-:W-:Y:S01]  /*25a0*/  UIADD3 UR20, UPT, UPT, UR20, 0x1, URZ ;  /* 0x0000000114147890 */ /* 0x000fe2000fffe0ff */
[----:B------:R-:W-:-:S03]  /*25b0*/  UMOV UR4, UR14 ;  /* 0x0000000e00047c82 */ /* 0x000fc60008000000 */
[----:B------:R-:W-:-:S09]  /*25c0*/  UISETP.NE.AND UP0, UPT, UR20, UR49, UPT ;  /* 0x000000311400728c */ /* 0x000fd2000bf05270 */
[----:B------:R-:W-:Y:S05]  /*25d0*/  BRA.U UP0, `(.L_x_43) ;  /* 0xfffffff900f87547 */ /* 0x000fea000b83ffff */
.L_x_35:
[C---:B------:R-:W-:Y:S01]  /*25e0*/  LEA R3, R11.reuse, UR6, 0x3 ;  /* 0x000000060b037c11 */ /* 0x040fe2000f8e18ff */
[----:B------:R-:W-:Y:S01]  /*25f0*/  NOP ;  /* 0x0000000000007918 */ /* 0x000fe20000000000 */
[----:B-1----:R-:W-:Y:S02]  /*2600*/  SHF.L.U32 R0, R10, 0x1f, RZ ;  /* 0x0000001f0a007819 */ /* 0x002fe400000006ff */
[----:B------:R-:W-:Y:S02]  /*2610*/  LEA R4, R11, UR6, 0x4 ;  /* 0x000000060b047c11 */ /* 0x000fe4000f8e20ff */
[----:B------:R-:W1:Y:S02]  /*2620*/  SYNCS.PHASECHK.TRANS64.TRYWAIT P0, [R3+URZ+0xc0], R0 ;  /* 0x0000c000030075a7 */ /* 0x000e6400080011ff */
[----:B-1----:R-:W-:Y:S05]  /*2630*/  @!P0 BRA `(.L_x_44) ;  /* 0x0000009000688947 */ /* 0x002fea0003800000 */
.L_x_164:
[----:B------:R-:W4:Y:S01]  /*2640*/  LDS.128 R4, [R4+0x130] ;  /* 0x0001300004047984 */ /* 0x000f220000000c00 */
[----:B------:R-:W-:Y:S01]  /*2650*/  UISETP.GE.AND UP0, UPT, UR39, 0x1, UPT ;  /* 0x000000012700788c */ /* 0x000fe2000bf06270 */
[----:B------:R-:W-:Y:S01]  /*2660*/  @!PT LDS RZ, [RZ] ;  /* 0x00000000fffff984 */ /* 0x000fe20000000800 */
[----:B------:R-:W-:Y:S01]  /*2670*/  @!PT LDS RZ, [RZ] ;  /* 0x00000000fffff984 */ /* 0x000fe20000000800 */
[----:B------:R-:W-:Y:S01]  /*2680*/  @!PT LDS RZ, [RZ] ;  /* 0x00000000fffff984 */ /* 0x000fe20000000800 */
[----:B------:R-:W-:Y:S01]  /*2690*/  @!PT LDS RZ, [RZ] ;  /* 0x00000000fffff984 */ /* 0x000fe20000000800 */
[----:B------:R1:W-:Y:S06]  /*26a0*/  MEMBAR.ALL.CTA ;  /* 0x0000000000007992 */ /* 0x0003ec0000008000 */
[----:B-1----:R-:W1:Y:S01]  /*26b0*/  FENCE.VIEW.ASYNC.S ;  /* 0x00000000000073c6 */ /* 0x002e620000000000 */
[----:B----4-:R-:W-:-:S13]  /*26c0*/  LOP3.LUT P0, RZ, R6, 0x1, RZ, 0xc0, !PT ;  /* 0x0000000106ff7812 */ /* 0x010fda000780c0ff */
[----:B-1----:R-:W-:Y:S01]  /*26d0*/  VOTEU.ANY UP1, P0 ;  /* 0x0000000000ff7886 */ /* 0x002fe20000020100 */
[----:B------:R-:W-:-:S13]  /*26e0*/  PLOP3.LUT P0, PT, PT, PT, UP1, 0x80, 0x8 ;  /* 0x000000000008781c */ /* 0x000fda0003f0f018 */
[----:B------:R-:W-:Y:S02]  /*26f0*/  @P0 LOP3.LUT R0, R5, 0xffff, RZ, 0xc0, !PT ;  /* 0x0000ffff05000812 */ /* 0x000fe400078ec0ff */
[----:B--2---:R-:W-:Y:S02]  /*2700*/  @P0 MOV R2, R4 ;  /* 0x0000000400020202 */ /* 0x004fe40000000f00 */
[----:B------:R-:W-:Y:S01]  /*2710*/  @P0 R2UR UR5, R0 ;  /* 0x00000000000502ca */ /* 0x000fe200000e0000 */
[----:B------:R-:W-:Y:S01]  /*2720*/  VIADD R0, R3, 0xd0 ;  /* 0x000000d003007836 */ /* 0x000fe20000000000 */
[----:B------:R-:W-:Y:S02]  /*2730*/  @P0 SHF.R.U32.HI R4, RZ, 0x10, R5 ;  /* 0x00000010ff040819 */ /* 0x000fe40000011605 */
[----:B------:R-:W-:Y:S02]  /*2740*/  @P0 R2UR UR7, R2 ;  /* 0x00000000020702ca */ /* 0x000fe400000e0000 */
[----:B------:R-:W-:-:S02]  /*2750*/  PRMT R0, RZ, 0x654, R0 ;  /* 0x00000654ff007816 */ /* 0x000fc40000000000 */
[----:B------:R-:W-:Y:S02]  /*2760*/  @P0 R2UR UR4, R4 ;  /* 0x00000000040402ca */ /* 0x000fe400000e0000 */
[----:B------:R1:W-:Y:S03]  /*2770*/  SYNCS.ARRIVE.TRANS64.RED.A1T0 RZ, [R0+URZ], RZ ;  /* 0x000000ff00ff79a7 */ /* 0x0003e600081004ff */
[----:B------:R-:W-:-:S04]  /*2780*/  @UP1 UMOV UR56, UR5 ;  /* 0x0000000500381c82 */ /* 0x000fc80008000000 */
[----:B------:R-:W-:-:S04]  /*2790*/  @UP1 UMOV UR57, UR7 ;  /* 0x0000000700391c82 */ /* 0x000fc80008000000 */
[----:B------:R-:W-:Y:S01]  /*27a0*/  @UP1 UMOV UR44, UR4 ;  /* 0x00000004002c1c82 */ /* 0x000fe20008000000 */
[----:B------:R-:W-:Y:S05]  /*27b0*/  BRA.U !UP0, `(.L_x_45) ;  /* 0x0000000108d47547 */ /* 0x000fea000b800000 */
[----:B------:R-:W2:Y:S01]  /*27c0*/  LDCU.128 UR16, c[0x0][0xf10] ;  /* 0x0001e200ff1077ac */ /* 0x000ea20008000c00 */
[----:B------:R-:W4:Y:S01]  /*27d0*/  LDCU UR11, c[0x0][0xf20] ;  /* 0x0001e400ff0b77ac */ /* 0x000f220008000800 */
[----:B------:R-:W3:Y:S01]  /*27e0*/  LDCU UR24, c[0x0][0xf0c] ;  /* 0x0001e180ff1877ac */ /* 0x000ee20008000800 */
[----:B------:R-:W1:Y:S01]  /*27f0*/  LDCU.64 UR8, c[0x0][0xf28] ;  /* 0x0001e500ff0877ac */ /* 0x000e620008000a00 */
[----:B------:R-:W-:Y:S02]  /*2800*/  UISETP.NE.AND UP3, UPT, UR39, 0x1, UPT ;  /* 0x000000012700788c */ /* 0x000fe4000bf65270 */
[----:B--2---:R-:W-:Y:S02]  /*2810*/  UIMAD.WIDE.U32 UR12, UR58, UR19, URZ ;  /* 0x000000133a0c72a5 */ /* 0x004fe4000f8e00ff */
[----:B------:R-:W-:Y:S02]  /*2820*/  UIMAD.WIDE.U32 UR4, UR59, UR16, URZ ;  /* 0x000000103b0472a5 */ /* 0x000fe4000f8e00ff */
[----:B------:R-:W-:-:S02]  /*2830*/  UISETP.NE.AND UP0, UPT, UR18, 0x1, UPT ;  /* 0x000000011200788c */ /* 0x000fc4000bf05270 */
[----:B------:R-:W-:Y:S01]  /*2840*/  UIMAD.WIDE.U32 UR22, UR56, UR19, URZ ;  /* 0x00000013381672a5 */ /* 0x000fe2000f8e00ff */
[----:B------:R-:W-:Y:S02]  /*2850*/  UMOV UR12, UR13 ;  /* 0x0000000d000c7c82 */ /* 0x000fe40008000000 */
[----:B------:R-:W-:Y:S01]  /*2860*/  UMOV UR4, UR5 ;  /* 0x0000000500047c82 */ /* 0x000fe20008000000 */
[----:B----4-:R-:W-:Y:S02]  /*2870*/  USHF.R.U32.HI UR12, URZ, UR11, UR12 ;  /* 0x0000000bff0c7299 */ /* 0x010fe4000801160c */
[----:B---3--:R-:W-:Y:S02]  /*2880*/  UISETP.NE.AND UP2, UPT, UR24, 0x1, UPT ;  /* 0x000000011800788c */ /* 0x008fe4000bf45270 */
[----:B------:R-:W-:Y:S02]  /*2890*/  USHF.R.U32.HI UR4, URZ, UR17, UR4 ;  /* 0x00000011ff047299 */ /* 0x000fe40008011604 */
[----:B------:R-:W-:-:S02]  /*28a0*/  USEL UR5, UR58, UR12, !UP0 ;  /* 0x0000000c3a057287 */ /* 0x000fc4000c000000 */
[----:B------:R-:W-:Y:S02]  /*28b0*/  USEL UR7, UR59, UR4, !UP2 ;  /* 0x000000043b077287 */ /* 0x000fe4000d000000 */
[----:B-1----:R-:W-:Y:S01]  /*28c0*/  UIMAD.WIDE.U32 UR12, UR5, UR8, URZ ;  /* 0x00000008050c72a5 */ /* 0x002fe2000f8e00ff */
[----:B------:R-:W-:Y:S01]  /*28d0*/  UMOV UR4, UR23 ;  /* 0x0000001700047c82 */ /* 0x000fe20008000000 */
[----:B------:R-:W-:Y:S02]  /*28e0*/  UIMAD.WIDE.U32 UR20, UR57, UR16, URZ ;  /* 0x00000010391472a5 */ /* 0x000fe4000f8e00ff */
[----:B------:R-:W-:-:S03]  /*28f0*/  UIMAD.WIDE.U32 UR22, UR7, UR8, URZ ;  /* 0x00000008071672a5 */ /* 0x000fc6000f8e00ff */
[----:B------:R-:W-:Y:S01]  /*2900*/  UMOV UR12, UR13 ;  /* 0x0000000d000c7c82 */ /* 0x000fe20008000000 */
[----:B------:R-:W-:Y:S02]  /*2910*/  USHF.R.U32.HI UR4, URZ, UR11, UR4 ;  /* 0x0000000bff047299 */ /* 0x000fe40008011604 */
[----:B------:R-:W-:Y:S01]  /*2920*/  @UP3 USHF.R.U32.HI UR5, URZ, UR9, UR12 ;  /* 0x00000009ff053299 */ /* 0x000fe2000801160c */
[----:B------:R-:W-:Y:S01]  /*2930*/  UMOV UR20, UR21 ;  /* 0x0000001500147c82 */ /* 0x000fe20008000000 */
[----:B------:R-:W-:Y:S01]  /*2940*/  UMOV UR22, UR23 ;  /* 0x0000001700167c82 */ /* 0x000fe20008000000 */
[----:B------:R-:W-:Y:S02]  /*2950*/  USHF.R.U32.HI UR17, URZ, UR17, UR20 ;  /* 0x00000011ff117299 */ /* 0x000fe40008011614 */
[----:B------:R-:W-:Y:S02]  /*2960*/  USEL UR4, UR56, UR4, !UP0 ;  /* 0x0000000438047287 */ /* 0x000fe4000c000000 */
[----:B------:R-:W-:-:S02]  /*2970*/  @UP3 USHF.R.U32.HI UR7, URZ, UR9, UR22 ;  /* 0x00000009ff073299 */ /* 0x000fc40008011616 */
[----:B------:R-:W-:Y:S02]  /*2980*/  UIMAD UR11, UR39, UR5, URZ ;  /* 0x00000005270b72a4 */ /* 0x000fe4000f8e02ff */
[----:B------:R-:W-:Y:S02]  /*2990*/  USEL UR5, UR57, UR17, !UP2 ;  /* 0x0000001139057287 */ /* 0x000fe4000d000000 */
[----:B------:R-:W-:Y:S02]  /*29a0*/  UIMAD UR12, UR39, UR7, URZ ;  /* 0x00000007270c72a4 */ /* 0x000fe4000f8e02ff */
[----:B------:R-:W-:Y:S02]  /*29b0*/  UISETP.GE.AND UP0, UPT, UR4, UR11, UPT ;  /* 0x0000000b0400728c */ /* 0x000fe4000bf06270 */
[----:B------:R-:W-:Y:S02]  /*29c0*/  UIMAD.WIDE.U32 UR16, UR4, UR8, URZ ;  /* 0x00000008041072a5 */ /* 0x000fe4000f8e00ff */
[----:B------:R-:W-:-:S02]  /*29d0*/  UISETP.GE.OR UP0, UPT, UR5, UR12, UP0 ;  /* 0x0000000c0500728c */ /* 0x000fc40008706670 */
        /* <DEDUP_REMOVED lines=19> */
.L_x_45:
[----:B------:R-:W2:Y:S02]  /*2b10*/  LDCU UR4, c[0x0][0xf30] ;  /* 0x0001e600ff0477ac */ /* 0x000ea40008000800 */
[----:B--2---:R-:W-:-:S09]  /*2b20*/  UISETP.NE.AND UP0, UPT, UR4, 0x1, UPT ;  /* 0x000000010400788c */ /* 0x004fd2000bf05270 */
[----:B------:R-:W-:Y:S05]  /*2b30*/  BRA.U UP0, `(.L_x_46) ;  /* 0x0000000100447547 */ /* 0x000fea000b800000 */
[----:B------:R-:W2:Y:S01]  /*2b40*/  LDCU.128 UR16, c[0x0][0xf10] ;  /* 0x0001e200ff1077ac */ /* 0x000ea20008000c00 */
[----:B------:R-:W4:Y:S01]  /*2b50*/  LDCU UR11, c[0x0][0xf0c] ;  /* 0x0001e180ff0b77ac */ /* 0x000f220008000800 */
[----:B------:R-:W1:Y:S01]  /*2b60*/  LDCU UR7, c[0x0][0xf20] ;  /* 0x0001e400ff0777ac */ /* 0x000e620008000800 */
[----:B--2---:R-:W-:Y:S02]  /*2b70*/  UIMAD.WIDE.U32 UR8, UR57, UR16, URZ ;  /* 0x00000010390872a5 */ /* 0x004fe4000f8e00ff */
[----:B------:R-:W-:Y:S02]  /*2b80*/  UIMAD.WIDE.U32 UR4, UR56, UR19, URZ ;  /* 0x00000013380472a5 */ /* 0x000fe4000f8e00ff */
[----:B----4-:R-:W-:Y:S02]  /*2b90*/  UISETP.NE.AND UP2, UPT, UR11, 0x1, UPT ;  /* 0x000000010b00788c */ /* 0x010fe4000bf45270 */
[----:B------:R-:W-:Y:S01]  /*2ba0*/  UISETP.NE.AND UP0, UPT, UR18, 0x1, UPT ;  /* 0x000000011200788c */ /* 0x000fe2000bf05270 */
[----:B------:R-:W-:-:S02]  /*2bb0*/  UMOV UR8, UR9 ;  /* 0x0000000900087c82 */ /* 0x000fc40008000000 */
[----:B------:R-:W-:Y:S01]  /*2bc0*/  UMOV UR4, UR5 ;  /* 0x0000000500047c82 */ /* 0x000fe20008000000 */
[----:B------:R-:W-:Y:S02]  /*2bd0*/  USHF.R.U32.HI UR17, URZ, UR17, UR8 ;  /* 0x00000011ff117299 */ /* 0x000fe40008011608 */
[----:B-1----:R-:W-:Y:S02]  /*2be0*/  USHF.R.U32.HI UR4, URZ, UR7, UR4 ;  /* 0x00000007ff047299 */ /* 0x002fe40008011604 */
[----:B------:R-:W-:Y:S02]  /*2bf0*/  USEL UR5, UR57, UR17, !UP2 ;  /* 0x0000001139057287 */ /* 0x000fe4000d000000 */
[----:B------:R-:W-:-:S04]  /*2c00*/  USEL UR4, UR56, UR4, !UP0 ;  /* 0x0000000438047287 */ /* 0x000fc8000c000000 */
[----:B------:R-:W-:Y:S02]  /*2c10*/  UIADD3 UR7, UPT, UPT, UR5, -UR4, URZ ;  /* 0x8000000405077290 */ /* 0x000fe4000fffe0ff */
[----:B------:R-:W-:Y:S02]  /*2c20*/  UIADD3 UR4, UPT, UPT, -UR5, UR4, URZ ;  /* 0x0000000405047290 */ /* 0x000fe4000fffe1ff */
[----:B------:R-:W-:Y:S02]  /*2c30*/  UIMAD UR56, UR7, UR18, UR56 ;  /* 0x00000012073872a4 */ /* 0x000fe4000f8e0238 */
[----:B------:R-:W-:-:S12]  /*2c40*/  UIMAD UR57, UR4, UR11, UR57 ;  /* 0x0000000b043972a4 */ /* 0x000fd8000f8e0239 */
.L_x_46:
[----:B------:R-:W-:Y:S01]  /*2c50*/  VIADD R11, R11, 0x1 ;  /* 0x000000010b0b7836 */ /* 0x000fe20000000000 */
[----:B------:R-:W-:Y:S02]  /*2c60*/  R2UR UR5, R91 ;  /* 0x000000005b0572ca */ /* 0x000fe400000e0000 */
[----:B------:R-:W-:Y:S02]  /*2c70*/  R2UR UR4, R92 ;  /* 0x000000005c0472ca */ /* 0x000fe400000e0000 */
[C---:B------:R-:W-:Y:S02]  /*2c80*/  ISETP.NE.AND P0, PT, R11.reuse, 0x2, PT ;  /* 0x000000020b00780c */ /* 0x040fe40003f05270 */
[----:B------:R-:W-:Y:S02]  /*2c90*/  PLOP3.LUT P2, PT, PT, PT, PT, 0x80, 0x8 ;  /* 0x000000000008781c */ /* 0x000fe40003f4f070 */
[----:B-1----:R-:W-:Y:S02]  /*2ca0*/  SEL R0, RZ, 0x1, P0 ;  /* 0x00000001ff007807 */ /* 0x002fe40000000000 */
[----:B------:R-:W-:-:S02]  /*2cb0*/  SEL R11, R11, RZ, P0 ;  /* 0x000000ff0b0b7207 */ /* 0x000fc40000000000 */
[----:B------:R-:W-:Y:S01]  /*2cc0*/  LOP3.LUT R10, R10, R0, RZ, 0x3c, !PT ;  /* 0x000000000a0a7212 */ /* 0x000fe200078e3cff */
[----:B------:R-:W-:Y:S02]  /*2cd0*/  UIADD3 UR20, UPT, UPT, UR56, UR5, URZ ;  /* 0x0000000538147290 */ /* 0x000fe4000fffe0ff */
[----:B------:R-:W-:Y:S01]  /*2ce0*/  UIADD3 UR27, UPT, UPT, UR57, UR4, URZ ;  /* 0x00000004391b7290 */ /* 0x000fe2000fffe0ff */
[----:B------:R-:W-:Y:S11]  /*2cf0*/  BRA.U UP1, `(.L_x_47) ;  /* 0xffffffed01a07547 */ /* 0x000ff6000b83ffff */
[----:B------:R-:W-:Y:S01]  /*2d00*/  UIADD3 UR7, UPT, UPT, UR6, 0x40, URZ ;  /* 0x0000004006077890 */ /* 0x000fe2000fffe0ff */
[----:B------:R-:W-:-:S03]  /*2d10*/  SHF.L.U32 R2, R12, 0x1f, RZ ;  /* 0x0000001f0c027819 */ /* 0x000fc600000006ff */
[----:B------:R-:W-:-:S09]  /*2d20*/  ULEA UR4, UR14, UR7, 0x3 ;  /* 0x000000070e047291 */ /* 0x000fd2000f8e18ff */
[----:B------:R-:W1:Y:S02]  /*2d30*/  SYNCS.PHASECHK.TRANS64.TRYWAIT P0, [UR4], R2 ;  /* 0x00000002ff0075a7 */ /* 0x000e640008001104 */
[----:B-1----:R-:W-:Y:S05]  /*2d40*/  @!P0 BRA `(.L_x_48) ;  /* 0x0000008800b88947 */ /* 0x002fea0003800000 */
.L_x_166:
[----:B------:R-:W-:-:S04]  /*2d50*/  UIADD3 UR4, UPT, UPT, UR14, 0x1, URZ ;  /* 0x000000010e047890 */ /* 0x000fc8000fffe0ff */
[----:B------:R-:W-:-:S04]  /*2d60*/  UISETP.NE.AND UP0, UPT, UR4, 0x8, UPT ;  /* 0x000000080400788c */ /* 0x000fc8000bf05270 */
[----:B------:R-:W-:Y:S02]  /*2d70*/  USEL UR6, URZ, 0x1, UP0 ;  /* 0x00000001ff067887 */ /* 0x000fe40008000000 */
[----:B------:R-:W-:-:S04]  /*2d80*/  USEL UR4, UR4, URZ, UP0 ;  /* 0x000000ff04047287 */ /* 0x000fc80008000000 */
[----:B------:R-:W-:Y:S01]  /*2d90*/  ULEA UR5, UR4, UR7, 0x3 ;  /* 0x0000000704057291 */ /* 0x000fe2000f8e18ff */
[----:B-1----:R-:W-:-:S04]  /*2da0*/  LOP3.LUT R2, R12, UR6, RZ, 0x3c, !PT ;  /* 0x000000060c027c12 */ /* 0x002fc8000f8e3cff */
[----:B------:R-:W-:-:S04]  /*2db0*/  SHF.L.U32 R3, R2, 0x1f, RZ ;  /* 0x0000001f02037819 */ /* 0x000fc800000006ff */
[----:B------:R-:W1:Y:S02]  /*2dc0*/  SYNCS.PHASECHK.TRANS64.TRYWAIT P0, [UR5], R3 ;  /* 0x00000003ff0075a7 */ /* 0x000e640008001105 */
[----:B-1----:R-:W-:Y:S05]  /*2dd0*/  @!P0 BRA `(.L_x_49) ;  /* 0x0000008800ac8947 */ /* 0x002fea0003800000 */
.L_x_168:
[----:B------:R-:W-:-:S04]  /*2de0*/  UIADD3 UR4, UPT, UPT, UR4, 0x1, URZ ;  /* 0x0000000104047890 */ /* 0x000fc8000fffe0ff */
[----:B------:R-:W-:-:S04]  /*2df0*/  UISETP.NE.AND UP0, UPT, UR4, 0x8, UPT ;  /* 0x000000080400788c */ /* 0x000fc8000bf05270 */
[----:B------:R-:W-:Y:S02]  /*2e00*/  USEL UR6, URZ, 0x1, UP0 ;  /* 0x00000001ff067887 */ /* 0x000fe40008000000 */
[----:B------:R-:W-:-:S04]  /*2e10*/  USEL UR4, UR4, URZ, UP0 ;  /* 0x000000ff04047287 */ /* 0x000fc80008000000 */
[----:B------:R-:W-:Y:S01]  /*2e20*/  ULEA UR5, UR4, UR7, 0x3 ;  /* 0x0000000704057291 */ /* 0x000fe2000f8e18ff */
[----:B------:R-:W-:-:S04]  /*2e30*/  LOP3.LUT R2, R2, UR6, RZ, 0x3c, !PT ;  /* 0x0000000602027c12 */ /* 0x000fc8000f8e3cff */
[----:B-1----:R-:W-:-:S04]  /*2e40*/  SHF.L.U32 R3, R2, 0x1f, RZ ;  /* 0x0000001f02037819 */ /* 0x002fc800000006ff */
[----:B------:R-:W1:Y:S02]  /*2e50*/  SYNCS.PHASECHK.TRANS64.TRYWAIT P0, [UR5], R3 ;  /* 0x00000003ff0075a7 */ /* 0x000e640008001105 */
[----:B-1----:R-:W-:Y:S05]  /*2e60*/  @!P0 BRA `(.L_x_50) ;  /* 0x0000008800a08947 */ /* 0x002fea0003800000 */
.L_x_170:
        /* <DEDUP_REMOVED lines=9> */
.L_x_172:
        /* <DEDUP_REMOVED lines=9> */
.L_x_174:
        /* <DEDUP_REMOVED lines=9> */
.L_x_176:
        /* <DEDUP_REMOVED lines=9> */
.L_x_178:
[----:B------:R-:W-:-:S04]  /*30b0*/  UIADD3 UR4, UPT, UPT, UR4, 0x1, URZ ;  /* 0x0000000104047890 */ /* 0x000fc8000fffe0ff */
[----:B------:R-:W-:-:S04]  /*30c0*/  UISETP.NE.AND UP0, UPT, UR4, 0x8, UPT ;  /* 0x000000080400788c */ /* 0x000fc8000bf05270 */
[----:B------:R-:W-:Y:S02]  /*30d0*/  USEL UR5, URZ, 0x1, UP0 ;  /* 0x00000001ff057887 */ /* 0x000fe40008000000 */
[----:B------:R-:W-:-:S04]  /*30e0*/  USEL UR4, UR4, URZ, UP0 ;  /* 0x000000ff04047287 */ /* 0x000fc80008000000 */
[----:B------:R-:W-:Y:S01]  /*30f0*/  ULEA UR4, UR4, UR7, 0x3 ;  /* 0x0000000704047291 */ /* 0x000fe2000f8e18ff */
[----:B------:R-:W-:-:S04]  /*3100*/  LOP3.LUT R2, R2, UR5, RZ, 0x3c, !PT ;  /* 0x0000000502027c12 */ /* 0x000fc8000f8e3cff */
[----:B------:R-:W-:Y:S01]  /*3110*/  SHF.L.U32 R2, R2, 0x1f, RZ ;  /* 0x0000001f02027819 */ /* 0x000fe200000006ff */
[----:B-1----:R-:W-:-:S07]  /*3120*/  IMAD.U32 R0, RZ, RZ, UR4 ;  /* 0x00000004ff007e24 */ /* 0x002fce000f8e00ff */
.L_x_55:
[----:B-1----:R1:W2:Y:S02]  /*3130*/  SYNCS.PHASECHK.TRANS64.TRYWAIT P0, [R0+URZ], R2 ;  /* 0x00000002000075a7 */ /* 0x0022a400080011ff */
[----:B--2---:R-:W-:Y:S05]  /*3140*/  @!P0 NANOSLEEP.SYNCS 0x989680 ;  /* 0x009896800000895d */ /* 0x004fea0003900000 */
[----:B------:R-:W2:Y:S02]  /*3150*/  @!P0 SYNCS.PHASECHK.TRANS64 P0, [R0+URZ], R2 ;  /* 0x00000002000085a7 */ /* 0x000ea400080010ff */
[----:B--2---:R-:W-:Y:S05]  /*3160*/  @P0 EXIT ;  /* 0x000000000000094d */ /* 0x004fea0003800000 */
[----:B------:R-:W-:Y:S05]  /*3170*/  BRA `(.L_x_55) ;  /* 0xfffffffc00ec7947 */ /* 0x000fea000383ffff */
.L_x_23:
[----:B------:R-:W-:-:S04]  /*3180*/  UISETP.NE.AND UP0, UPT, UR64, URZ, UPT ;  /* 0x000000ff4000728c */ /* 0x000fc8000bf05270 */
[----:B------:R-:W-:-:S09]  /*3190*/  UISETP.NE.OR UP0, UPT, UR21, 0x1, UP0 ;  /* 0x000000011500788c */ /* 0x000fd20008705670 */
[----:B------:R-:W-:Y:S05]  /*31a0*/  BRA.U UP0, `(.L_x_56) ;  /* 0x0000000500487547 */ /* 0x000fea000b800000 */
[----:B------:R-:W-:Y:S01]  /*31b0*/  ISETP.GE.U32.AND P2, PT, R0, 0x8, PT ;  /* 0x000000080000780c */ /* 0x000fe20003f46070 */
[----:B------:R-:W-:Y:S01]  /*31c0*/  IMAD.MOV.U32 R12, RZ, RZ, 0x1 ;  /* 0x00000001ff0c7424 */ /* 0x000fe200078e00ff */
[----:B------:R-:W-:Y:S02]  /*31d0*/  CS2R R10, SRZ ;  /* 0x00000000000a7805 */ /* 0x000fe4000001ff00 */
[----:B------:R-:W-:Y:S01]  /*31e0*/  CS2R R8, SRZ ;  /* 0x0000000000087805 */ /* 0x000fe2000001ff00 */
[----:B------:R-:W-:Y:S01]  /*31f0*/  UMOV UR4, 0x400 ;  /* 0x0000040000047882 */ /* 0x000fe20000000000 */
[----:B------:R-:W-:Y:S01]  /*3200*/  UMOV UR5, URZ ;  /* 0x000000ff00057c82 */ /* 0x000fe20008000000 */
[----:B------:R-:W-:-:S12]  /*3210*/  ULEA UR6, UR64, UR4, 0x18 ;  /* 0x0000000440067291 */ /* 0x000fd8000f8ec0ff */
.L_x_60:
[----:B------:R-:W-:Y:S02]  /*3220*/  LEA R2, R8, UR6, 0x3 ;  /* 0x0000000608027c11 */ /* 0x000fe4000f8e18ff */
[----:B------:R-:W-:-:S03]  /*3230*/  SHF.L.U32 R4, R9, 0x1f, RZ ;  /* 0x0000001f09047819 */ /* 0x000fc600000006ff */
[----:B------:R-:W-:Y:S01]  /*3240*/  VIADD R5, R2, 0x110 ;  /* 0x0000011002057836 */ /* 0x000fe20000000000 */
[----:B------:R-:W2:Y:S02]  /*3250*/  SYNCS.PHASECHK.TRANS64.TRYWAIT P0, [R2+URZ+0x100], R4 ;  /* 0x00010004020075a7 */ /* 0x000ea400080011ff */
[----:B--2---:R-:W-:Y:S05]  /*3260*/  @!P0 BRA `(.L_x_57) ;  /* 0x0000008800188947 */ /* 0x004fea0003800000 */
.L_x_179:
[----:B------:R-:W-:Y:S01]  /*3270*/  ULEA UR4, UR5, UR6, 0x3 ;  /* 0x0000000605047291 */ /* 0x000fe2000f8e18ff */
[----:B--2---:R-:W-:Y:S01]  /*3280*/  PRMT R2, RZ, 0x654, R5 ;  /* 0x00000654ff027816 */ /* 0x004fe20000000005 */
[----:B------:R-:W-:Y:S01]  /*3290*/  @!P2 IMAD.MOV.U32 R4, RZ, RZ, 0x10 ;  /* 0x00000010ff04a424 */ /* 0x000fe200078e00ff */
[----:B------:R-:W-:Y:S01]  /*32a0*/  SHF.L.U32 R5, R12, 0x1f, RZ ;  /* 0x0000001f0c057819 */ /* 0x000fe200000006ff */
[----:B------:R-:W-:Y:S01]  /*32b0*/  UIADD3 UR7, UPT, UPT, UR4, 0xc0, URZ ;  /* 0x000000c004077890 */ /* 0x000fe2000fffe0ff */
[----:B------:R2:W-:Y:S05]  /*32c0*/  SYNCS.ARRIVE.TRANS64.RED.A1T0 RZ, [R2+URZ], RZ ;  /* 0x000000ff02ff79a7 */ /* 0x0005ea00081004ff */
[----:B------:R-:W-:Y:S01]  /*32d0*/  IMAD.U32 R6, RZ, RZ, UR7 ;  /* 0x00000007ff067e24 */ /* 0x000fe2000f8e00ff */
[----:B------:R-:W3:Y:S04]  /*32e0*/  SYNCS.PHASECHK.TRANS64.TRYWAIT P0, [UR4+0xd0], R5 ;  /* 0x0000d005ff0075a7 */ /* 0x000ee80008001104 */
[----:B------:R-:W-:Y:S01]  /*32f0*/  PRMT R6, R0, 0x654, R6 ;  /* 0x0000065400067816 */ /* 0x000fe20000000006 */
[----:B--23--:R-:W-:Y:S06]  /*3300*/  @!P0 BRA `(.L_x_58) ;  /* 0x0000008800048947 */ /* 0x00cfec0003800000 */
.L_x_181:
[----:B------:R-:W-:Y:S01]  /*3310*/  ULEA UR8, UR5, UR6, 0x4 ;  /* 0x0000000605087291 */ /* 0x000fe2000f8e20ff */
[----:B------:R-:W-:Y:S01]  /*3320*/  SEL R3, R6, R3, !P2 ;  /* 0x0000000306037207 */ /* 0x000fe20005000000 */
[----:B------:R-:W-:Y:S01]  /*3330*/  UIADD3 UR9, UPT, UPT, UR4, 0xc0, URZ ;  /* 0x000000c004097890 */ /* 0x000fe2000fffe0ff */
[----:B--2---:R-:W-:Y:S01]  /*3340*/  LEA R2, R11, UR6, 0x3 ;  /* 0x000000060b027c11 */ /* 0x004fe2000f8e18ff */
[----:B------:R-:W-:Y:S01]  /*3350*/  UIADD3 UR8, UPT, UPT, UR8, 0x130, URZ ;  /* 0x0000013008087890 */ /* 0x000fe2000fffe0ff */
[----:B------:R2:W-:Y:S01]  /*3360*/  @!P2 SYNCS.ARRIVE.TRANS64.RED RZ, [R3+URZ], R4 ;  /* 0x0000000403ffa9a7 */ /* 0x0005e200080004ff */
[----:B------:R-:W-:Y:S01]  /*3370*/  UIADD3 UR4, UPT, UPT, UR5, 0x1, URZ ;  /* 0x0000000105047890 */ /* 0x000fe2000fffe0ff */
[----:B------:R-:W-:-:S03]  /*3380*/  VIADD R8, R8, 0x1 ;  /* 0x0000000108087836 */ /* 0x000fc60000000000 */
[----:B------:R-:W-:Y:S02]  /*3390*/  UISETP.NE.AND UP0, UPT, UR4, 0x2, UPT ;  /* 0x000000020400788c */ /* 0x000fe4000bf05270 */
[----:B------:R-:W-:Y:S01]  /*33a0*/  ISETP.NE.AND P0, PT, R8, 0x2, PT ;  /* 0x000000020800780c */ /* 0x000fe20003f05270 */
[----:B------:R-:W-:Y:S06]  /*33b0*/  UGETNEXTWORKID.BROADCAST [UR8], [UR9] ;  /* 0x00000000080073ca */ /* 0x000fec0008000100 */
[----:B------:R-:W-:Y:S02]  /*33c0*/  USEL UR7, URZ, 0x1, UP0 ;  /* 0x00000001ff077887 */ /* 0x000fe40008000000 */
[----:B------:R-:W-:-:S04]  /*33d0*/  USEL UR5, UR4, URZ, UP0 ;  /* 0x000000ff04057287 */ /* 0x000fc80008000000 */
[----:B------:R-:W-:Y:S02]  /*33e0*/  LOP3.LUT R12, R12, UR7, RZ, 0x3c, !PT ;  /* 0x000000070c0c7c12 */ /* 0x000fe4000f8e3cff */
[----:B--2---:R-:W-:-:S04]  /*33f0*/  SHF.L.U32 R4, R10, 0x1f, RZ ;  /* 0x0000001f0a047819 */ /* 0x004fc800000006ff */
[----:B------:R-:W2:Y:S02]  /*3400*/  SYNCS.PHASECHK.TRANS64.TRYWAIT P1, [R2+URZ+0xc0], R4 ;  /* 0x0000c004020075a7 */ /* 0x000ea400080211ff */
[----:B--2---:R-:W-:Y:S05]  /*3410*/  @!P1 BRA `(.L_x_59) ;  /* 0x0000008400d89947 */ /* 0x004fea0003800000 */
.L_x_182:
[C---:B--2---:R-:W-:Y:S01]  /*3420*/  LEA R4, R11.reuse, UR6, 0x4 ;  /* 0x000000060b047c11 */ /* 0x044fe2000f8e20ff */
[----:B------:R-:W-:Y:S01]  /*3430*/  VIADD R2, R2, 0xd0 ;  /* 0x000000d002027836 */ /* 0x000fe20000000000 */
[----:B------:R-:W-:Y:S01]  /*3440*/  SEL R8, R8, RZ, P0 ;  /* 0x000000ff08087207 */ /* 0x000fe20000000000 */
[----:B------:R-:W-:-:S03]  /*3450*/  VIADD R11, R11, 0x1 ;  /* 0x000000010b0b7836 */ /* 0x000fc60000000000 */
[----:B------:R-:W2:Y:S01]  /*3460*/  LDS.128 R4, [R4+0x130] ;  /* 0x0001300004047984 */ /* 0x000ea20000000c00 */
[----:B------:R-:W-:Y:S02]  /*3470*/  PRMT R2, RZ, 0x654, R2 ;  /* 0x00000654ff027816 */ /* 0x000fe40000000002 */
[C---:B------:R-:W-:Y:S01]  /*3480*/  ISETP.NE.AND P1, PT, R11.reuse, 0x2, PT ;  /* 0x000000020b00780c */ /* 0x040fe20003f25270 */
[----:B------:R-:W-:Y:S01]  /*3490*/  @!PT LDS RZ, [RZ] ;  /* 0x00000000fffff984 */ /* 0x000fe20000000800 */
[----:B------:R-:W-:Y:S01]  /*34a0*/  @!PT LDS RZ, [RZ] ;  /* 0x00000000fffff984 */ /* 0x000fe20000000800 */
[----:B------:R-:W-:Y:S01]  /*34b0*/  @!PT LDS RZ, [RZ] ;  /* 0x00000000fffff984 */ /* 0x000fe20000000800 */
[----:B------:R-:W-:Y:S01]  /*34c0*/  @!PT LDS RZ, [RZ] ;  /* 0x00000000fffff984 */ /* 0x000fe20000000800 */
[----:B------:R3:W-:Y:S06]  /*34d0*/  MEMBAR.ALL.CTA ;  /* 0x0000000000007992 */ /* 0x0007ec0000008000 */
[----:B---3--:R-:W3:Y:S01]  /*34e0*/  FENCE.VIEW.ASYNC.S ;  /* 0x00000000000073c6 */ /* 0x008ee20000000000 */
[----:B------:R-:W-:Y:S01]  /*34f0*/  SEL R11, R11, RZ, P1 ;  /* 0x000000ff0b0b7207 */ /* 0x000fe20000800000 */
[----:B---3--:R3:W-:Y:S01]  /*3500*/  SYNCS.ARRIVE.TRANS64.RED.A1T0 RZ, [R2+URZ], RZ ;  /* 0x000000ff02ff79a7 */ /* 0x0087e200081004ff */
[----:B--2---:R-:W-:-:S02]  /*3510*/  LOP3.LUT P3, RZ, R6, 0x1, RZ, 0xc0, !PT ;  /* 0x0000000106ff7812 */ /* 0x004fc4000786c0ff */
[----:B------:R-:W-:-:S04]  /*3520*/  SEL R4, RZ, 0x1, P1 ;  /* 0x00000001ff047807 */ /* 0x000fc80000800000 */
[----:B------:R-:W-:Y:S02]  /*3530*/  LOP3.LUT R10, R10, R4, RZ, 0x3c, !PT ;  /* 0x000000040a0a7212 */ /* 0x000fe400078e3cff */
[----:B---3--:R-:W-:-:S04]  /*3540*/  SEL R2, RZ, 0x1, P0 ;  /* 0x00000001ff027807 */ /* 0x008fc80000000000 */
[----:B------:R-:W-:Y:S01]  /*3550*/  LOP3.LUT R9, R9, R2, RZ, 0x3c, !PT ;  /* 0x0000000209097212 */ /* 0x000fe200078e3cff */
[----:B------:R-:W-:Y:S06]  /*3560*/  @P3 BRA `(.L_x_60) ;  /* 0xfffffffc002c3947 */ /* 0x000fec000383ffff */
[----:B------:R-:W-:Y:S01]  /*3570*/  ULEA UR4, UR5, UR6, 0x3 ;  /* 0x0000000605047291 */ /* 0x000fe2000f8e18ff */
[----:B------:R-:W-:-:S08]  /*3580*/  SHF.L.U32 R2, R12, 0x1f, RZ ;  /* 0x0000001f0c027819 */ /* 0x000fd000000006ff */
[----:B------:R-:W2:Y:S02]  /*3590*/  SYNCS.PHASECHK.TRANS64 P0, [UR4+0xd0], R2 ;  /* 0x0000d002ff0075a7 */ /* 0x000ea40008001004 */
[----:B--2---:R-:W-:Y:S05]  /*35a0*/  @P0 BRA `(.L_x_61) ;  /* 0x0000000000080947 */ /* 0x004fea0003800000 */
[----:B------:R-:W2:Y:S02]  /*35b0*/  SYNCS.PHASECHK.TRANS64.TRYWAIT P0, [UR4+0xd0], R2 ;  /* 0x0000d002ff0075a7 */ /* 0x000ea40008001104 */
[----:B--2---:R-:W-:Y:S05]  /*35c0*/  @!P0 BRA `(.L_x_62) ;  /* 0x0000008400808947 */ /* 0x004fea0003800000 */
.L_x_61:
[----:B------:R-:W-:-:S04]  /*35d0*/  UIADD3 UR7, UPT, UPT, UR5, 0x1, URZ ;  /* 0x0000000105077890 */ /* 0x000fc8000fffe0ff */
[----:B------:R-:W-:-:S04]  /*35e0*/  UISETP.NE.AND UP0, UPT, UR7, 0x2, UPT ;  /* 0x000000020700788c */ /* 0x000fc8000bf05270 */
[----:B------:R-:W-:Y:S02]  /*35f0*/  USEL UR8, URZ, 0x1, UP0 ;  /* 0x00000001ff087887 */ /* 0x000fe40008000000 */
[----:B------:R-:W-:-:S04]  /*3600*/  USEL UR7, UR7, URZ, UP0 ;  /* 0x000000ff07077287 */ /* 0x000fc80008000000 */
[----:B------:R-:W-:Y:S01]  /*3610*/  ULEA UR7, UR7, UR6, 0x3 ;  /* 0x0000000607077291 */ /* 0x000fe2000f8e18ff */
[----:B--2---:R-:W-:-:S04]  /*3620*/  LOP3.LUT R2, R12, UR8, RZ, 0x3c, !PT ;  /* 0x000000080c027c12 */ /* 0x004fc8000f8e3cff */
[----:B------:R-:W-:-:S04]  /*3630*/  SHF.L.U32 R0, R2, 0x1f, RZ ;  /* 0x0000001f02007819 */ /* 0x000fc800000006ff */
[----:B------:R-:W2:Y:S02]  /*3640*/  SYNCS.PHASECHK.TRANS64 P0, [UR7+0xd0], R0 ;  /* 0x0000d000ff0075a7 */ /* 0x000ea40008001007 */
[----:B-12---:R-:W-:Y:S05]  /*3650*/  @P0 EXIT ;  /* 0x000000000000094d */ /* 0x006fea0003800000 */
[----:B------:R-:W-:Y:S02]  /*3660*/  SHF.L.U32 R2, R2, 0x1f, RZ ;  /* 0x0000001f02027819 */ /* 0x000fe400000006ff */
[----:B------:R-:W-:-:S07]  /*3670*/  MOV R0, UR7 ;  /* 0x0000000700007c02 */ /* 0x000fce0008000f00 */
.L_x_63:
[----:B-1----:R1:W2:Y:S02]  /*3680*/  SYNCS.PHASECHK.TRANS64.TRYWAIT P0, [R0+URZ+0xd0], R2 ;  /* 0x0000d002000075a7 */ /* 0x0022a400080011ff */
[----:B--2---:R-:W-:Y:S05]  /*3690*/  @!P0 NANOSLEEP.SYNCS 0x989680 ;  /* 0x009896800000895d */ /* 0x004fea0003900000 */
[----:B------:R-:W2:Y:S02]  /*36a0*/  @!P0 SYNCS.PHASECHK.TRANS64 P0, [R0+URZ+0xd0], R2 ;  /* 0x0000d002000085a7 */ /* 0x000ea400080010ff */
[----:B--2---:R-:W-:Y:S05]  /*36b0*/  @P0 EXIT ;  /* 0x000000000000094d */ /* 0x004fea0003800000 */
[----:B------:R-:W-:Y:S05]  /*36c0*/  BRA `(.L_x_63) ;  /* 0xfffffffc00ec7947 */ /* 0x000fea000383ffff */
.L_x_56:
[----:B------:R-:W-:Y:S05]  /*36d0*/  BRA.U UP5, `(.L_x_64) ;  /* 0x0000001505947547 */ /* 0x000fea000b800000 */
[----:B------:R-:W-:Y:S01]  /*36e0*/  UMOV UR5, 0x40 ;  /* 0x0000004000057882 */ /* 0x000fe20000000000 */
[----:B------:R-:W-:Y:S01]  /*36f0*/  NOP ;  /* 0x0000000000007918 */ /* 0x000fe20000000000 */
[----:B------:R-:W-:Y:S01]  /*3700*/  ULEA UR5, UR64, UR5, 0x18 ;  /* 0x0000000540057291 */ /* 0x000fe2000f8ec0ff */
[----:B------:R-:W-:Y:S02]  /*3710*/  UMOV UR6, 0x400 ;  /* 0x0000040000067882 */ /* 0x000fe40000000000 */
[----:B------:R-:W-:-:S06]  /*3720*/  ULEA UR6, UR64, UR6, 0x18 ;  /* 0x0000000640067291 */ /* 0x000fcc000f8ec0ff */
[----:B------:R-:W2:Y:S02]  /*3730*/  LDS.U8 R0, [UR5+0x1c] ;  /* 0x00001c05ff007984 */ /* 0x000ea40008000000 */
[----:B--2---:R-:W-:-:S13]  /*3740*/  ISETP.NE.AND P0, PT, R0, RZ, PT ;  /* 0x000000ff0000720c */ /* 0x004fda0003f05270 */
[----:B------:R-:W-:Y:S05]  /*3750*/  @P0 BRA `(.L_x_65) ;  /* 0x0000000000580947 */ /* 0x000fea0003800000 */
[----:B------:R-:W-:-:S13]  /*3760*/  ELECT P0, URZ, PT ;  /* 0x0000000000ff782f */ /* 0x000fda0003800000 */
[----:B------:R-:W-:Y:S05]  /*3770*/  @!P0 BRA `(.L_x_66) ;  /* 0x0000000000608947 */ /* 0x000fea0003800000 */
[----:B------:R-:W-:Y:S01]  /*3780*/  UMOV UR4, 0x10 ;  /* 0x0000001000047882 */ /* 0x000fe20000000000 */
[----:B------:R-:W-:Y:S01]  /*3790*/  HFMA2 R0, -RZ, RZ, 0, 5.9604644775390625e-08 ;  /* 0x00000001ff007431 */ /* 0x000fe200000001ff */
[----:B------:R-:W-:-:S03]  /*37a0*/  MOV R3, 0xffff ;  /* 0x0000ffff00037802 */ /* 0x000fc60000000f00 */
[----:B------:R-:W-:Y:S04]  /*37b0*/  DEPBAR.LE SB2, 0x36 ;  /* 0x0000ad800000791a */ /* 0x000fe80000000000 */
[----:B------:R-:W2:Y:S02]  /*37c0*/  UTCATOMSWS.FIND_AND_SET.ALIGN UP0, UR4, UR4 ;  /* 0x00000004000475e3 */ /* 0x000ea40008000800 */
[----:B--2---:R-:W-:Y:S01]  /*37d0*/  MOV R4, UR4 ;  /* 0x0000000400047c02 */ /* 0x004fe20008000f00 */
[----:B------:R-:W-:Y:S06]  /*37e0*/  BRA.U UP0, `(.L_x_67) ;  /* 0x0000000100187547 */ /* 0x000fec000b800000 */
.L_x_68:
[----:B------:R-:W-:Y:S05]  /*37f0*/  NANOSLEEP 0x64 ;  /* 0x000000640000795d */ /* 0x000fea0003800000 */
[----:B------:R-:W-:-:S05]  /*3800*/  UMOV UR4, 0x10 ;  /* 0x0000001000047882 */ /* 0x000fca0000000000 */
[----:B------:R-:W-:Y:S04]  /*3810*/  DEPBAR.LE SB2, 0x36 ;  /* 0x0000ad800000791a */ /* 0x000fe80000000000 */
[----:B------:R-:W2:Y:S02]  /*3820*/  UTCATOMSWS.FIND_AND_SET.ALIGN UP0, UR4, UR4 ;  /* 0x00000004000475e3 */ /* 0x000ea40008000800 */
[----:B--2---:R-:W-:Y:S01]  /*3830*/  MOV R4, UR4 ;  /* 0x0000000400047c02 */ /* 0x004fe20008000f00 */
[----:B------:R-:W-:Y:S05]  /*3840*/  BRA.U !UP0, `(.L_x_68) ;  /* 0xfffffffd08e87547 */ /* 0x000fea000b83ffff */
.L_x_67:
[-C--:B------:R-:W-:Y:S02]  /*3850*/  SHF.L.U32 R3, R3, R4.reuse, RZ ;  /* 0x0000000403037219 */ /* 0x080fe400000006ff */
[----:B------:R-:W-:Y:S01]  /*3860*/  SHF.L.U32 R0, R0, R4, RZ ;  /* 0x0000000400007219 */ /* 0x000fe200000006ff */
[----:B------:R-:W-:Y:S02]  /*3870*/  IMAD.SHL.U32 R4, R4, 0x20, RZ ;  /* 0x0000002004047824 */ /* 0x000fe400078e00ff */
[----:B------:R2:W-:Y:S04]  /*3880*/  ATOMS.OR RZ, [UR5+0x14], R3 ;  /* 0x00001403ffff798c */ /* 0x0005e8000b000005 */
[----:B------:R2:W-:Y:S04]  /*3890*/  ATOMS.OR RZ, [UR5+0x18], R0 ;  /* 0x00001800ffff798c */ /* 0x0005e8000b000005 */
[----:B------:R2:W-:Y:S01]  /*38a0*/  STS [UR6+0x150], R4 ;  /* 0x00015004ff007988 */ /* 0x0005e20008000806 */
[----:B------:R-:W-:Y:S05]  /*38b0*/  BRA `(.L_x_66) ;  /* 0x0000000000107947 */ /* 0x000fea0003800000 */
.L_x_65:
[----:B------:R-:W-:Y:S02]  /*38c0*/  MOV R0, 0xffffffff ;  /* 0xffffffff00007802 */ /* 0x000fe40000000f00 */
[----:B------:R-:W-:-:S03]  /*38d0*/  MOV R4, 0x3900 ;  /* 0x0000390000047802 */ /* 0x000fc60000000f00 */
[----:B------:R2:W-:Y:S04]  /*38e0*/  STS [UR6+0x150], R0 ;  /* 0x00015000ff007988 */ /* 0x0005e80008000806 */
[----:B-12--5:R-:W-:Y:S05]  /*38f0*/  CALL.REL.NOINC `($__internal_1_$__cuda_sm10x_tcgen05_guardrail_trap_phase_invalid_during_alloc) ;  /* 0x0000008800807944 */ /* 0x026fea0003c00000 */
.L_x_66:
[----:B------:R-:W-:Y:S05]  /*3900*/  WARPSYNC.ALL ;  /* 0x0000000000007948 */ /* 0x000fea0003800000 */
[----:B------:R-:W3:Y:S01]  /*3910*/  S2UR UR31, SR_CgaCtaId ;  /* 0x00000000001f79c3 */ /* 0x000ee20000008800 */
[----:B------:R-:W-:Y:S01]  /*3920*/  UMOV UR4, 0x400 ;  /* 0x0000040000047882 */ /* 0x000fe20000000000 */
[----:B------:R-:W-:-:S06]  /*3930*/  NOP ;  /* 0x0000000000007918 */ /* 0x000fcc0000000000 */
[----:B------:R-:W-:Y:S06]  /*3940*/  BAR.ARV 0x6, 0xa0 ;  /* 0x0182800000007b1d */ /* 0x000fec0000002000 */
[----:B------:R-:W4:Y:S01]  /*3950*/  LDCU UR11, c[0x0][0x38c] ;  /* 0x00007180ff0b77ac */ /* 0x000f220008000800 */
[----:B------:R-:W-:Y:S01]  /*3960*/  LOP3.LUT R2, R2, 0xffff, RZ, 0xc0, !PT ;  /* 0x0000ffff02027812 */ /* 0x000fe200078ec0ff */
[----:B------:R-:W-:Y:S01]  /*3970*/  IMAD.MOV.U32 R10, RZ, RZ, 0x1 ;  /* 0x00000001ff0a7424 */ /* 0x000fe200078e00ff */
[----:B------:R-:W-:Y:S01]  /*3980*/  CS2R R8, SRZ ;  /* 0x0000000000087805 */ /* 0x000fe2000001ff00 */
[----:B--2---:R-:W-:Y:S01]  /*3990*/  IMAD.MOV.U32 R3, RZ, RZ, RZ ;  /* 0x000000ffff037224 */ /* 0x004fe200078e00ff */
[----:B------:R-:W-:Y:S01]  /*39a0*/  R2UR UR33, R2 ;  /* 0x00000000022172ca */ /* 0x000fe200000e0000 */
[----:B------:R-:W2:Y:S01]  /*39b0*/  LDCU UR60, c[0x0][0x370] ;  /* 0x00006e00ff3c77ac */ /* 0x000ea20008000800 */
[----:B---3--:R-:W-:-:S02]  /*39c0*/  ULEA UR31, UR31, UR4, 0x18 ;  /* 0x000000041f1f7291 */ /* 0x008fc4000f8ec0ff */
[----:B------:R-:W-:Y:S02]  /*39d0*/  UISETP.GE.AND UP5, UPT, UR39, 0x1, UPT ;  /* 0x000000012700788c */ /* 0x000fe4000bfa6270 */
[----:B------:R-:W-:Y:S02]  /*39e0*/  UIADD3 UR6, UPT, UPT, UR31, 0x3300, URZ ;  /* 0x000033001f067890 */ /* 0x000fe4000fffe0ff */
[----:B------:R-:W-:Y:S02]  /*39f0*/  UIADD3 UR5, UPT, UPT, UR31, 0x23300, URZ ;  /* 0x000233001f057890 */ /* 0x000fe4000fffe0ff */
[----:B----4-:R-:W-:Y:S01]  /*3a00*/  UIADD3 UR11, UPT, UPT, UR11, 0x7f, URZ ;  /* 0x0000007f0b0b7890 */ /* 0x010fe2000fffe0ff */
[----:B------:R-:W3:Y:S01]  /*3a10*/  LDS R0, [UR31+0x150] ;  /* 0x0001501fff007984 */ /* 0x000ee20008000800 */
[----:B------:R-:W-:Y:S02]  /*3a20*/  UIADD3 UR4, UPT, UPT, UR31, 0x33300, URZ ;  /* 0x000333001f047890 */ /* 0x000fe4000fffe0ff */
[----:B------:R-:W-:-:S02]  /*3a30*/  UIADD3 UR7, UPT, UPT, UR31, 0x34300, URZ ;  /* 0x000343001f077890 */ /* 0x000fc4000fffe0ff */
[----:B------:R-:W-:Y:S02]  /*3a40*/  USHF.R.S32.HI UR9, URZ, 0x1f, UR11 ;  /* 0x0000001fff097899 */ /* 0x000fe4000801140b */
[----:B------:R-:W-:Y:S02]  /*3a50*/  USHF.R.U32.HI UR10, URZ, 0x4, UR6 ;  /* 0x00000004ff0a7899 */ /* 0x000fe40008011606 */
[----:B------:R-:W-:Y:S02]  /*3a60*/  USHF.R.U32.HI UR8, URZ, 0x4, UR5 ;  /* 0x00000004ff087899 */ /* 0x000fe40008011605 */
[----:B------:R-:W-:Y:S02]  /*3a70*/  USHF.R.U32.HI UR6, URZ, 0x4, UR4 ;  /* 0x00000004ff067899 */ /* 0x000fe40008011604 */
[----:B------:R-:W-:Y:S02]  /*3a80*/  USHF.R.U32.HI UR5, URZ, 0x4, UR7 ;  /* 0x00000004ff057899 */ /* 0x000fe40008011607 */
[----:B------:R-:W-:-:S02]  /*3a90*/  ULEA.HI UR4, UR9, UR11, URZ, 0x7 ;  /* 0x0000000b09047291 */ /* 0x000fc4000f8f38ff */
[----:B------:R-:W-:Y:S02]  /*3aa0*/  ULOP3.LUT UR6, UR6, 0x3fff, URZ, 0xc0, !UPT ;  /* 0x00003fff06067892 */ /* 0x000fe4000f8ec0ff */
[----:B------:R-:W-:Y:S02]  /*3ab0*/  ULOP3.LUT UR5, UR5, 0x3fff, URZ, 0xc0, !UPT ;  /* 0x00003fff05057892 */ /* 0x000fe4000f8ec0ff */
[----:B------:R-:W-:Y:S02]  /*3ac0*/  USHF.R.S32.HI UR61, URZ, 0x7, UR4 ;  /* 0x00000007ff3d7899 */ /* 0x000fe40008011404 */
[----:B------:R-:W-:Y:S02]  /*3ad0*/  ULOP3.LUT UR53, UR6, 0x10000, URZ, 0xfc, !UPT ;  /* 0x0001000006357892 */ /* 0x000fe4000f8efcff */
[----:B------:R-:W-:Y:S02]  /*3ae0*/  ULOP3.LUT UR54, UR5, 0x10000, URZ, 0xfc, !UPT ;  /* 0x0001000005367892 */ /* 0x000fe4000f8efcff */
[----:B------:R-:W-:-:S02]  /*3af0*/  UISETP.LT.AND UP0, UPT, UR61, 0x1, UPT ;  /* 0x000000013d00788c */ /* 0x000fc4000bf01270 */
[----:B------:R-:W-:Y:S02]  /*3b00*/  ULOP3.LUT UR10, UR10, 0x3fff, URZ, 0xc0, !UPT ;  /* 0x00003fff0a0a7892 */ /* 0x000fe4000f8ec0ff */
[----:B------:R-:W-:Y:S02]  /*3b10*/  ULOP3.LUT UR8, UR8, 0x3fff, URZ, 0xc0, !UPT ;  /* 0x00003fff08087892 */ /* 0x000fe4000f8ec0ff */
[----:B------:R-:W-:Y:S01]  /*3b20*/  USEL UR62, UR61, 0x1, !UP0 ;  /* 0x000000013d3e7887 */ /* 0x000fe2000c000000 */
[----:B------:R-:W4:Y:S01]  /*3b30*/  LDCU UR59, c[0x0][0x374] ;  /* 0x00006e80ff3b77ac */ /* 0x000f220008000800 */
[----:B------:R-:W-:Y:S01]  /*3b40*/  ULOP3.LUT UR38, UR10, 0x10000, URZ, 0xfc, !UPT ;  /* 0x000100000a267892 */ /* 0x000fe2000f8efcff */
[----:B---3--:R-:W-:Y:S01]  /*3b50*/  R2UR UR32, R0 ;  /* 0x00000000002072ca */ /* 0x008fe200000e0000 */
[----:B------:R-:W-:Y:S02]  /*3b60*/  ULOP3.LUT UR52, UR8, 0x10000, URZ, 0xfc, !UPT ;  /* 0x0001000008347892 */ /* 0x000fe4000f8efcff */
[----:B------:R-:W-:-:S02]  /*3b70*/  UIADD3 UR62, UPT, UPT, -UR62, URZ, URZ ;  /* 0x000000ff3e3e7290 */ /* 0x000fc4000fffe1ff */
[----:B------:R-:W-:Y:S01]  /*3b80*/  UISETP.NE.AND UP4, UPT, UR39, 0x1, UPT ;  /* 0x000000012700788c */ /* 0x000fe2000bf85270 */
[----:B------:R-:W-:Y:S01]  /*3b90*/  UMOV UR58, URZ ;  /* 0x000000ff003a7c82 */ /* 0x000fe20008000000 */
[----:B------:R-:W-:-:S06]  /*3ba0*/  UMOV UR29, URZ ;  /* 0x000000ff001d7c82 */ /* 0x000fcc0008000000 */
[----:B-1----:R-:W-:Y:S02]  /*3bb0*/  UIADD3 UR44, UPT, UPT, UR32, 0x80, URZ ;  /* 0x00000080202c7890 */ /* 0x002fe4000fffe0ff */
[----:B------:R-:W-:Y:S02]  /*3bc0*/  UIADD3 UR50, UPT, UPT, UR32, 0x40000080, URZ ;  /* 0x4000008020327890 */ /* 0x000fe4000fffe0ff */
[----:B------:R-:W-:Y:S02]  /*3bd0*/  UIADD3 UR48, UPT, UPT, UR32, -0x7fffff80, URZ ;  /* 0x8000008020307890 */ /* 0x000fe4000fffe0ff */
[----:B------:R-:W-:Y:S02]  /*3be0*/  UIADD3 UR46, UPT, UPT, UR32, -0x3fffff80, URZ ;  /* 0xc0000080202e7890 */ /* 0x000fe4000fffe0ff */
[----:B------:R-:W-:Y:S02]  /*3bf0*/  USHF.R.U32.HI UR7, URZ, 0x11, UR44 ;  /* 0x00000011ff077899 */ /* 0x000fe4000801162c */
[----:B------:R-:W-:-:S02]  /*3c00*/  USHF.R.U32.HI UR6, URZ, 0x11, UR50 ;  /* 0x00000011ff067899 */ /* 0x000fc40008011632 */
[----:B------:R-:W-:Y:S02]  /*3c10*/  USHF.R.U32.HI UR5, URZ, 0x11, UR48 ;  /* 0x00000011ff057899 */ /* 0x000fe40008011630 */
[----:B------:R-:W-:Y:S02]  /*3c20*/  USHF.R.U32.HI UR4, URZ, 0x11, UR46 ;  /* 0x00000011ff047899 */ /* 0x000fe4000801162e */
[----:B------:R-:W-:Y:S02]  /*3c30*/  ULOP3.LUT UR7, UR7, 0x6000, URZ, 0xc0, !UPT ;  /* 0x0000600007077892 */ /* 0x000fe4000f8ec0ff */
[----:B------:R-:W-:Y:S02]  /*3c40*/  ULOP3.LUT UR6, UR6, 0x6000, URZ, 0xc0, !UPT ;  /* 0x0000600006067892 */ /* 0x000fe4000f8ec0ff */
[----:B------:R-:W-:Y:S02]  /*3c50*/  ULOP3.LUT UR5, UR5, 0x6000, URZ, 0xc0, !UPT ;  /* 0x0000600005057892 */ /* 0x000fe4000f8ec0ff */
[----:B------:R-:W-:-:S02]  /*3c60*/  ULOP3.LUT UR4, UR4, 0x6000, URZ, 0xc0, !UPT ;  /* 0x0000600004047892 */ /* 0x000fc4000f8ec0ff */
[----:B------:R-:W-:Y:S02]  /*3c70*/  UIADD3 UR67, UPT, UPT, UR32, 0x84, URZ ;  /* 0x0000008420437890 */ /* 0x000fe4000fffe0ff */
[----:B------:R-:W-:Y:S02]  /*3c80*/  ULOP3.LUT UR66, UR7, 0x890, URZ, 0xfc, !UPT ;  /* 0x0000089007427892 */ /* 0x000fe4000f8efcff */
[----:B------:R-:W-:Y:S02]  /*3c90*/  ULOP3.LUT UR65, UR6, 0x890, URZ, 0xfc, !UPT ;  /* 0x0000089006417892 */ /* 0x000fe4000f8efcff */
[----:B------:R-:W-:Y:S02]  /*3ca0*/  ULOP3.LUT UR64, UR5, 0x890, URZ, 0xfc, !UPT ;  /* 0x0000089005407892 */ /* 0x000fe4000f8efcff */
[----:B--2-4-:R-:W-:-:S12]  /*3cb0*/  ULOP3.LUT UR63, UR4, 0x890, URZ, 0xfc, !UPT ;  /* 0x00000890043f7892 */ /* 0x014fd8000f8efcff */
.L_x_77:
[C---:B------:R-:W-:Y:S02]  /*3cc0*/  LEA R2, R9.reuse, UR31, 0x3 ;  /* 0x0000001f09027c11 */ /* 0x040fe4000f8e18ff */
[----:B------:R-:W-:Y:S02]  /*3cd0*/  SHF.L.U32 R0, R8, 0x1f, RZ ;  /* 0x0000001f08007819 */ /* 0x000fe400000006ff */
[----:B------:R-:W-:Y:S02]  /*3ce0*/  LEA R4, R9, UR31, 0x4 ;  /* 0x0000001f09047c11 */ /* 0x000fe4000f8e20ff */
[----:B-1----:R-:W1:Y:S02]  /*3cf0*/  SYNCS.PHASECHK.TRANS64.TRYWAIT P0, [R2+URZ+0xc0], R0 ;  /* 0x0000c000020075a7 */ /* 0x002e6400080011ff */
[----:B-1-3--:R-:W-:Y:S05]  /*3d00*/  @!P0 BRA `(.L_x_69) ;  /* 0x0000007c00c88947 */ /* 0x00afea0003800000 */
.L_x_184:
[----:B------:R-:W2:Y:S01]  /*3d10*/  LDS.128 R4, [R4+0x130] ;  /* 0x0001300004047984 */ /* 0x000ea20000000c00 */
[----:B------:R-:W-:Y:S01]  /*3d20*/  @!PT LDS RZ, [RZ] ;  /* 0x00000000fffff984 */ /* 0x000fe20000000800 */
[----:B------:R-:W-:Y:S01]  /*3d30*/  @!PT LDS RZ, [RZ] ;  /* 0x00000000fffff984 */ /* 0x000fe20000000800 */
[----:B------:R-:W-:Y:S01]  /*3d40*/  @!PT LDS RZ, [RZ] ;  /* 0x00000000fffff984 */ /* 0x000fe20000000800 */
[----:B------:R-:W-:Y:S01]  /*3d50*/  @!PT LDS RZ, [RZ] ;  /* 0x00000000fffff984 */ /* 0x000fe20000000800 */
[----:B------:R3:W-:Y:S06]  /*3d60*/  MEMBAR.ALL.CTA ;  /* 0x0000000000007992 */ /* 0x0007ec0000008000 */
[----:B---3--:R-:W3:Y:S01]  /*3d70*/  FENCE.VIEW.ASYNC.S ;  /* 0x00000000000073c6 */ /* 0x008ee20000000000 */
[----:B--2---:R-:W-:-:S13]  /*3d80*/  LOP3.LUT P0, RZ, R6, 0x1, RZ, 0xc0, !PT ;  /* 0x0000000106ff7812 */ /* 0x004fda000780c0ff */
[----:B---3--:R-:W-:Y:S01]  /*3d90*/  VOTEU.ANY UP3, P0 ;  /* 0x0000000000ff7886 */ /* 0x008fe20000060100 */
[----:B------:R-:W-:-:S13]  /*3da0*/  PLOP3.LUT P0, PT, PT, PT, UP3, 0x80, 0x8 ;  /* 0x000000000008781c */ /* 0x000fda0003f0f038 */
[----:B-1----:R-:W-:Y:S02]  /*3db0*/  @P0 MOV R0, R4 ;  /* 0x0000000400000202 */ /* 0x002fe40000000f00 */
[----:B------:R-:W-:Y:S02]  /*3dc0*/  @P0 LOP3.LUT R4, R5, 0xffff, RZ, 0xc0, !PT ;  /* 0x0000ffff05040812 */ /* 0x000fe400078ec0ff */
[----:B------:R-:W-:Y:S01]  /*3dd0*/  @P0 R2UR UR5, R0 ;  /* 0x00000000000502ca */ /* 0x000fe200000e0000 */
[----:B------:R-:W-:Y:S01]  /*3de0*/  VIADD R0, R2, 0xd0 ;  /* 0x000000d002007836 */ /* 0x000fe20000000000 */
[----:B------:R-:W-:-:S04]  /*3df0*/  @P0 R2UR UR4, R4 ;  /* 0x00000000040402ca */ /* 0x000fc800000e0000 */
[----:B------:R-:W-:-:S04]  /*3e00*/  PRMT R0, RZ, 0x654, R0 ;  /* 0x00000654ff007816 */ /* 0x000fc80000000000 */
[----:B------:R1:W-:Y:S03]  /*3e10*/  SYNCS.ARRIVE.TRANS64.RED.A1T0 RZ, [R0+URZ], RZ ;  /* 0x000000ff00ff79a7 */ /* 0x0003e600081004ff */
[----:B------:R-:W-:Y:S02]  /*3e20*/  @UP3 UMOV UR57, UR5 ;  /* 0x0000000500393c82 */ /* 0x000fe40008000000 */
[----:B------:R-:W-:Y:S01]  /*3e30*/  @UP3 UMOV UR55, UR4 ;  /* 0x0000000400373c82 */ /* 0x000fe20008000000 */
[----:B------:R-:W-:Y:S05]  /*3e40*/  BRA.U !UP5, `(.L_x_70) ;  /* 0x000000010dd07547 */ /* 0x000fea000b800000 */
[----:B------:R-:W2:Y:S01]  /*3e50*/  LDCU.128 UR12, c[0x0][0xf10] ;  /* 0x0001e200ff0c77ac */ /* 0x000ea20008000c00 */
[----:B------:R-:W3:Y:S01]  /*3e60*/  LDCU UR22, c[0x0][0xf20] ;  /* 0x0001e400ff1677ac */ /* 0x000ee20008000800 */
[----:B------:R-:W4:Y:S01]  /*3e70*/  LDCU UR21, c[0x0][0xf0c] ;  /* 0x0001e180ff1577ac */ /* 0x000f220008000800 */
[----:B------:R-:W1:Y:S01]  /*3e80*/  LDCU.64 UR8, c[0x0][0xf28] ;  /* 0x0001e500ff0877ac */ /* 0x000e620008000a00 */
[----:B--2---:R-:W-:Y:S02]  /*3e90*/  UIMAD.WIDE.U32 UR6, UR59, UR15, URZ ;  /* 0x0000000f3b0672a5 */ /* 0x004fe4000f8e00ff */
[----:B------:R-:W-:Y:S02]  /*3ea0*/  UIMAD.WIDE.U32 UR4, UR60, UR12, URZ ;  /* 0x0000000c3c0472a5 */ /* 0x000fe4000f8e00ff */
[----:B------:R-:W-:Y:S02]  /*3eb0*/  UISETP.NE.AND UP0, UPT, UR14, 0x1, UPT ;  /* 0x000000010e00788c */ /* 0x000fe4000bf05270 */
[----:B------:R-:W-:Y:S01]  /*3ec0*/  UIMAD.WIDE.U32 UR18, UR55, UR15, URZ ;  /* 0x0000000f371272a5 */ /* 0x000fe2000f8e00ff */
[----:B------:R-:W-:-:S02]  /*3ed0*/  UMOV UR6, UR7 ;  /* 0x0000000700067c82 */ /* 0x000fc40008000000 */
[----:B------:R-:W-:Y:S01]  /*3ee0*/  UMOV UR4, UR5 ;  /* 0x0000000500047c82 */ /* 0x000fe20008000000 */
[----:B---3--:R-:W-:Y:S02]  /*3ef0*/  USHF.R.U32.HI UR6, URZ, UR22, UR6 ;  /* 0x00000016ff067299 */ /* 0x008fe40008011606 */
[----:B----4-:R-:W-:Y:S02]  /*3f00*/  UISETP.NE.AND UP1, UPT, UR21, 0x1, UPT ;  /* 0x000000011500788c */ /* 0x010fe4000bf25270 */
[----:B------:R-:W-:Y:S02]  /*3f10*/  USHF.R.U32.HI UR4, URZ, UR13, UR4 ;  /* 0x0000000dff047299 */ /* 0x000fe40008011604 */
[----:B------:R-:W-:Y:S02]  /*3f20*/  USEL UR5, UR59, UR6, !UP0 ;  /* 0x000000063b057287 */ /* 0x000fe4000c000000 */
[----:B------:R-:W-:Y:S02]  /*3f30*/  USEL UR6, UR60, UR4, !UP1 ;  /* 0x000000043c067287 */ /* 0x000fe4000c800000 */
[----:B-1----:R-:W-:Y:S01]  /*3f40*/  UIMAD.WIDE.U32 UR10, UR5, UR8, URZ ;  /* 0x00000008050a72a5 */ /* 0x002fe2000f8e00ff */
[----:B------:R-:W-:Y:S01]  /*3f50*/  UMOV UR4, UR19 ;  /* 0x0000001300047c82 */ /* 0x000fe20008000000 */
[----:B------:R-:W-:-:S02]  /*3f60*/  UIMAD.WIDE.U32 UR16, UR57, UR12, URZ ;  /* 0x0000000c391072a5 */ /* 0x000fc4000f8e00ff */
        /* <DEDUP_REMOVED lines=34> */
.L_x_70:
[----:B------:R-:W2:Y:S02]  /*4190*/  LDCU UR4, c[0x0][0xf30] ;  /* 0x0001e600ff0477ac */ /* 0x000ea40008000800 */
[----:B--2---:R-:W-:-:S09]  /*41a0*/  UISETP.NE.AND UP0, UPT, UR4, 0x1, UPT ;  /* 0x000000010400788c */ /* 0x004fd2000bf05270 */
[----:B------:R-:W-:Y:S05]  /*41b0*/  BRA.U UP0, `(.L_x_71) ;  /* 0x00000001003c7547 */ /* 0x000fea000b800000 */
        /* <DEDUP_REMOVED lines=13> */
[----:B------:R-:W-:-:S04]  /*4290*/  UIADD3 UR4, UPT, UPT, UR5, -UR4, URZ ;  /* 0x8000000405047290 */ /* 0x000fc8000fffe0ff */
[----:B------:R-:W-:-:S12]  /*42a0*/  UIMAD UR55, UR4, UR10, UR55 ;  /* 0x0000000a043772a4 */ /* 0x000fd8000f8e0237 */
.L_x_71:
[----:B------:R-:W2:Y:S01]  /*42b0*/  LDCU UR4, c[0x0][0x38c] ;  /* 0x00007180ff0477ac */ /* 0x000ea20008000800 */
[----:B------:R-:W-:Y:S02]  /*42c0*/  PLOP3.LUT P1, PT, PT, PT, PT, 0x80, 0x8 ;  /* 0x000000000008781c */ /* 0x000fe40003f2f070 */
[----:B------:R-:W-:Y:S01]  /*42d0*/  SHF.L.U32 R2, R10, 0x1f, RZ ;  /* 0x0000001f0a027819 */ /* 0x000fe200000006ff */
[----:B------:R-:W-:Y:S02]  /*42e0*/  ULEA UR56, UR58, UR31, 0x3 ;  /* 0x0000001f3a387291 */ /* 0x000fe4000f8e18ff */
[----:B------:R-:W-:Y:S02]  /*42f0*/  ULEA UR11, UR58, UR32, 0x6 ;  /* 0x000000203a0b7291 */ /* 0x000fe4000f8e30ff */
[----:B--2---:R-:W-:-:S06]  /*4300*/  UISETP.GE.AND UP0, UPT, UR4, 0x1, UPT ;  /* 0x000000010400788c */ /* 0x004fcc000bf06270 */
[----:B------:R-:W-:-:S05]  /*4310*/  PLOP3.LUT P0, PT, PT, PT, UP0, 0x80, 0x8 ;  /* 0x000000000008781c */ /* 0x000fca0003f0f008 */
[----:B------:R-:W-:-:S08]  /*4320*/  @UP0 ULEA UR4, UR29, UR31, 0x3 ;  /* 0x0000001f1d040291 */ /* 0x000fd0000f8e18ff */
[----:B-1----:R-:W-:-:S04]  /*4330*/  @P0 SHF.L.U32 R0, R3, 0x1f, RZ ;  /* 0x0000001f03000819 */ /* 0x002fc800000006ff */
[----:B------:R1:W2:Y:S01]  /*4340*/  @P0 SYNCS.PHASECHK.TRANS64.TRYWAIT P1, [UR4], R0 ;  /* 0x00000000ff0005a7 */ /* 0x0002a20008021104 */
[----:B------:R-:W-:-:S04]  /*4350*/  ULEA.HI UR4, UR20, UR20, URZ, 0x1 ;  /* 0x0000001414047291 */ /* 0x000fc8000f8f08ff */
[----:B------:R-:W-:-:S04]  /*4360*/  ULOP3.LUT UR4, UR4, 0x7ffffffe, URZ, 0xc0, !UPT ;  /* 0x7ffffffe04047892 */ /* 0x000fc8000f8ec0ff */
[----:B------:R-:W-:-:S04]  /*4370*/  UIADD3 UR4, UPT, UPT, -UR4, UR20, URZ ;  /* 0x0000001404047290 */ /* 0x000fc8000fffe1ff */
[----:B------:R-:W-:Y:S01]  /*4380*/  ULEA UR45, UR4, UR67, 0x1 ;  /* 0x00000043042d7291 */ /* 0x000fe2000f8e08ff */
[----:B------:R-:W3:Y:S02]  /*4390*/  SYNCS.PHASECHK.TRANS64.TRYWAIT P0, [UR56+0xf0], R2 ;  /* 0x0000f002ff0075a7 */ /* 0x000ee40008001138 */
[----:B-123--:R-:W-:Y:S09]  /*43a0*/  @!P0 BRA `(.L_x_72) ;  /* 0x0000007800348947 */ /* 0x00eff20003800000 */
.L_x_186:
[----:B------:R-:W-:Y:S01]  /*43b0*/  IADD3 R9, PT, PT, R9, 0x1, RZ ;  /* 0x0000000109097810 */ /* 0x000fe20007ffe0ff */
[----:B------:R-:W-:Y:S06]  /*43c0*/  BRA.U !UP0, `(.L_x_73) ;  /* 0x0000000508387547 */ /* 0x000fec000b800000 */
[----:B------:R-:W-:Y:S02]  /*43d0*/  USHF.R.U32.HI UR4, URZ, 0x1a, UR45 ;  /* 0x0000001aff047899 */ /* 0x000fe4000801162d */
[----:B------:R-:W-:Y:S02]  /*43e0*/  UIADD3 UR51, UPT, UPT, UR45, 0x40000000, URZ ;  /* 0x400000002d337890 */ /* 0x000fe4000fffe0ff */
[----:B------:R-:W-:Y:S02]  /*43f0*/  ULOP3.LUT UR49, UR45, 0x80000000, URZ, 0x3c, !UPT ;  /* 0x800000002d317892 */ /* 0x000fe4000f8e3cff */
[----:B------:R-:W-:Y:S02]  /*4400*/  UIADD3 UR47, UPT, UPT, UR45, -0x40000000, URZ ;  /* 0xc00000002d2f7890 */ /* 0x000fe4000fffe0ff */
[----:B------:R-:W-:Y:S02]  /*4410*/  ULOP3.LUT UR6, UR4, 0x30, URZ, 0xc0, !UPT ;  /* 0x0000003004067892 */ /* 0x000fe4000f8ec0ff */
[----:B------:R-:W-:-:S02]  /*4420*/  USHF.R.U32.HI UR5, URZ, 0x1a, UR51 ;  /* 0x0000001aff057899 */ /* 0x000fc40008011633 */
[----:B------:R-:W-:Y:S02]  /*4430*/  USHF.R.U32.HI UR4, URZ, 0x1a, UR49 ;  /* 0x0000001aff047899 */ /* 0x000fe40008011631 */
[----:B------:R-:W-:Y:S02]  /*4440*/  USHF.R.U32.HI UR7, URZ, 0x1a, UR47 ;  /* 0x0000001aff077899 */ /* 0x000fe4000801162f */
[----:B------:R-:W-:Y:S02]  /*4450*/  ULOP3.LUT UR42, UR6, 0x480, URZ, 0xfc, !UPT ;  /* 0x00000480062a7892 */ /* 0x000fe4000f8efcff */
[----:B------:R-:W-:Y:S02]  /*4460*/  ULOP3.LUT UR6, UR5, 0x30, URZ, 0xc0, !UPT ;  /* 0x0000003005067892 */ /* 0x000fe4000f8ec0ff */
[----:B------:R-:W-:Y:S02]  /*4470*/  ULOP3.LUT UR5, UR4, 0x30, URZ, 0xc0, !UPT ;  /* 0x0000003004057892 */ /* 0x000fe4000f8ec0ff */
[----:B------:R-:W-:-:S02]  /*4480*/  ULOP3.LUT UR4, UR7, 0x30, URZ, 0xc0, !UPT ;  /* 0x0000003007047892 */ /* 0x000fc4000f8ec0ff */
[----:B------:R-:W-:Y:S02]  /*4490*/  ULOP3.LUT UR6, UR6, 0x480, URZ, 0xfc, !UPT ;  /* 0x0000048006067892 */ /* 0x000fe4000f8efcff */
[----:B------:R-:W-:Y:S02]  /*44a0*/  ULOP3.LUT UR5, UR5, 0x480, URZ, 0xfc, !UPT ;  /* 0x0000048005057892 */ /* 0x000fe4000f8efcff */
[----:B------:R-:W-:Y:S02]  /*44b0*/  ULOP3.LUT UR4, UR4, 0x480, URZ, 0xfc, !UPT ;  /* 0x0000048004047892 */ /* 0x000fe4000f8efcff */
[----:B------:R-:W-:Y:S01]  /*44c0*/  UPRMT UR43, UR42, 0x5410, UR66 ;  /* 0x000054102a2b7896 */ /* 0x000fe20008000042 */
[----:B------:R-:W-:Y:S01]  /*44d0*/  UMOV UR26, URZ ;  /* 0x000000ff001a7c82 */ /* 0x000fe20008000000 */
[----:B------:R-:W-:Y:S01]  /*44e0*/  UMOV UR28, UR62 ;  /* 0x0000003e001c7c82 */ /* 0x000fe20008000000 */
[----:B------:R-:W-:Y:S01]  /*44f0*/  UMOV UR27, UR61 ;  /* 0x0000003d001b7c82 */ /* 0x000fe20008000000 */
[----:B------:R-:W-:Y:S01]  /*4500*/  UMOV UR10, UR29 ;  /* 0x0000001d000a7c82 */ /* 0x000fe20008000000 */
[----:B------:R-:W-:-:S02]  /*4510*/  UPRMT UR41, UR6, 0x5410, UR65 ;  /* 0x0000541006297896 */ /* 0x000fc40008000041 */
[----:B------:R-:W-:Y:S02]  /*4520*/  UPRMT UR37, UR5, 0x5410, UR64 ;  /* 0x0000541005257896 */ /* 0x000fe40008000040 */
[----:B------:R-:W-:Y:S01]  /*4530*/  UPRMT UR35, UR4, 0x5410, UR63 ;  /* 0x0000541004237896 */ /* 0x000fe2000800003f */
[----:B------:R-:W-:Y:S01]  /*4540*/  UMOV UR42, URZ ;  /* 0x000000ff002a7c82 */ /* 0x000fe20008000000 */
[----:B------:R-:W-:Y:S01]  /*4550*/  UMOV UR40, URZ ;  /* 0x000000ff00287c82 */ /* 0x000fe20008000000 */
[----:B------:R-:W-:Y:S01]  /*4560*/  UMOV UR36, URZ ;  /* 0x000000ff00247c82 */ /* 0x000fe20008000000 */
[----:B------:R-:W-:-:S08]  /*4570*/  UMOV UR34, URZ ;  /* 0x000000ff00227c82 */ /* 0x000fd00008000000 */
.L_x_76:
[----:B------:R-:W-:Y:S02]  /*4580*/  UIADD3 UR28, UPT, UPT, UR28, 0x1, URZ ;  /* 0x000000011c1c7890 */ /* 0x000fe4000fffe0ff */
[----:B--2---:R-:W-:Y:S02]  /*4590*/  ULEA UR7, UR10, UR31, 0x3 ;  /* 0x0000001f0a077291 */ /* 0x004fe4000f8e18ff */
[----:B------:R-:W-:Y:S01]  /*45a0*/  UISETP.NE.AND UP2, UPT, UR28, URZ, UPT ;  /* 0x000000ff1c00728c */ /* 0x000fe2000bf45270 */
[----:B---3--:R-:W-:Y:S10]  /*45b0*/  @P1 BRA `(.L_x_74) ;  /* 0x00000000000c1947 */ /* 0x008ff40003800000 */
[----:B-1----:R-:W-:Y:S04]  /*45c0*/  SHF.L.U32 R2, R3, 0x1f, RZ ;  /* 0x0000001f03027819 */ /* 0x002fe800000006ff */
[----:B------:R-:W1:Y:S02]  /*45d0*/  SYNCS.PHASECHK.TRANS64.TRYWAIT P0, [UR7], R2 ;  /* 0x00000002ff0075a7 */ /* 0x000e640008001107 */
[----:B-1----:R-:W-:Y:S05]  /*45e0*/  @!P0 BRA `(.L_x_75) ;  /* 0x0000007400bc8947 */ /* 0x002fea0003800000 */
.L_x_74:
[----:B------:R-:W-:Y:S01]  /*45f0*/  UISETP.NE.AND UP0, UPT, UR27, 0x1, UPT ;  /* 0x000000011b00788c */ /* 0x000fe2000bf05270 */
[----:B------:R-:W-:Y:S01]  /*4600*/  PLOP3.LUT P1, PT, PT, PT, PT, 0x80, 0x8 ;  /* 0x000000000008781c */ /* 0x000fe20003f2f070 */
[----:B------:R-:W-:Y:S02]  /*4610*/  UIADD3 UR4, UPT, UPT, UR10, 0x1, URZ ;  /* 0x000000010a047890 */ /* 0x000fe4000fffe0ff */
[----:B------:R-:W-:Y:S02]  /*4620*/  ULEA UR6, UR10, UR52, 0x9 ;  /* 0x000000340a067291 */ /* 0x000fe4000f8e48ff */
[----:B------:R-:W-:Y:S01]  /*4630*/  UISETP.NE.AND UP1, UPT, UR4, 0x8, UPT ;  /* 0x000000080400788c */ /* 0x000fe2000bf25270 */
[----:B------:R-:W-:Y:S01]  /*4640*/  PLOP3.LUT P0, PT, PT, PT, UP0, 0x80, 0x8 ;  /* 0x000000000008781c */ /* 0x000fe20003f0f008 */
[----:B------:R-:W-:Y:S02]  /*4650*/  ULEA UR24, UR10, UR53, 0x5 ;  /* 0x000000350a187291 */ /* 0x000fe4000f8e28ff */
[----:B------:R-:W-:Y:S02]  /*4660*/  USEL UR5, URZ, 0x1, UP1 ;  /* 0x00000001ff057887 */ /* 0x000fe40008800000 */
[----:B------:R-:W-:Y:S02]  /*4670*/  USEL UR29, UR4, URZ, UP1 ;  /* 0x000000ff041d7287 */ /* 0x000fe40008800000 */
[----:B------:R-:W-:Y:S02]  /*4680*/  ULEA UR22, UR10, UR54, 0x5 ;  /* 0x000000360a167291 */ /* 0x000fe4000f8e28ff */
[----:B------:R-:W-:Y:S01]  /*4690*/  @UP0 ULEA UR4, UR29, UR31, 0x3 ;  /* 0x0000001f1d040291 */ /* 0x000fe2000f8e18ff */
[----:B------:R-:W-:Y:S01]  /*46a0*/  LOP3.LUT R3, R3, UR5, RZ, 0x3c, !PT ;  /* 0x0000000503037c12 */ /* 0x000fe2000f8e3cff */
[----:B------:R-:W-:Y:S02]  /*46b0*/  UISETP.NE.U32.AND UP0, UPT, UR26, URZ, UPT ;  /* 0x000000ff1a00728c */ /* 0x000fe4000bf05070 */
[----:B------:R-:W-:Y:S01]  /*46c0*/  UIADD3 UR20, UPT, UPT, UR6, 0x2, URZ ;  /* 0x0000000206147890 */ /* 0x000fe2000fffe0ff */
[----:B-1----:R-:W-:Y:S01]  /*46d0*/  @P0 SHF.L.U32 R0, R3, 0x1f, RZ ;  /* 0x0000001f03000819 */ /* 0x002fe200000006ff */
[----:B------:R-:W-:Y:S02]  /*46e0*/  UIADD3 UR16, UPT, UPT, UR6, 0x4, URZ ;  /* 0x0000000406107890 */ /* 0x000fe4000fffe0ff */
[----:B------:R-:W-:Y:S01]  /*46f0*/  UIADD3 UR12, UPT, UPT, UR6, 0x6, URZ ;  /* 0x00000006060c7890 */ /* 0x000fe2000fffe0ff */
[----:B------:R2:W3:Y:S01]  /*4700*/  @P0 SYNCS.PHASECHK.TRANS64.TRYWAIT P1, [UR4], R0 ;  /* 0x00000000ff0005a7 */ /* 0x0004e20008021104 */
[----:B------:R-:W-:Y:S02]  /*4710*/  ULEA UR4, UR10, UR38, 0xa ;  /* 0x000000260a047291 */ /* 0x000fe4000f8e50ff */
[----:B------:R-:W-:Y:S02]  /*4720*/  UIADD3 UR30, UPT, UPT, UR7, 0x40, URZ ;  /* 0x00000040071e7890 */ /* 0x000fe4000fffe0ff */
[----:B------:R-:W-:Y:S02]  /*4730*/  UIADD3 UR18, UPT, UPT, UR4, 0x2, URZ ;  /* 0x0000000204127890 */ /* 0x000fe4000fffe0ff */
[----:B------:R-:W-:Y:S02]  /*4740*/  UIADD3 UR14, UPT, UPT, UR4, 0x4, URZ ;  /* 0x00000004040e7890 */ /* 0x000fe4000fffe0ff */
[----:B------:R-:W-:Y:S02]  /*4750*/  UIADD3 UR8, UPT, UPT, UR4, 0x6, URZ ;  /* 0x0000000604087890 */ /* 0x000fe4000fffe0ff */
[----:B------:R-:W-:Y:S01]  /*4760*/  UIADD3 UR27, UPT, UPT, UR27, -0x1, URZ ;  /* 0xffffffff1b1b7890 */ /* 0x000fe2000fffe0ff */
[----:B------:R-:W-:Y:S01]  /*4770*/  UMOV UR25, 0x4008 ;  /* 0x0000400800197882 */ /* 0x000fe20000000000 */
[----:B------:R-:W-:Y:S01]  /*4780*/  UMOV UR23, 0x4008 ;  /* 0x0000400800177882 */ /* 0x000fe20000000000 */
[----:B------:R2:W-:Y:S01]  /*4790*/  UTCCP.T.S.4x32dp128bit tmem[UR32+0x80], gdesc[UR24] ;  /* 0x00008018200079e7 */ /* 0x0005e20009100000 */
[----:B------:R2:W-:Y:S01]  /*47a0*/  UTCCP.T.S.4x32dp128bit tmem[UR32+0x84], gdesc[UR22] ;  /* 0x00008416200079e7 */ /* 0x0005e20009100000 */
[----:B------:R-:W-:Y:S01]  /*47b0*/  UMOV UR7, 0x40004040 ;  /* 0x4000404000077882 */ /* 0x000fe20000000000 */
[----:B------:R-:W-:Y:S01]  /*47c0*/  UMOV UR5, 0x40004040 ;  /* 0x4000404000057882 */ /* 0x000fe20000000000 */
[----:B------:R-:W-:Y:S01]  /*47d0*/  UMOV UR21, 0x40004040 ;  /* 0x4000404000157882 */ /* 0x000fe20000000000 */
[----:B------:R2:W-:Y:S01]  /*47e0*/  UTCQMMA gdesc[UR4], gdesc[UR6], tmem[UR11], tmem[UR42], idesc[UR43], tmem[UR44], UP0 ;  /* 0x002c2a0604007dea */ /* 0x0005e2000800030b */
[----:B------:R-:W-:Y:S01]  /*47f0*/  UMOV UR19, 0x40004040 ;  /* 0x4000404000137882 */ /* 0x000fe20000000000 */
[----:B------:R-:W-:Y:S01]  /*4800*/  UMOV UR17, 0x40004040 ;  /* 0x4000404000117882 */ /* 0x000fe20000000000 */
[----:B------:R2:W-:Y:S01]  /*4810*/  UTCQMMA gdesc[UR18], gdesc[UR20], tmem[UR11], tmem[UR40], idesc[UR41], tmem[UR50], UPT ;  /* 0x0032281412007dea */ /* 0x0005e2000b80030b */
[----:B------:R-:W-:Y:S01]  /*4820*/  UMOV UR15, 0x40004040 ;  /* 0x40004040000f7882 */ /* 0x000fe20000000000 */
[----:B------:R-:W-:Y:S01]  /*4830*/  UMOV UR13, 0x40004040 ;  /* 0x40004040000d7882 */ /* 0x000fe20000000000 */
[----:B------:R2:W-:Y:S01]  /*4840*/  UTCQMMA gdesc[UR14], gdesc[UR16], tmem[UR11], tmem[UR36], idesc[UR37], tmem[UR48], UPT ;  /* 0x003024100e007dea */ /* 0x0005e2000b80030b */
[----:B------:R-:W-:Y:S01]  /*4850*/  UMOV UR9, 0x40004040 ;  /* 0x4000404000097882 */ /* 0x000fe20000000000 */
[----:B------:R-:W-:Y:S01]  /*4860*/  UMOV UR26, 0x1 ;  /* 0x00000001001a7882 */ /* 0x000fe20000000000 */
[----:B------:R2:W-:Y:S01]  /*4870*/  UTCQMMA gdesc[UR8], gdesc[UR12], tmem[UR11], tmem[UR34], idesc[UR35], tmem[UR46], UPT ;  /* 0x002e220c08007dea */ /* 0x0005e2000b80030b */
[----:B------:R2:W-:Y:S01]  /*4880*/  UTCBAR.MULTICAST [UR30], URZ, UR33 ;  /* 0x000000ff1e0073e9 */ /* 0x0005e20008000821 */
[----:B------:R-:W-:Y:S01]  /*4890*/  UMOV UR10, UR29 ;  /* 0x0000001d000a7c82 */ /* 0x000fe20008000000 */
[----:B------:R-:W-:Y:S05]  /*48a0*/  BRA.U UP2, `(.L_x_76) ;  /* 0xfffffffd02347547 */ /* 0x000fea000b83ffff */
.L_x_73:
[----:B--2---:R-:W-:Y:S01]  /*48b0*/  UIADD3 UR5, UPT, UPT, UR56, 0xe0, URZ ;  /* 0x000000e038057890 */ /* 0x004fe2000fffe0ff */
[----:B------:R-:W-:Y:S01]  /*48c0*/  R2UR UR6, R91 ;  /* 0x000000005b0672ca */ /* 0x000fe200000e0000 */
[----:B------:R-:W-:Y:S01]  /*48d0*/  UIADD3 UR4, UPT, UPT, UR58, 0x1, URZ ;  /* 0x000000013a047890 */ /* 0x000fe2000fffe0ff */
[----:B------:R-:W-:-:S03]  /*48e0*/  ISETP.NE.AND P0, PT, R9, 0x2, PT ;  /* 0x000000020900780c */ /* 0x000fc60003f05270 */
[----:B------:R-:W-:Y:S01]  /*48f0*/  UISETP.NE.AND UP0, UPT, UR4, 0x2, UPT ;  /* 0x000000020400788c */ /* 0x000fe2000bf05270 */
[----:B-1----:R-:W-:Y:S02]  /*4900*/  SEL R0, RZ, 0x1, P0 ;  /* 0x00000001ff007807 */ /* 0x002fe40000000000 */
[----:B------:R1:W-:Y:S01]  /*4910*/  UTCBAR [UR5], URZ ;  /* 0x000000ff050073e9 */ /* 0x0003e200080000ff */
[----:B------:R-:W-:Y:S01]  /*4920*/  SEL R9, R9, RZ, P0 ;  /* 0x000000ff09097207 */ /* 0x000fe20000000000 */
[----:B------:R-:W-:Y:S01]  /*4930*/  USEL UR58, UR4, URZ, UP0 ;  /* 0x000000ff043a7287 */ /* 0x000fe20008000000 */
[----:B------:R-:W-:Y:S02]  /*4940*/  LOP3.LUT R8, R8, R0, RZ, 0x3c, !PT ;  /* 0x0000000008087212 */ /* 0x000fe400078e3cff */
[----:B------:R-:W-:Y:S02]  /*4950*/  UIADD3 UR20, UPT, UPT, UR55, UR6, URZ ;  /* 0x0000000637147290 */ /* 0x000fe4000fffe0ff */
[----:B------:R-:W-:-:S06]  /*4960*/  USEL UR6, URZ, 0x1, UP0 ;  /* 0x00000001ff067887 */ /* 0x000fcc0008000000 */
[----:B------:R-:W-:Y:S01]  /*4970*/  LOP3.LUT R10, R10, UR6, RZ, 0x3c, !PT ;  /* 0x000000060a0a7c12 */ /* 0x000fe2000f8e3cff */
[----:B------:R-:W-:Y:S06]  /*4980*/  BRA.U UP3, `(.L_x_77) ;  /* 0xfffffff103cc7547 */ /* 0x000fec000b83ffff */
[----:B------:R-:W2:Y:S01]  /*4990*/  S2UR UR7, SR_CgaCtaId ;  /* 0x00000000000779c3 */ /* 0x000ea20000008800 */
[----:B------:R-:W-:Y:S01]  /*49a0*/  ELECT P0, URZ, PT ;  /* 0x0000000000ff782f */ /* 0x000fe20003800000 */
[----:B------:R-:W-:Y:S01]  /*49b0*/  IMAD.MOV.U32 R0, RZ, RZ, 0x1 ;  /* 0x00000001ff007424 */ /* 0x000fe200078e00ff */
[----:B------:R-:W-:Y:S01]  /*49c0*/  UIADD3 UR31, UPT, UPT, UR31, 0xf0, URZ ;  /* 0x000000f01f1f7890 */ /* 0x000fe2000fffe0ff */
[----:B------:R-:W-:Y:S01]  /*49d0*/  SHF.L.U32 R2, R10, 0x1f, RZ ;  /* 0x0000001f0a027819 */ /* 0x000fe200000006ff */
[----:B------:R-:W-:-:S03]  /*49e0*/  UMOV UR4, 0x40 ;  /* 0x0000004000047882 */ /* 0x000fc60000000000 */
[----:B------:R-:W-:Y:S01]  /*49f0*/  UVIRTCOUNT.DEALLOC.SMPOOL 0x80 ;  /* 0x000000800000784c */ /* 0x000fe20000000000 */
[----:B--2---:R-:W-:Y:S02]  /*4a00*/  ULEA UR7, UR7, UR4, 0x18 ;  /* 0x0000000407077291 */ /* 0x004fe4000f8ec0ff */
[----:B------:R-:W-:-:S07]  /*4a10*/  ULEA UR4, UR58, UR31, 0x3 ;  /* 0x0000001f3a047291 */ /* 0x000fce000f8e18ff */
[----:B------:R2:W-:Y:S02]  /*4a20*/  @P0 STS.U8 [UR7+0x1c], R0 ;  /* 0x00001c00ff000988 */ /* 0x0005e40008000007 */
[----:B------:R-:W4:Y:S02]  /*4a30*/  SYNCS.PHASECHK.TRANS64.TRYWAIT P0, [UR4], R2 ;  /* 0x00000002ff0075a7 */ /* 0x000f240008001104 */
[----:B--2-4-:R-:W-:Y:S05]  /*4a40*/  @!P0 BRA `(.L_x_78) ;  /* 0x0000007000bc8947 */ /* 0x014fea0003800000 */
.L_x_189:
[----:B------:R-:W-:-:S04]  /*4a50*/  UIADD3 UR4, UPT, UPT, UR58, 0x1, URZ ;  /* 0x000000013a047890 */ /* 0x000fc8000fffe0ff */
[----:B------:R-:W-:-:S04]  /*4a60*/  UISETP.NE.AND UP0, UPT, UR4, 0x2, UPT ;  /* 0x000000020400788c */ /* 0x000fc8000bf05270 */
[----:B-1----:R-:W-:Y:S02]  /*4a70*/  USEL UR5, URZ, 0x1, UP0 ;  /* 0x00000001ff057887 */ /* 0x002fe40008000000 */
[----:B------:R-:W-:-:S04]  /*4a80*/  USEL UR4, UR4, URZ, UP0 ;  /* 0x000000ff04047287 */ /* 0x000fc80008000000 */
[----:B------:R-:W-:Y:S01]  /*4a90*/  ULEA UR4, UR4, UR31, 0x3 ;  /* 0x0000001f04047291 */ /* 0x000fe2000f8e18ff */
[----:B--2---:R-:W-:-:S04]  /*4aa0*/  LOP3.LUT R2, R10, UR5, RZ, 0x3c, !PT ;  /* 0x000000050a027c12 */ /* 0x004fc8000f8e3cff */
[----:B------:R-:W-:-:S04]  /*4ab0*/  SHF.L.U32 R2, R2, 0x1f, RZ ;  /* 0x0000001f02027819 */ /* 0x000fc800000006ff */
[----:B------:R-:W1:Y:S02]  /*4ac0*/  SYNCS.PHASECHK.TRANS64.TRYWAIT P0, [UR4], R2 ;  /* 0x00000002ff0075a7 */ /* 0x000e640008001104 */
[----:B-1----:R-:W-:Y:S05]  /*4ad0*/  @!P0 BRA `(.L_x_79) ;  /* 0x0000007000b08947 */ /* 0x002fea0003800000 */
.L_x_191:
[----:B------:R-:W-:Y:S01]  /*4ae0*/  NOP ;  /* 0x0000000000007918 */ /* 0x000fe20000000000 */
[----:B-1----:R-:W1:Y:S01]  /*4af0*/  LDS R0, [UR7+0x14] ;  /* 0x00001407ff007984 */ /* 0x002e620008000800 */
[----:B------:R-:W-:Y:S01]  /*4b00*/  ULOP3.LUT UR4, UR32, 0xffff, URZ, 0xc0, !UPT ;  /* 0x0000ffff20047892 */ /* 0x000fe2000f8ec0ff */
[----:B------:R-:W-:Y:S01]  /*4b10*/  UMOV UR5, 0xffff ;  /* 0x0000ffff00057882 */ /* 0x000fe20000000000 */
[----:B------:R-:W-:Y:S02]  /*4b20*/  UMOV UR6, 0x1 ;  /* 0x0000000100067882 */ /* 0x000fe40000000000 */
[----:B------:R-:W-:-:S04]  /*4b30*/  USHF.R.U32.HI UR4, URZ, 0x5, UR4 ;  /* 0x00000005ff047899 */ /* 0x000fc80008011604 */
[----:B------:R-:W-:Y:S02]  /*4b40*/  USHF.L.U32 UR5, UR5, UR4, URZ ;  /* 0x0000000405057299 */ /* 0x000fe400080006ff */
[----:B------:R-:W-:-:S04]  /*4b50*/  USHF.L.U32 UR4, UR6, UR4, URZ ;  /* 0x0000000406047299 */ /* 0x000fc800080006ff */
[----:B-1----:R-:W-:-:S04]  /*4b60*/  LOP3.LUT R0, R0, UR5, RZ, 0xc0, !PT ;  /* 0x0000000500007c12 */ /* 0x002fc8000f8ec0ff */
[----:B------:R-:W-:-:S13]  /*4b70*/  ISETP.NE.AND P0, PT, R0, UR5, PT ;  /* 0x0000000500007c0c */ /* 0x000fda000bf05270 */
[----:B------:R-:W-:Y:S05]  /*4b80*/  @P0 BRA `(.L_x_80) ;  /* 0x0000000000580947 */ /* 0x000fea0003800000 */
[----:B------:R-:W1:Y:S02]  /*4b90*/  LDS R0, [UR7+0x18] ;  /* 0x00001807ff007984 */ /* 0x000e640008000800 */
[----:B-1----:R-:W-:-:S04]  /*4ba0*/  LOP3.LUT R0, R0, UR4, RZ, 0xc0, !PT ;  /* 0x0000000400007c12 */ /* 0x002fc8000f8ec0ff */
[----:B------:R-:W-:-:S13]  /*4bb0*/  ISETP.NE.AND P0, PT, R0, UR4, PT ;  /* 0x0000000400007c0c */ /* 0x000fda000bf05270 */
[----:B------:R-:W-:Y:S05]  /*4bc0*/  @P0 BRA `(.L_x_81) ;  /* 0x00000000003c0947 */ /* 0x000fea0003800000 */
[----:B------:R-:W1:Y:S01]  /*4bd0*/  S2R R2, SR_LANEID ;  /* 0x0000000000027919 */ /* 0x000e620000000000 */
[----:B------:R-:W-:-:S06]  /*4be0*/  ULOP3.LUT UR5, URZ, UR5, URZ, 0x33, !UPT ;  /* 0x00000005ff057292 */ /* 0x000fcc000f8e33ff */
[----:B------:R-:W-:-:S04]  /*4bf0*/  IMAD.U32 R0, RZ, RZ, UR5 ;  /* 0x00000005ff007e24 */ /* 0x000fc8000f8e00ff */
[----:B------:R2:W4:Y:S02]  /*4c00*/  REDUX UR8, R0 ;  /* 0x00000000000873c4 */ /* 0x0005240000000000 */
[----:B------:R1:W-:Y:S01]  /*4c10*/  UTCATOMSWS.AND URZ, UR5 ;  /* 0x0000000500ff79e3 */ /* 0x0003e20008000000 */
[----:B--2---:R-:W-:Y:S01]  /*4c20*/  LOP3.LUT R0, RZ, UR4, RZ, 0x33, !PT ;  /* 0x00000004ff007c12 */ /* 0x004fe2000f8e33ff */
[----:B------:R-:W-:Y:S02]  /*4c30*/  VOTEU.ANY UR4, UPT, PT ;  /* 0x0000000000047886 */ /* 0x000fe400038e0100 */
[----:B------:R-:W-:Y:S02]  /*4c40*/  UFLO.U32 UR4, UR4 ;  /* 0x00000004000472bd */ /* 0x000fe400080e0000 */
[----:B------:R-:W2:Y:S04]  /*4c50*/  REDUX UR6, R0 ;  /* 0x00000000000673c4 */ /* 0x000ea80000000000 */
[----:B-1----:R-:W-:-:S02]  /*4c60*/  ISETP.EQ.U32.AND P0, PT, R2, UR4, PT ;  /* 0x0000000402007c0c */ /* 0x002fc4000bf02070 */
[----:B----4-:R-:W-:-:S11]  /*4c70*/  MOV R2, UR8 ;  /* 0x0000000800027c02 */ /* 0x010fd60008000f00 */
[----:B------:R1:W-:Y:S01]  /*4c80*/  @P0 ATOMS.AND RZ, [UR7+0x14], R2 ;  /* 0x00001402ffff098c */ /* 0x0003e2000a800007 */
[----:B--2---:R-:W-:-:S05]  /*4c90*/  IMAD.U32 R0, RZ, RZ, UR6 ;  /* 0x00000006ff007e24 */ /* 0x004fca000f8e00ff */
[----:B------:R1:W-:Y:S01]  /*4ca0*/  @P0 ATOMS.AND RZ, [UR7+0x18], R0 ;  /* 0x00001800ffff098c */ /* 0x0003e2000a800007 */
[----:B------:R-:W-:Y:S05]  /*4cb0*/  BRA `(.L_x_82) ;  /* 0x0000000000147947 */ /* 0x000fea0003800000 */
.L_x_81:
[----:B------:R-:W-:Y:S02]  /*4cc0*/  MOV R2, 0x4ce0 ;  /* 0x00004ce000027802 */ /* 0x000fe40000000f00 */
[----:B---3-5:R-:W-:Y:S05]  /*4cd0*/  CALL.REL.NOINC `($__internal_0_$__cuda_sm10x_tcgen05_guardrail_trap_col_being_dealloced_not_returned_by_alloc) ;  /* 0x00000074007c7944 */ /* 0x028fea0003c00000 */
[----:B------:R-:W-:Y:S05]  /*4ce0*/  BRA `(.L_x_82) ;  /* 0x0000000000087947 */ /* 0x000fea0003800000 */
.L_x_80:
[----:B------:R-:W-:Y:S02]  /*4cf0*/  MOV R2, 0x4d10 ;  /* 0x00004d1000027802 */ /* 0x000fe40000000f00 */
[----:B---3-5:R-:W-:Y:S05]  /*4d00*/  CALL.REL.NOINC `($__internal_2_$__cuda_sm10x_tcgen05_guardrail_trap_unallocated_columns_being_dealloced) ;  /* 0x0000007400887944 */ /* 0x028fea0003c00000 */
.L_x_82:
[----:B------:R-:W-:Y:S01]  /*4d10*/  NOP ;  /* 0x0000000000007918 */ /* 0x000fe20000000000 */
[----:B------:R-:W-:Y:S05]  /*4d20*/  EXIT ;  /* 0x000000000000794d */ /* 0x000fea0003800000 */
.L_x_64:
[----:B------:R-:W-:-:S09]  /*4d30*/  UISETP.NE.OR UP0, UPT, UR21, 0x3, !UP4 ;  /* 0x000000031500788c */ /* 0x000fd2000e705670 */
[----:B------:R-:W-:Y:S05]  /*4d40*/  BRA.U UP0, `(.L_x_83) ;  /* 0x0000001500607547 */ /* 0x000fea000b800000 */
[----:B------:R-:W2:Y:S01]  /*4d50*/  LDCU UR34, c[0x0][0x370] ;  /* 0x00006e00ff2277ac */ /* 0x000ea20008000800 */
[----:B------:R-:W3:Y:S01]  /*4d60*/  LDC.64 R16, c[0x0][0x348] ;  /* 0x0000d200ff107b82 */ /* 0x000ee20000000a00 */
[----:B------:R-:W-:Y:S02]  /*4d70*/  HFMA2 R13, -RZ, RZ, 0, 0 ;  /* 0x00000000ff0d7431 */ /* 0x000fe400000001ff */
[----:B------:R-:W-:Y:S01]  /*4d80*/  IMAD.MOV.U32 R15, RZ, RZ, 0x1 ;  /* 0x00000001ff0f7424 */ /* 0x000fe200078e00ff */
[----:B------:R-:W2:Y:S01]  /*4d90*/  LDCU.128 UR40, c[0x0][0xf10] ;  /* 0x0001e200ff2877ac */ /* 0x000ea20008000c00 */
[----:B------:R-:W-:Y:S01]  /*4da0*/  IMAD.MOV.U32 R14, RZ, RZ, RZ ;  /* 0x000000ffff0e7224 */ /* 0x000fe200078e00ff */
[----:B------:R-:W-:Y:S01]  /*4db0*/  MOV R7, 0x1000 ;  /* 0x0000100000077802 */ /* 0x000fe20000000f00 */
[----:B------:R-:W4:Y:S01]  /*4dc0*/  LDCU UR31, c[0x0][0x374] ;  /* 0x00006e80ff1f77ac */ /* 0x000f220008000800 */
[----:B------:R-:W1:Y:S01]  /*4dd0*/  LDC.64 R2, c[0x0][0xc88] ;  /* 0x00032200ff027b82 */ /* 0x000e620000000a00 */
[----:B------:R-:W4:Y:S01]  /*4de0*/  LDCU UR15, c[0x0][0xf0c] ;  /* 0x0001e180ff0f77ac */ /* 0x000f220008000800 */
[----:B------:R-:W4:Y:S06]  /*4df0*/  LDCU UR37, c[0x0][0xf20] ;  /* 0x0001e400ff2577ac */ /* 0x000f2c0008000800 */
[----:B------:R-:W1:Y:S01]  /*4e00*/  LDC.64 R4, c[0x0][0xc90] ;  /* 0x00032400ff047b82 */ /* 0x000e620000000a00 */
[----:B------:R-:W3:Y:S01]  /*4e10*/  LDCU UR4, c[0x0][0xf30] ;  /* 0x0001e600ff0477ac */ /* 0x000ee20008000800 */
[----:B--2---:R-:W-:-:S02]  /*4e20*/  UIMAD.WIDE.U32 UR8, UR34, UR40, URZ ;  /* 0x00000028220872a5 */ /* 0x004fc4000f8e00ff */
[----:B----4-:R-:W-:Y:S01]  /*4e30*/  UIMAD.WIDE.U32 UR6, UR31, UR43, URZ ;  /* 0x0000002b1f0672a5 */ /* 0x010fe2000f8e00ff */
[----:B------:R-:W-:Y:S01]  /*4e40*/  UMOV UR29, 0x400 ;  /* 0x00000400001d7882 */ /* 0x000fe20000000000 */
[----:B------:R-:W-:-:S03]  /*4e50*/  UPLOP3.LUT UP1, UPT, UPT, UPT, UPT, 0x40, 0x4 ;  /* 0x000000000004789c */ /* 0x000fc60003f2e870 */
[----:B------:R-:W-:Y:S01]  /*4e60*/  UMOV UR8, UR9 ;  /* 0x0000000900087c82 */ /* 0x000fe20008000000 */
[----:B------:R-:W-:Y:S01]  /*4e70*/  UISETP.GE.AND UP0, UPT, UR39, 0x1, UPT ;  /* 0x000000012700788c */ /* 0x000fe2000bf06270 */
[----:B------:R-:W-:Y:S01]  /*4e80*/  UMOV UR6, UR7 ;  /* 0x0000000700067c82 */ /* 0x000fe20008000000 */
[----:B------:R-:W-:Y:S01]  /*4e90*/  UISETP.NE.AND UP4, UPT, UR39, 0x1, UPT ;  /* 0x000000012700788c */ /* 0x000fe2000bf85270 */
[----:B------:R-:W2:Y:S01]  /*4ea0*/  LDCU.64 UR22, c[0x0][0xf28] ;  /* 0x0001e500ff1677ac */ /* 0x000ea20008000a00 */
[----:B------:R-:W-:Y:S02]  /*4eb0*/  ULEA UR29, UR64, UR29, 0x18 ;  /* 0x0000001d401d7291 */ /* 0x000fe4000f8ec0ff */
[----:B------:R-:W-:Y:S02]  /*4ec0*/  UISETP.NE.AND UP6, UPT, UR15, 0x1, UPT ;  /* 0x000000010f00788c */ /* 0x000fe4000bfc5270 */
[----:B------:R-:W-:Y:S02]  /*4ed0*/  UISETP.NE.AND UP5, UPT, UR42, 0x1, UPT ;  /* 0x000000012a00788c */ /* 0x000fe4000bfa5270 */
[----:B------:R-:W-:-:S02]  /*4ee0*/  USHF.R.U32.HI UR36, URZ, UR41, UR8 ;  /* 0x00000029ff247299 */ /* 0x000fc40008011608 */
[----:B------:R-:W-:Y:S02]  /*4ef0*/  USHF.R.U32.HI UR35, URZ, UR37, UR6 ;  /* 0x00000025ff237299 */ /* 0x000fe40008011606 */
[----:B---3--:R-:W-:Y:S01]  /*4f00*/  UISETP.NE.AND UP3, UPT, UR4, 0x1, UPT ;  /* 0x000000010400788c */ /* 0x008fe2000bf65270 */
[----:B------:R-:W-:-:S10]  /*4f10*/  UMOV UR12, URZ ;  /* 0x000000ff000c7c82 */ /* 0x000fd40008000000 */
.L_x_94:
[C---:B------:R-:W-:Y:S02]  /*4f20*/  LEA R12, R14.reuse, UR29, 0x3 ;  /* 0x0000001d0e0c7c11 */ /* 0x040fe4000f8e18ff */
[----:B------:R-:W-:Y:S02]  /*4f30*/  SHF.L.U32 R0, R13, 0x1f, RZ ;  /* 0x0000001f0d007819 */ /* 0x000fe400000006ff */
[----:B------:R-:W-:Y:S02]  /*4f40*/  LEA R8, R14, UR29, 0x4 ;  /* 0x0000001d0e087c11 */ /* 0x000fe4000f8e20ff */
[----:B------:R-:W3:Y:S02]  /*4f50*/  SYNCS.PHASECHK.TRANS64.TRYWAIT P0, [R12+URZ+0xc0], R0 ;  /* 0x0000c0000c0075a7 */ /* 0x000ee400080011ff */
[----:B---34-:R-:W-:Y:S05]  /*4f60*/  @!P0 BRA `(.L_x_84) ;  /* 0x0000006c00a48947 */ /* 0x018fea0003800000 */
.L_x_192:
        /* <DEDUP_REMOVED lines=8> */
[----:B----4-:R-:W-:Y:S11]  /*4ff0*/  LOP3.LUT P0, RZ, R10, 0x1, RZ, 0xc0, !PT ;  /* 0x000000010aff7812 */ /* 0x010ff6000780c0ff */
[----:B------:R-:W-:Y:S02]  /*5000*/  @!UPT UIADD3 URZ, UPT, UPT, URZ, URZ, URZ ;  /* 0x000000fffffff290 */ /* 0x000fe4000fffe0ff */
[----:B-1----:R-:W-:Y:S01]  /*5010*/  VOTEU.ANY UP2, P0 ;  /* 0x0000000000ff7886 */ /* 0x002fe20000040100 */
[----:B------:R-:W-:Y:S11]  /*5020*/  PLOP3.LUT P0, PT, PT, PT, UP2, 0x80, 0x8 ;  /* 0x000000000008781c */ /* 0x000ff60003f0f028 */
[----:B------:R-:W-:Y:S02]  /*5030*/  @!UPT UIADD3 URZ, UPT, UPT, URZ, URZ, URZ ;  /* 0x000000fffffff290 */ /* 0x000fe4000fffe0ff */
[----:B---3--:R-:W-:Y:S02]  /*5040*/  @P0 SHF.R.U32.HI R0, RZ, 0x10, R9 ;  /* 0x00000010ff000819 */ /* 0x008fe40000011609 */
[----:B------:R-:W-:Y:S02]  /*5050*/  @P0 MOV R6, R8 ;  /* 0x0000000800060202 */ /* 0x000fe40000000f00 */
[----:B------:R-:W-:Y:S01]  /*5060*/  @P0 R2UR UR4, R0 ;  /* 0x00000000000402ca */ /* 0x000fe200000e0000 */
[----:B------:R-:W-:Y:S01]  /*5070*/  VIADD R0, R12, 0xd0 ;  /* 0x000000d00c007836 */ /* 0x000fe20000000000 */
[----:B------:R-:W-:Y:S02]  /*5080*/  @P0 LOP3.LUT R8, R9, 0xffff, RZ, 0xc0, !PT ;  /* 0x0000ffff09080812 */ /* 0x000fe400078ec0ff */
[----:B------:R-:W-:Y:S02]  /*5090*/  @P0 R2UR UR6, R6 ;  /* 0x00000000060602ca */ /* 0x000fe400000e0000 */
[----:B------:R-:W-:Y:S02]  /*50a0*/  PRMT R0, RZ, 0x654, R0 ;  /* 0x00000654ff007816 */ /* 0x000fe40000000000 */
[----:B------:R-:W-:Y:S02]  /*50b0*/  @P0 R2UR UR5, R8 ;  /* 0x00000000080502ca */ /* 0x000fe400000e0000 */
[----:B------:R1:W-:Y:S03]  /*50c0*/  SYNCS.ARRIVE.TRANS64.RED.A1T0 RZ, [R0+URZ], RZ ;  /* 0x000000ff00ff79a7 */ /* 0x0003e600081004ff */
[----:B------:R-:W-:Y:S04]  /*50d0*/  @UP2 UMOV UR30, UR4 ;  /* 0x00000004001e2c82 */ /* 0x000fe80008000000 */
[----:B------:R-:W-:Y:S04]  /*50e0*/  @UP2 UMOV UR14, UR6 ;  /* 0x00000006000e2c82 */ /* 0x000fe80008000000 */
[----:B------:R-:W-:Y:S01]  /*50f0*/  @UP2 UMOV UR13, UR5 ;  /* 0x00000005000d2c82 */ /* 0x000fe20008000000 */
[----:B------:R-:W-:Y:S05]  /*5100*/  BRA.U !UP0, `(.L_x_85) ;  /* 0x0000000108a47547 */ /* 0x000fea000b800000 */
[----:B------:R-:W-:Y:S02]  /*5110*/  UIMAD.WIDE.U32 UR8, UR13, UR43, URZ ;  /* 0x0000002b0d0872a5 */ /* 0x000fe4000f8e00ff */
[----:B------:R-:W-:Y:S02]  /*5120*/  UIMAD.WIDE.U32 UR10, UR14, UR40, URZ ;  /* 0x000000280e0a72a5 */ /* 0x000fe4000f8e00ff */
[----:B------:R-:W-:Y:S02]  /*5130*/  USEL UR4, UR31, UR35, !UP5 ;  /* 0x000000231f047287 */ /* 0x000fe4000e800000 */
[----:B------:R-:W-:Y:S02]  /*5140*/  USEL UR7, UR34, UR36, !UP6 ;  /* 0x0000002422077287 */ /* 0x000fe4000f000000 */
[----:B--2---:R-:W-:Y:S02]  /*5150*/  UIMAD.WIDE.U32 UR16, UR4, UR22, URZ ;  /* 0x00000016041072a5 */ /* 0x004fe4000f8e00ff */
[----:B------:R-:W-:Y:S01]  /*5160*/  UIMAD.WIDE.U32 UR18, UR7, UR22, URZ ;  /* 0x00000016071272a5 */ /* 0x000fe2000f8e00ff */
[----:B------:R-:W-:Y:S02]  /*5170*/  UMOV UR5, UR9 ;  /* 0x0000000900057c82 */ /* 0x000fe40008000000 */
[----:B------:R-:W-:Y:S03]  /*5180*/  USHF.R.U32.HI UR6, URZ, UR37, UR5 ;  /* 0x00000025ff067299 */ /* 0x000fe60008011605 */
[----:B------:R-:W-:Y:S01]  /*5190*/  UMOV UR5, UR11 ;  /* 0x0000000b00057c82 */ /* 0x000fe20008000000 */
[----:B------:R-:W-:Y:S02]  /*51a0*/  USEL UR6, UR13, UR6, !UP5 ;  /* 0x000000060d067287 */ /* 0x000fe4000e800000 */
[----:B------:R-:W-:Y:S02]  /*51b0*/  USHF.R.U32.HI UR8, URZ, UR41, UR5 ;  /* 0x00000029ff087299 */ /* 0x000fe40008011605 */
[----:B------:R-:W-:Y:S01]  /*51c0*/  UIMAD.WIDE.U32 UR10, UR6, UR22, URZ ;  /* 0x00000016060a72a5 */ /* 0x000fe2000f8e00ff */
[----:B------:R-:W-:Y:S02]  /*51d0*/  UMOV UR5, UR17 ;  /* 0x0000001100057c82 */ /* 0x000fe40008000000 */
[----:B------:R-:W-:Y:S03]  /*51e0*/  @UP4 USHF.R.U32.HI UR4, URZ, UR23, UR5 ;  /* 0x00000017ff044299 */ /* 0x000fe60008011605 */
[----:B------:R-:W-:Y:S01]  /*51f0*/  UMOV UR5, UR19 ;  /* 0x0000001300057c82 */ /* 0x000fe20008000000 */
[----:B------:R-:W-:Y:S02]  /*5200*/  UIMAD UR4, UR39, UR4, URZ ;  /* 0x00000004270472a4 */ /* 0x000fe4000f8e02ff */
[----:B------:R-:W-:Y:S02]  /*5210*/  @UP4 USHF.R.U32.HI UR7, URZ, UR23, UR5 ;  /* 0x00000017ff074299 */ /* 0x000fe40008011605 */
[----:B------:R-:W-:Y:S02]  /*5220*/  USEL UR5, UR14, UR8, !UP6 ;  /* 0x000000080e057287 */ /* 0x000fe4000f000000 */
[----:B------:R-:W-:Y:S02]  /*5230*/  UIMAD UR8, UR39, UR7, URZ ;  /* 0x00000007270872a4 */ /* 0x000fe4000f8e02ff */
[----:B------:R-:W-:Y:S03]  /*5240*/  UISETP.GE.AND UP0, UPT, UR6, UR4, UPT ;  /* 0x000000040600728c */ /* 0x000fe6000bf06270 */
[----:B------:R-:W-:Y:S01]  /*5250*/  UMOV UR4, UR11 ;  /* 0x0000000b00047c82 */ /* 0x000fe20008000000 */
[----:B------:R-:W-:Y:S02]  /*5260*/  UISETP.GE.OR UP0, UPT, UR5, UR8, UP0 ;  /* 0x000000080500728c */ /* 0x000fe40008706670 */
[----:B------:R-:W-:Y:S02]  /*5270*/  USHF.R.U32.HI UR4, URZ, UR23, UR4 ;  /* 0x00000017ff047299 */ /* 0x000fe40008011604 */
[----:B------:R-:W-:Y:S02]  /*5280*/  UIMAD.WIDE.U32 UR8, UR5, UR22, URZ ;  /* 0x00000016050872a5 */ /* 0x000fe4000f8e00ff */
[----:B------:R-:W-:Y:S04]  /*5290*/  USEL UR10, UR6, UR4, !UP4 ;  /* 0x00000004060a7287 */ /* 0x000fe8000e000000 */
[----:B------:R-:W-:Y:S01]  /*52a0*/  UIADD3 UR11, UPT, UPT, -UR10, URZ, URZ ;  /* 0x000000ff0a0b7290 */ /* 0x000fe2000fffe1ff */
[----:B------:R-:W-:Y:S02]  /*52b0*/  @!UP0 UMOV UR4, UR9 ;  /* 0x0000000900048c82 */ /* 0x000fe40008000000 */
[----:B------:R-:W-:Y:S02]  /*52c0*/  @!UP0 USHF.R.U32.HI UR4, URZ, UR23, UR4 ;  /* 0x00000017ff048299 */ /* 0x000fe40008011604 */
[----:B------:R-:W-:Y:S02]  /*52d0*/  UIMAD UR8, UR39, UR11, UR6 ;  /* 0x0000000b270872a4 */ /* 0x000fe4000f8e0206 */
[----:B------:R-:W-:Y:S04]  /*52e0*/  @!UP0 USEL UR4, UR5, UR4, !UP4 ;  /* 0x0000000405048287 */ /* 0x000fe8000e000000 */
[----:B------:R-:W-:Y:S02]  /*52f0*/  @!UP0 UIMAD UR7, UR7, UR8, UR4 ;  /* 0x00000008070782a4 */ /* 0x000fe4000f8e0204 */
[----:B------:R-:W-:Y:S02]  /*5300*/  @!UP0 UIADD3 UR9, UPT, UPT, UR10, -UR4, URZ ;  /* 0x800000040a098290 */ /* 0x000fe4000fffe0ff */
[----:B------:R-:W-:Y:S02]  /*5310*/  UIADD3 UR8, UPT, UPT, -UR6, URZ, URZ ;  /* 0x000000ff06087290 */ /* 0x000fe4000fffe1ff */
[----:B------:R-:W-:Y:S02]  /*5320*/  UIADD3 UR4, UPT, UPT, -UR5, URZ, URZ ;  /* 0x000000ff05047290 */ /* 0x000fe4000fffe1ff */
[----:B------:R-:W-:Y:S03]  /*5330*/  @!UP0 UIMAD UR6, UR9, UR39, UR5 ;  /* 0x00000027090682a4 */ /* 0x000fe6000f8e0205 */
[----:B------:R-:W-:Y:S01]  /*5340*/  @!UP0 UMOV UR5, UR7 ;  /* 0x0000000700058c82 */ /* 0x000fe20008000000 */
[----:B------:R-:W-:Y:S02]  /*5350*/  UIMAD UR7, UR15, UR4, UR14 ;  /* 0x000000040f0772a4 */ /* 0x000fe4000f8e020e */
[----:B------:R-:W-:Y:S02]  /*5360*/  UIMAD UR4, UR42, UR8, UR13 ;  /* 0x000000082a0472a4 */ /* 0x000fe4000f8e020d */
[----:B------:R-:W-:Y:S02]  /*5370*/  UIMAD UR14, UR5, UR15, UR7 ;  /* 0x0000000f050e72a4 */ /* 0x000fe4000f8e0207 */
[----:B------:R-:W-:Y:S11]  /*5380*/  UIMAD UR13, UR6, UR42, UR4 ;  /* 0x0000002a060d72a4 */ /* 0x000ff6000f8e0204 */
[----:B------:R-:W-:Y:S01]  /*5390*/  @!UPT UIADD3 URZ, UPT, UPT, URZ, URZ, URZ ;  /* 0x000000fffffff290 */ /* 0x000fe2000fffe0ff */
.L_x_85:
[----:B------:R-:W3:Y:S01]  /*53a0*/  @!UP3 LDCU.128 UR8, c[0x0][0xf10] ;  /* 0x0001e200ff08b7ac */ /* 0x000ee20008000c00 */
[C---:B------:R-:W-:Y:S02]  /*53b0*/  ISETP.NE.U32.AND P1, PT, R4.reuse, RZ, PT ;  /* 0x000000ff0400720c */ /* 0x040fe40003f25070 */
[----:B------:R-:W-:Y:S02]  /*53c0*/  ISETP.NE.U32.AND P0, PT, R4, RZ, PT ;  /* 0x000000ff0400720c */ /* 0x000fe40003f05070 */
[C---:B------:R-:W-:Y:S02]  /*53d0*/  ISETP.NE.AND.EX P1, PT, R5.reuse, RZ, PT, P1 ;  /* 0x000000ff0500720c */ /* 0x040fe40003f25310 */
[----:B------:R-:W-:Y:S01]  /*53e0*/  ISETP.NE.AND.EX P0, PT, R5, RZ, PT, P0 ;  /* 0x000000ff0500720c */ /* 0x000fe20003f05300 */
[----:B------:R-:W4:Y:S01]  /*53f0*/  @!UP3 LDCU UR5, c[0x0][0xf0c] ;  /* 0x0001e180ff05b7ac */ /* 0x000f220008000800 */
[----:B------:R-:W-:Y:S02]  /*5400*/  USHF.L.U32 UR26, UR20, 0x6, URZ ;  /* 0x00000006141a7899 */ /* 0x000fe400080006ff */
[----:B------:R-:W-:Y:S02]  /*5410*/  USHF.L.U32 UR27, UR27, 0x7, URZ ;  /* 0x000000071b1b7899 */ /* 0x000fe400080006ff */
[----:B---3--:R-:W-:Y:S07]  /*5420*/  UIMAD.WIDE.U32 UR6, UR14, UR8, URZ ;  /* 0x000000080e0672a5 */ /* 0x008fee000f8e00ff */
[----:B------:R-:W-:Y:S01]  /*5430*/  @!UP3 UMOV UR4, UR7 ;  /* 0x000000070004bc82 */ /* 0x000fe20008000000 */
[----:B----4-:R-:W-:Y:S02]  /*5440*/  @!UP3 UISETP.NE.AND UP0, UPT, UR5, 0x1, UPT ;  /* 0x000000010500b88c */ /* 0x010fe4000bf05270 */
[----:B------:R-:W-:Y:S02]  /*5450*/  @!UP3 USHF.R.U32.HI UR4, URZ, UR9, UR4 ;  /* 0x00000009ff04b299 */ /* 0x000fe40008011604 */
[----:B------:R-:W-:Y:S02]  /*5460*/  UIMAD.WIDE.U32 UR6, UR13, UR11, URZ ;  /* 0x0000000b0d0672a5 */ /* 0x000fe4000f8e00ff */
[----:B------:R-:W-:Y:S02]  /*5470*/  @!UP3 USEL UR8, UR14, UR4, !UP0 ;  /* 0x000000040e08b287 */ /* 0x000fe4000c000000 */
[----:B------:R-:W-:Y:S03]  /*5480*/  @!UP3 UISETP.NE.AND UP0, UPT, UR10, 0x1, UPT ;  /* 0x000000010a00b88c */ /* 0x000fe6000bf05270 */
[----:B------:R-:W-:Y:S02]  /*5490*/  @!UP3 UMOV UR6, UR7 ;  /* 0x000000070006bc82 */ /* 0x000fe40008000000 */
[----:B------:R-:W3:Y:S02]  /*54a0*/  @!UP3 LDCU UR4, c[0x0][0xf20] ;  /* 0x0001e400ff04b7ac */ /* 0x000ee40008000800 */
[----:B---3--:R-:W-:Y:S04]  /*54b0*/  @!UP3 USHF.R.U32.HI UR6, URZ, UR4, UR6 ;  /* 0x00000004ff06b299 */ /* 0x008fe80008011606 */
[----:B------:R-:W-:Y:S04]  /*54c0*/  @!UP3 USEL UR6, UR13, UR6, !UP0 ;  /* 0x000000060d06b287 */ /* 0x000fe8000c000000 */
[----:B------:R-:W-:Y:S02]  /*54d0*/  @!UP3 UIADD3 UR4, UPT, UPT, -UR8, UR6, URZ ;  /* 0x000000060804b290 */ /* 0x000fe4000fffe1ff */
[----:B------:R-:W-:Y:S02]  /*54e0*/  @!UP3 UIADD3 UR6, UPT, UPT, UR8, -UR6, URZ ;  /* 0x800000060806b290 */ /* 0x000fe4000fffe0ff */
[----:B------:R-:W-:Y:S02]  /*54f0*/  @!UP3 UIMAD UR14, UR4, UR5, UR14 ;  /* 0x00000005040eb2a4 */ /* 0x000fe4000f8e020e */
[----:B------:R-:W-:Y:S01]  /*5500*/  @!UP3 UIMAD UR13, UR6, UR10, UR13 ;  /* 0x0000000a060db2a4 */ /* 0x000fe2000f8e020d */
[----:B------:R-:W-:Y:S11]  /*5510*/  BRA.U UP1, `(.L_x_86) ;  /* 0x0000000101107547 */ /* 0x000ff6000b800000 */
[----:B------:R-:W-:Y:S04]  /*5520*/  MOV R6, UR45 ;  /* 0x0000002d00067c02 */ /* 0x000fe80008000f00 */
[----:B------:R-:W-:Y:S04]  /*5530*/  SHF.L.U32 R6, R6, 0x1f, RZ ;  /* 0x0000001f06067819 */ /* 0x000fe800000006ff */
[----:B------:R-:W3:Y:S02]  /*5540*/  SYNCS.PHASECHK.TRANS64.TRYWAIT P2, [UR29+0xb8], R6 ;  /* 0x0000b806ff0075a7 */ /* 0x000ee4000804111d */
[----:B---3--:R-:W-:Y:S05]  /*5550*/  @!P2 BRA `(.L_x_87) ;  /* 0x00000068003ca947 */ /* 0x008fea0003800000 */
.L_x_86:
[----:B------:R-:W-:Y:S05]  /*5560*/  @!P1 BRA `(.L_x_88) ;  /* 0x0000000000309947 */ /* 0x000fea0003800000 */
[----:B------:R-:W-:Y:S01]  /*5570*/  ISETP.NE.U32.AND P1, PT, R2, RZ, PT ;  /* 0x000000ff0200720c */ /* 0x000fe20003f25070 */
[----:B------:R-:W3:Y:S01]  /*5580*/  LDCU.64 UR4, c[0x0][0x358] ;  /* 0x00006b00ff0477ac */ /* 0x000ee20008000a00 */
[----:B------:R-:W-:Y:S02]  /*5590*/  IMAD.MOV.U32 R85, RZ, RZ, 0x1 ;  /* 0x00000001ff557424 */ /* 0x000fe400078e00ff */
[----:B------:R-:W-:Y:S11]  /*55a0*/  ISETP.NE.AND.EX P1, PT, R3, RZ, PT, P1 ;  /* 0x000000ff0300720c */ /* 0x000ff60003f25310 */
[----:B------:R-:W-:Y:S02]  /*55b0*/  @!UPT UIADD3 URZ, UPT, UPT, URZ, URZ, URZ ;  /* 0x000000fffffff290 */ /* 0x000fe4000fffe0ff */
[----:B------:R-:W4:Y:S01]  /*55c0*/  @P1 LDC.64 R8, c[0x0][0xc88] ;  /* 0x00032200ff081b82 */ /* 0x000f220000000a00 */
[----:B-1----:R-:W-:Y:S04]  /*55d0*/  @P1 IMAD R0, R4, UR44, RZ ;  /* 0x0000002c04001c24 */ /* 0x002fe8000f8e02ff */
[----:B----4-:R-:W-:Y:S04]  /*55e0*/  @P1 IMAD.WIDE R8, R0, 0x4, R8 ;  /* 0x0000000400081825 */ /* 0x010fe800078e0208 */
[----:B------:R-:W-:Y:S01]  /*55f0*/  HFMA2 R0, -RZ, RZ, 0, 5.9604644775390625e-08 ;  /* 0x00000001ff007431 */ /* 0x000fe200000001ff */
[----:B---3-5:R3:W5:Y:S04]  /*5600*/  @P1 LDG.E R45, desc[UR4][R8.64] ;  /* 0x00000004082d1981 */ /* 0x028768000c1e1900 */
[----:B------:R-:W-:Y:S01]  /*5610*/  @!P1 PRMT R85, R0, 0x7610, R85 ;  /* 0x0000761000559816 */ /* 0x000fe20000000055 */
[----:B---3--:R-:W4:Y:S06]  /*5620*/  @!P1 LDC R45, c[0x0][0xc80] ;  /* 0x00032000ff2d9b82 */ /* 0x008f2c0000000800 */
.L_x_88:
[----:B----45:R-:W-:Y:S01]  /*5630*/  @!P0 FSETP.EQ.AND P1, PT, R45, RZ, PT ;  /* 0x000000ff2d00820b */ /* 0x030fe20003f22000 */
[----:B------:R-:W-:Y:S01]  /*5640*/  @!UPT UIADD3 URZ, UPT, UPT, URZ, URZ, URZ ;  /* 0x000000fffffff290 */ /* 0x000fe2000fffe0ff */
[----:B------:R-:W-:Y:S11]  /*5650*/  @!P0 BRA `(.L_x_89) ;  /* 0x0000000000188947 */ /* 0x000ff60003800000 */
[----:B------:R-:W-:Y:S02]  /*5660*/  LOP3.LUT P0, RZ, R85, 0xff, RZ, 0xc0, !PT ;  /* 0x000000ff55ff7812 */ /* 0x000fe4000780c0ff */
[----:B------:R-:W-:Y:S04]  /*5670*/  ISETP.NE.U32.AND P1, PT, R2, RZ, PT ;  /* 0x000000ff0200720c */ /* 0x000fe80003f25070 */
[----:B------:R-:W-:Y:S04]  /*5680*/  ISETP.NE.AND.EX P1, PT, R3, RZ, PT, P1 ;  /* 0x000000ff0300720c */ /* 0x000fe80003f25310 */
[----:B------:R-:W-:Y:S03]  /*5690*/  PLOP3.LUT P1, PT, P1, PT, PT, 0x8, 0x80 ;  /* 0x000000000080781c */ /* 0x000fe60000f2e170 */
[----:B------:R-:W-:Y:S11]  /*56a0*/  @P0 FSETP.EQ.AND P1, PT, R45, RZ, PT ;  /* 0x000000ff2d00020b */ /* 0x000ff60003f22000 */
[----:B------:R-:W-:Y:S02]  /*56b0*/  @!UPT UIADD3 URZ, UPT, UPT, URZ, URZ, URZ ;  /* 0x000000fffffff290 */ /* 0x000fe4000fffe0ff */
.L_x_89:
[----:B------:R-:W-:Y:S01]  /*56c0*/  ULEA UR4, UR12, UR29, 0x3 ;  /* 0x0000001d0c047291 */ /* 0x000fe2000f8e18ff */
[----:B------:R-:W-:Y:S02]  /*56d0*/  SHF.L.U32 R9, R15, 0x1f, RZ ;  /* 0x0000001f0f097819 */ /* 0x000fe400000006ff */
[----:B------:R-:W-:Y:S04]  /*56e0*/  ELECT P0, URZ, PT ;  /* 0x0000000000ff782f */ /* 0x000fe80003800000 */
[----:B------:R-:W-:Y:S02]  /*56f0*/  PLOP3.LUT P1, PT, P1, P0, PT, 0xf2, 0x2f ;  /* 0x00000000002f781c */ /* 0x000fe40000f21e72 */
[----:B------:R-:W3:Y:S11]  /*5700*/  SYNCS.PHASECHK.TRANS64.TRYWAIT P2, [UR4+0x98], R9 ;  /* 0x00009809ff0075a7 */ /* 0x000ef60008041104 */
[----:B------:R-:W-:Y:S05]  /*5710*/  @!P1 IADD3 R8, P0, PT, R16, 0x980, RZ ;  /* 0x0000098010089810 */ /* 0x000fea0007f1e0ff */
[----:B-1----:R-:W-:Y:S01]  /*5720*/  @!P1 IMAD.X R6, RZ, RZ, R17, P0 ;  /* 0x000000ffff069224 */ /* 0x002fe200000e0611 */
[----:B---3--:R-:W-:Y:S07]  /*5730*/  @!P2 BRA `(.L_x_90) ;  /* 0x0000006400dca947 */ /* 0x008fee0003800000 */
.L_x_195:
[----:B------:R-:W-:Y:S01]  /*5740*/  @!P1 R2UR UR7, R6 ;  /* 0x00000000060792ca */ /* 0x000fe200000e0000 */
[----:B------:R-:W-:Y:S01]  /*5750*/  UIADD3 UR5, UPT, UPT, UR12, 0x1, URZ ;  /* 0x000000010c057890 */ /* 0x000fe2000fffe0ff */
[----:B------:R-:W-:Y:S01]  /*5760*/  @!P1 R2UR UR6, R8 ;  /* 0x00000000080692ca */ /* 0x000fe200000e0000 */
[----:B------:R-:W-:Y:S01]  /*5770*/  UIADD3 UR25, UPT, UPT, UR4, 0x80, URZ ;  /* 0x0000008004197890 */ /* 0x000fe2000fffe0ff */
[----:B-1----:R-:W-:Y:S01]  /*5780*/  @!P1 IMAD.MOV.U32 R0, RZ, RZ, 0x1000 ;  /* 0x00001000ff009424 */ /* 0x002fe200078e00ff */
[----:B------:R-:W-:Y:S01]  /*5790*/  UISETP.NE.AND UP0, UPT, UR5, 0x3, UPT ;  /* 0x000000030500788c */ /* 0x000fe2000bf05270 */
[----:B------:R-:W-:Y:S01]  /*57a0*/  UMOV UR18, 0x0 ;  /* 0x0000000000127882 */ /* 0x000fe20000000000 */
[----:B------:R-:W-:Y:S02]  /*57b0*/  UMOV UR19, 0x10000000 ;  /* 0x1000000000137882 */ /* 0x000fe40000000000 */
[----:B------:R-:W-:Y:S02]  /*57c0*/  USEL UR5, UR5, URZ, UP0 ;  /* 0x000000ff05057287 */ /* 0x000fe40008000000 */
[----:B------:R-:W-:Y:S02]  /*57d0*/  USEL UR9, URZ, 0x1, UP0 ;  /* 0x00000001ff097887 */ /* 0x000fe40008000000 */
[----:B------:R-:W-:Y:S01]  /*57e0*/  IMAD.U32 R9, RZ, RZ, UR7 ;  /* 0x00000007ff097e24 */ /* 0x000fe2000f8e00ff */
[----:B------:R-:W-:Y:S01]  /*57f0*/  VOTEU.ALL UP0, P1 ;  /* 0x0000000000ff7886 */ /* 0x000fe20000800000 */
[----:B------:R-:W-:Y:S01]  /*5800*/  IMAD.U32 R8, RZ, RZ, UR6 ;  /* 0x00000006ff087e24 */ /* 0x000fe2000f8e00ff */
[----:B------:R-:W-:Y:S01]  /*5810*/  UMOV UR28, UR44 ;  /* 0x0000002c001c7c82 */ /* 0x000fe20008000000 */
[----:B------:R-:W-:Y:S01]  /*5820*/  UMOV UR11, UR27 ;  /* 0x0000001b000b7c82 */ /* 0x000fe20008000000 */
[----:B------:R-:W-:Y:S01]  /*5830*/  @!P1 R2UR UR17, R9 ;  /* 0x00000000091192ca */ /* 0x000fe200000e0000 */
[----:B------:R-:W-:Y:S01]  /*5840*/  @!UP0 ULEA UR6, UR12, UR29, 0xc ;  /* 0x0000001d0c068291 */ /* 0x000fe2000f8e60ff */
[----:B------:R-:W-:Y:S01]  /*5850*/  @!P1 R2UR UR16, R8 ;  /* 0x00000000081092ca */ /* 0x000fe200000e0000 */
[----:B------:R-:W-:Y:S01]  /*5860*/  @!UP0 UIADD3 UR10, UPT, UPT, UR26, 0x20, URZ ;  /* 0x000000201a0a8890 */ /* 0x000fe2000fffe0ff */
[----:B------:R-:W-:Y:S01]  /*5870*/  LOP3.LUT R9, R15, UR9, RZ, 0x3c, !PT ;  /* 0x000000090f097c12 */ /* 0x000fe2000f8e3cff */
[----:B------:R-:W-:Y:S01]  /*5880*/  @!UP0 UIADD3 UR24, UPT, UPT, UR6, 0x200, URZ ;  /* 0x0000020006188890 */ /* 0x000fe2000fffe0ff */
[----:B------:R-:W-:Y:S01]  /*5890*/  @!P1 IADD3 R8, P0, PT, R16, 0x980, RZ ;  /* 0x0000098010089810 */ /* 0x000fe20007f1e0ff */
[----:B------:R-:W-:Y:S01]  /*58a0*/  @!UP0 UIADD3 UR8, UPT, UPT, UR6, 0xa00, URZ ;  /* 0x00000a0006088890 */ /* 0x000fe2000fffe0ff */
[----:B------:R-:W-:Y:S01]  /*58b0*/  SHF.L.U32 R10, R9, 0x1f, RZ ;  /* 0x0000001f090a7819 */ /* 0x000fe200000006ff */
[----:B------:R-:W-:Y:S01]  /*58c0*/  VOTEU.ALL UP0, P1 ;  /* 0x0000000000ff7886 */ /* 0x000fe20000800000 */
[----:B------:R-:W-:Y:S01]  /*58d0*/  UMOV UR12, UR44 ;  /* 0x0000002c000c7c82 */ /* 0x000fe20008000000 */
[----:B------:R-:W-:Y:S01]  /*58e0*/  UMOV UR9, UR25 ;  /* 0x0000001900097c82 */ /* 0x000fe20008000000 */
[----:B------:R-:W-:Y:S01]  /*58f0*/  UPRMT UR6, UR64, 0x654, UR25 ;  /* 0x0000065440067896 */ /* 0x000fe20008000019 */
[----:B------:R-:W-:Y:S01]  /*5900*/  @!P1 IMAD.X R6, RZ, RZ, R17, P0 ;  /* 0x000000ffff069224 */ /* 0x000fe200000e0611 */
[----:B------:R-:W-:Y:S01]  /*5910*/  ULEA UR7, UR5, UR29, 0x3 ;  /* 0x0000001d05077291 */ /* 0x000fe2000f8e18ff */
[----:B------:R1:W-:Y:S01]  /*5920*/  @!UP0 UTMALDG.3D [UR24], [UR16], desc[UR18] ;  /* 0x00001218100085b4 */ /* 0x0003e20008011000 */
[----:B------:R-:W-:Y:S05]  /*5930*/  VOTEU.ALL UP0, P1 ;  /* 0x0000000000ff7886 */ /* 0x000fea0000800000 */
[----:B------:R1:W-:Y:S01]  /*5940*/  @!UP0 UTMALDG.3D [UR8], [UR16], desc[UR18] ;  /* 0x00001208100085b4 */ /* 0x0003e20008011000 */
[----:B------:R1:W-:Y:S01]  /*5950*/  @!P1 SYNCS.ARRIVE.TRANS64.RED.A0TR RZ, [UR4+0x80], R0 ;  /* 0x00008000ffff99a7 */ /* 0x0003e20008300404 */
[----:B------:R-:W-:Y:S01]  /*5960*/  SYNCS.ARRIVE.TRANS64.RED.A1T0 RZ, [UR6], RZ ;  /* 0x000000ffffff79a7 */ /* 0x000fe20008100406 */
[----:B------:R-:W3:Y:S02]  /*5970*/  SYNCS.PHASECHK.TRANS64.TRYWAIT P2, [UR7+0x98], R10 ;  /* 0x0000980aff0075a7 */ /* 0x000ee40008041107 */
[----:B-1-3--:R-:W-:Y:S05]  /*5980*/  @!P2 BRA `(.L_x_91) ;  /* 0x000000640060a947 */ /* 0x00afea0003800000 */
.L_x_197:
[----:B------:R-:W-:Y:S01]  /*5990*/  @!P1 R2UR UR6, R8 ;  /* 0x00000000080692ca */ /* 0x000fe200000e0000 */
[----:B------:R-:W-:Y:S01]  /*59a0*/  UIADD3 UR4, UPT, UPT, UR5, 0x1, URZ ;  /* 0x0000000105047890 */ /* 0x000fe2000fffe0ff */
[----:B------:R-:W-:Y:S01]  /*59b0*/  @!P1 R2UR UR8, R6 ;  /* 0x00000000060892ca */ /* 0x000fe200000e0000 */
[----:B------:R-:W-:Y:S01]  /*59c0*/  UIADD3 UR17, UPT, UPT, UR7, 0x80, URZ ;  /* 0x0000008007117890 */ /* 0x000fe2000fffe0ff */
[----:B-1----:R-:W-:Y:S01]  /*59d0*/  @!P1 IMAD.MOV.U32 R0, RZ, RZ, 0x1000 ;  /* 0x00001000ff009424 */ /* 0x002fe200078e00ff */
[----:B------:R-:W-:Y:S01]  /*59e0*/  UISETP.NE.AND UP0, UPT, UR4, 0x3, UPT ;  /* 0x000000030400788c */ /* 0x000fe2000bf05270 */
[----:B------:R-:W-:Y:S01]  /*59f0*/  @!P1 IADD3 R8, P0, PT, R16, 0x980, RZ ;  /* 0x0000098010089810 */ /* 0x000fe20007f1e0ff */
[----:B------:R-:W-:Y:S01]  /*5a00*/  UMOV UR32, 0x0 ;  /* 0x0000000000207882 */ /* 0x000fe20000000000 */
[----:B------:R-:W-:Y:S01]  /*5a10*/  UMOV UR33, 0x10000000 ;  /* 0x1000000000217882 */ /* 0x000fe20000000000 */
[----:B------:R-:W-:Y:S01]  /*5a20*/  USEL UR9, URZ, 0x1, UP0 ;  /* 0x00000001ff097887 */ /* 0x000fe20008000000 */
[----:B------:R-:W-:Y:S01]  /*5a30*/  UMOV UR18, UR26 ;  /* 0x0000001a00127c82 */ /* 0x000fe20008000000 */
[----:B------:R-:W-:Y:S02]  /*5a40*/  UMOV UR20, UR44 ;  /* 0x0000002c00147c82 */ /* 0x000fe40008000000 */
[----:B------:R-:W-:Y:S01]  /*5a50*/  IMAD.U32 R10, RZ, RZ, UR6 ;  /* 0x00000006ff0a7e24 */ /* 0x000fe2000f8e00ff */
[----:B------:R-:W-:Y:S01]  /*5a60*/  USEL UR6, UR4, URZ, UP0 ;  /* 0x000000ff04067287 */ /* 0x000fe20008000000 */
[----:B------:R-:W-:Y:S01]  /*5a70*/  IMAD.U32 R11, RZ, RZ, UR8 ;  /* 0x00000008ff0b7e24 */ /* 0x000fe2000f8e00ff */
[----:B------:R-:W-:Y:S01]  /*5a80*/  VOTEU.ALL UP0, P1 ;  /* 0x0000000000ff7886 */ /* 0x000fe20000800000 */
[----:B------:R-:W-:Y:S01]  /*5a90*/  LOP3.LUT R9, R9, UR9, RZ, 0x3c, !PT ;  /* 0x0000000909097c12 */ /* 0x000fe2000f8e3cff */
[----:B------:R-:W-:Y:S01]  /*5aa0*/  UMOV UR12, UR44 ;  /* 0x0000002c000c7c82 */ /* 0x000fe20008000000 */
[----:B------:R-:W-:Y:S01]  /*5ab0*/  @!P1 R2UR UR24, R10 ;  /* 0x000000000a1892ca */ /* 0x000fe200000e0000 */
[----:B------:R-:W-:Y:S01]  /*5ac0*/  UMOV UR9, UR17 ;  /* 0x0000001100097c82 */ /* 0x000fe20008000000 */
[----:B------:R-:W-:Y:S01]  /*5ad0*/  @!P1 R2UR UR25, R11 ;  /* 0x000000000b1992ca */ /* 0x000fe200000e0000 */
[----:B------:R-:W-:Y:S01]  /*5ae0*/  @!UP0 ULEA UR5, UR5, UR29, 0xc ;  /* 0x0000001d05058291 */ /* 0x000fe2000f8e60ff */
[----:B------:R-:W-:Y:S01]  /*5af0*/  SHF.L.U32 R10, R9, 0x1f, RZ ;  /* 0x0000001f090a7819 */ /* 0x000fe200000006ff */
[----:B------:R-:W-:Y:S01]  /*5b00*/  @!UP0 UIADD3 UR19, UPT, UPT, UR27, 0x40, URZ ;  /* 0x000000401b138890 */ /* 0x000fe2000fffe0ff */
[----:B------:R-:W-:Y:S01]  /*5b10*/  @!P1 IMAD.X R6, RZ, RZ, R17, P0 ;  /* 0x000000ffff069224 */ /* 0x000fe200000e0611 */
[----:B------:R-:W-:Y:S02]  /*5b20*/  @!UP0 UIADD3 UR16, UPT, UPT, UR5, 0x200, URZ ;  /* 0x0000020005108890 */ /* 0x000fe4000fffe0ff */
[----:B------:R-:W-:Y:S02]  /*5b30*/  @!UP0 UIADD3 UR8, UPT, UPT, UR5, 0xa00, URZ ;  /* 0x00000a0005088890 */ /* 0x000fe4000fffe0ff */
[----:B------:R-:W-:Y:S01]  /*5b40*/  @!UP0 UIADD3 UR10, UPT, UPT, UR26, 0x20, URZ ;  /* 0x000000201a0a8890 */ /* 0x000fe2000fffe0ff */
[----:B------:R-:W-:Y:S01]  /*5b50*/  VOTEU.ALL UP0, P1 ;  /* 0x0000000000ff7886 */ /* 0x000fe20000800000 */
[----:B------:R-:W-:Y:S01]  /*5b60*/  UMOV UR11, UR19 ;  /* 0x00000013000b7c82 */ /* 0x000fe20008000000 */
[----:B------:R-:W-:Y:S02]  /*5b70*/  UPRMT UR4, UR64, 0x654, UR17 ;  /* 0x0000065440047896 */ /* 0x000fe40008000011 */
        /* <DEDUP_REMOVED lines=8> */
.L_x_199:
[----:B------:R-:W-:Y:S01]  /*5c00*/  @!P1 R2UR UR7, R6 ;  /* 0x00000000060792ca */ /* 0x000fe200000e0000 */
[----:B------:R-:W-:Y:S01]  /*5c10*/  UIADD3 UR4, UPT, UPT, UR6, 0x1, URZ ;  /* 0x0000000106047890 */ /* 0x000fe2000fffe0ff */
[----:B------:R-:W-:Y:S01]  /*5c20*/  @!P1 R2UR UR8, R8 ;  /* 0x00000000080892ca */ /* 0x000fe200000e0000 */
[----:B------:R-:W-:Y:S01]  /*5c30*/  UIADD3 UR18, UPT, UPT, UR26, 0x10, URZ ;  /* 0x000000101a127890 */ /* 0x000fe2000fffe0ff */
[----:B-1----:R-:W-:Y:S01]  /*5c40*/  @!P1 IMAD.MOV.U32 R0, RZ, RZ, 0x1000 ;  /* 0x00001000ff009424 */ /* 0x002fe200078e00ff */
[----:B------:R-:W-:Y:S01]  /*5c50*/  UISETP.NE.AND UP0, UPT, UR4, 0x3, UPT ;  /* 0x000000030400788c */ /* 0x000fe2000bf05270 */
[----:B------:R-:W-:Y:S01]  /*5c60*/  VIADD R14, R14, 0x1 ;  /* 0x000000010e0e7836 */ /* 0x000fe20000000000 */
[----:B------:R-:W-:Y:S02]  /*5c70*/  UIADD3 UR17, UPT, UPT, UR5, 0x80, URZ ;  /* 0x0000008005117890 */ /* 0x000fe4000fffe0ff */
[----:B------:R-:W-:Y:S01]  /*5c80*/  USEL UR21, UR4, URZ, UP0 ;  /* 0x000000ff04157287 */ /* 0x000fe20008000000 */
[----:B------:R-:W-:Y:S01]  /*5c90*/  UMOV UR32, 0x0 ;  /* 0x0000000000207882 */ /* 0x000fe20000000000 */
[----:B------:R-:W-:Y:S02]  /*5ca0*/  UMOV UR33, 0x10000000 ;  /* 0x1000000000217882 */ /* 0x000fe40000000000 */
[----:B------:R-:W-:Y:S01]  /*5cb0*/  IMAD.U32 R11, RZ, RZ, UR7 ;  /* 0x00000007ff0b7e24 */ /* 0x000fe2000f8e00ff */
[----:B------:R-:W-:Y:S01]  /*5cc0*/  USEL UR7, URZ, 0x1, UP0 ;  /* 0x00000001ff077887 */ /* 0x000fe20008000000 */
[----:B------:R-:W-:Y:S01]  /*5cd0*/  IMAD.U32 R10, RZ, RZ, UR8 ;  /* 0x00000008ff0a7e24 */ /* 0x000fe2000f8e00ff */
[----:B------:R-:W-:Y:S01]  /*5ce0*/  VOTEU.ALL UP0, P1 ;  /* 0x0000000000ff7886 */ /* 0x000fe20000800000 */
[----:B------:R-:W-:Y:S01]  /*5cf0*/  UMOV UR19, UR27 ;  /* 0x0000001b00137c82 */ /* 0x000fe20008000000 */
[----:B------:R-:W-:Y:S01]  /*5d00*/  @!P1 R2UR UR25, R11 ;  /* 0x000000000b1992ca */ /* 0x000fe200000e0000 */
[----:B------:R-:W-:Y:S01]  /*5d10*/  UMOV UR20, UR44 ;  /* 0x0000002c00147c82 */ /* 0x000fe20008000000 */
[----:B------:R-:W-:Y:S01]  /*5d20*/  @!P1 R2UR UR24, R10 ;  /* 0x000000000a1892ca */ /* 0x000fe200000e0000 */
[----:B------:R-:W-:Y:S01]  /*5d30*/  @!UP0 ULEA UR4, UR6, UR29, 0xc ;  /* 0x0000001d06048291 */ /* 0x000fe2000f8e60ff */
[----:B------:R-:W-:Y:S01]  /*5d40*/  LOP3.LUT R9, R9, UR7, RZ, 0x3c, !PT ;  /* 0x0000000709097c12 */ /* 0x000fe2000f8e3cff */
[----:B------:R-:W-:Y:S02]  /*5d50*/  @!UP0 UIADD3 UR10, UPT, UPT, UR26, 0x30, URZ ;  /* 0x000000301a0a8890 */ /* 0x000fe4000fffe0ff */
[----:B------:R-:W-:Y:S01]  /*5d60*/  @!UP0 UIADD3 UR16, UPT, UPT, UR4, 0x200, URZ ;  /* 0x0000020004108890 */ /* 0x000fe2000fffe0ff */
[----:B------:R-:W-:Y:S01]  /*5d70*/  SHF.L.U32 R6, R9, 0x1f, RZ ;  /* 0x0000001f09067819 */ /* 0x000fe200000006ff */
[----:B------:R-:W-:Y:S01]  /*5d80*/  @!UP0 UIADD3 UR8, UPT, UPT, UR4, 0xa00, URZ ;  /* 0x00000a0004088890 */ /* 0x000fe2000fffe0ff */
[----:B------:R-:W-:Y:S01]  /*5d90*/  VOTEU.ALL UP0, P1 ;  /* 0x0000000000ff7886 */ /* 0x000fe20000800000 */
[----:B------:R-:W-:Y:S01]  /*5da0*/  UMOV UR11, UR27 ;  /* 0x0000001b000b7c82 */ /* 0x000fe20008000000 */
[----:B------:R-:W-:Y:S01]  /*5db0*/  UMOV UR12, UR44 ;  /* 0x0000002c000c7c82 */ /* 0x000fe20008000000 */
[----:B------:R-:W-:Y:S01]  /*5dc0*/  UMOV UR9, UR17 ;  /* 0x0000001100097c82 */ /* 0x000fe20008000000 */
[----:B------:R-:W-:Y:S02]  /*5dd0*/  UPRMT UR6, UR64, 0x654, UR17 ;  /* 0x0000065440067896 */ /* 0x000fe40008000011 */
[----:B------:R1:W-:Y:S01]  /*5de0*/  @!UP0 UTMALDG.3D [UR16], [UR24], desc[UR32] ;  /* 0x00002010180085b4 */ /* 0x0003e20008011000 */
[----:B------:R-:W-:Y:S01]  /*5df0*/  VOTEU.ALL UP0, P1 ;  /* 0x0000000000ff7886 */ /* 0x000fe20000800000 */
[----:B------:R-:W-:Y:S04]  /*5e00*/  ULEA UR4, UR21, UR29, 0x3 ;  /* 0x0000001d15047291 */ /* 0x000fe8000f8e18ff */
[----:B------:R1:W-:Y:S01]  /*5e10*/  @!UP0 UTMALDG.3D [UR8], [UR24], desc[UR32] ;  /* 0x00002008180085b4 */ /* 0x0003e20008011000 */
[----:B------:R1:W-:Y:S01]  /*5e20*/  @!P1 SYNCS.ARRIVE.TRANS64.RED.A0TR RZ, [UR5+0x80], R0 ;  /* 0x00008000ffff99a7 */ /* 0x0003e20008300405 */
[----:B------:R-:W-:Y:S03]  /*5e30*/  SYNCS.ARRIVE.TRANS64.RED.A1T0 RZ, [UR6], RZ ;  /* 0x000000ffffff79a7 */ /* 0x000fe60008100406 */
[----:B------:R-:W3:Y:S02]  /*5e40*/  SYNCS.PHASECHK.TRANS64.TRYWAIT P0, [UR4+0x98], R6 ;  /* 0x00009806ff0075a7 */ /* 0x000ee40008001104 */
[----:B-1-3--:R-:W-:Y:S05]  /*5e50*/  @!P0 BRA `(.L_x_93) ;  /* 0x00000060005c8947 */ /* 0x00afea0003800000 */
.L_x_201:
[----:B------:R-:W-:Y:S01]  /*5e60*/  UIADD3 UR17, UPT, UPT, UR4, 0x80, URZ ;  /* 0x0000008004117890 */ /* 0x000fe2000fffe0ff */
[----:B-1----:R-:W-:Y:S01]  /*5e70*/  @!P1 IADD3 R6, P0, PT, R16, 0x980, RZ ;  /* 0x0000098010069810 */ /* 0x002fe20007f1e0ff */
[----:B------:R-:W-:Y:S01]  /*5e80*/  UPLOP3.LUT UP1, UPT, UPT, UPT, UPT, 0x80, 0x8 ;  /* 0x000000000008789c */ /* 0x000fe20003f2f070 */
[----:B------:R-:W-:Y:S01]  /*5e90*/  R2UR UR32, R91 ;  /* 0x000000005b2072ca */ /* 0x000fe200000e0000 */
[----:B------:R-:W-:Y:S01]  /*5ea0*/  UMOV UR24, 0x0 ;  /* 0x0000000000187882 */ /* 0x000fe20000000000 */
[----:B------:R-:W-:Y:S01]  /*5eb0*/  @!P1 R2UR UR6, R6 ;  /* 0x00000000060692ca */ /* 0x000fe200000e0000 */
[----:B------:R-:W-:Y:S01]  /*5ec0*/  @!P1 IMAD.X R0, RZ, RZ, R17, P0 ;  /* 0x000000ffff009224 */ /* 0x000fe200000e0611 */
[----:B------:R-:W-:Y:S01]  /*5ed0*/  UMOV UR25, 0x10000000 ;  /* 0x1000000000197882 */ /* 0x000fe20000000000 */
[----:B------:R-:W-:Y:S01]  /*5ee0*/  UMOV UR20, UR44 ;  /* 0x0000002c00147c82 */ /* 0x000fe20008000000 */
[----:B------:R-:W-:Y:S01]  /*5ef0*/  UMOV UR12, UR44 ;  /* 0x0000002c000c7c82 */ /* 0x000fe20008000000 */
[----:B------:R-:W-:Y:S01]  /*5f00*/  UMOV UR9, UR17 ;  /* 0x0000001100097c82 */ /* 0x000fe20008000000 */
[----:B------:R-:W-:Y:S01]  /*5f10*/  @!P1 R2UR UR5, R0 ;  /* 0x00000000000592ca */ /* 0x000fe200000e0000 */
[----:B------:R-:W-:Y:S01]  /*5f20*/  VOTEU.ALL UP0, P1 ;  /* 0x0000000000ff7886 */ /* 0x000fe20000800000 */
[----:B------:R-:W-:Y:S01]  /*5f30*/  R2UR UR28, R92 ;  /* 0x000000005c1c72ca */ /* 0x000fe200000e0000 */
[----:B------:R-:W-:Y:S01]  /*5f40*/  UMOV UR44, UR30 ;  /* 0x0000001e002c7c82 */ /* 0x000fe20008000000 */
[C---:B------:R-:W-:Y:S02]  /*5f50*/  ISETP.NE.AND P0, PT, R14.reuse, 0x2, PT ;  /* 0x000000020e00780c */ /* 0x040fe40003f05270 */
[----:B------:R-:W-:Y:S01]  /*5f60*/  @!UP0 UIADD3 UR19, UPT, UPT, UR27, 0x40, URZ ;  /* 0x000000401b138890 */ /* 0x000fe2000fffe0ff */
[----:B------:R-:W-:Y:S01]  /*5f70*/  IMAD.U32 R10, RZ, RZ, UR6 ;  /* 0x00000006ff0a7e24 */ /* 0x000fe2000f8e00ff */
[----:B------:R-:W-:Y:S01]  /*5f80*/  @!UP0 UIADD3 UR10, UPT, UPT, UR26, 0x30, URZ ;  /* 0x000000301a0a8890 */ /* 0x000fe2000fffe0ff */
[----:B------:R-:W-:Y:S02]  /*5f90*/  SEL R0, RZ, 0x1, P0 ;  /* 0x00000001ff007807 */ /* 0x000fe40000000000 */
[----:B------:R-:W-:Y:S02]  /*5fa0*/  SEL R14, R14, RZ, P0 ;  /* 0x000000ff0e0e7207 */ /* 0x000fe40000000000 */
[----:B------:R-:W-:Y:S01]  /*5fb0*/  IMAD.U32 R11, RZ, RZ, UR5 ;  /* 0x00000005ff0b7e24 */ /* 0x000fe2000f8e00ff */
[----:B------:R-:W-:Y:S01]  /*5fc0*/  @!P1 R2UR UR6, R10 ;  /* 0x000000000a0692ca */ /* 0x000fe200000e0000 */
[----:B------:R-:W-:Y:S01]  /*5fd0*/  @!UP0 ULEA UR5, UR21, UR29, 0xc ;  /* 0x0000001d15058291 */ /* 0x000fe2000f8e60ff */
[----:B------:R-:W-:Y:S01]  /*5fe0*/  LOP3.LUT R13, R13, R0, RZ, 0x3c, !PT ;  /* 0x000000000d0d7212 */ /* 0x000fe200078e3cff */
[----:B------:R-:W-:Y:S01]  /*5ff0*/  UMOV UR11, UR19 ;  /* 0x00000013000b7c82 */ /* 0x000fe20008000000 */
[----:B------:R-:W-:Y:S01]  /*6000*/  @!P1 R2UR UR7, R11 ;  /* 0x000000000b0792ca */ /* 0x000fe200000e0000 */
[----:B------:R-:W-:Y:S02]  /*6010*/  @!UP0 UIADD3 UR16, UPT, UPT, UR5, 0x200, URZ ;  /* 0x0000020005108890 */ /* 0x000fe4000fffe0ff */
[----:B------:R-:W-:Y:S01]  /*6020*/  @!UP0 UIADD3 UR8, UPT, UPT, UR5, 0xa00, URZ ;  /* 0x00000a0005088890 */ /* 0x000fe2000fffe0ff */
[----:B------:R-:W-:Y:S01]  /*6030*/  VOTEU.ALL UP0, P1 ;  /* 0x0000000000ff7886 */ /* 0x000fe20000800000 */
[----:B------:R-:W-:Y:S02]  /*6040*/  UPRMT UR5, UR64, 0x654, UR17 ;  /* 0x0000065440057896 */ /* 0x000fe40008000011 */
[----:B------:R-:W-:Y:S06]  /*6050*/  UIADD3 UR27, UPT, UPT, UR14, UR28, URZ ;  /* 0x0000001c0e1b7290 */ /* 0x000fec000fffe0ff */
[----:B------:R1:W-:Y:S01]  /*6060*/  @!UP0 UTMALDG.3D [UR16], [UR6], desc[UR24] ;  /* 0x00001810060085b4 */ /* 0x0003e20008011000 */
[----:B------:R-:W-:Y:S05]  /*6070*/  VOTEU.ALL UP0, P1 ;  /* 0x0000000000ff7886 */ /* 0x000fea0000800000 */
[----:B------:R3:W-:Y:S01]  /*6080*/  @!UP0 UTMALDG.3D [UR8], [UR6], desc[UR24] ;  /* 0x00001808060085b4 */ /* 0x0007e20008011000 */
[----:B------:R4:W-:Y:S01]  /*6090*/  @!P1 SYNCS.ARRIVE.TRANS64.RED.A0TR RZ, [UR4+0x80], R7 ;  /* 0x00008007ffff99a7 */ /* 0x0009e20008300404 */
[----:B------:R-:W-:Y:S04]  /*60a0*/  UIADD3 UR4, UPT, UPT, UR21, 0x1, URZ ;  /* 0x0000000115047890 */ /* 0x000fe8000fffe0ff */
[----:B------:R-:W-:Y:S01]  /*60b0*/  UISETP.NE.AND UP0, UPT, UR4, 0x3, UPT ;  /* 0x000000030400788c */ /* 0x000fe2000bf05270 */
[----:B------:R-:W-:Y:S03]  /*60c0*/  SYNCS.ARRIVE.TRANS64.RED.A1T0 RZ, [UR5], RZ ;  /* 0x000000ffffff79a7 */ /* 0x000fe60008100405 */
[----:B------:R-:W-:Y:S06]  /*60d0*/  USEL UR5, URZ, 0x1, UP0 ;  /* 0x00000001ff057887 */ /* 0x000fec0008000000 */
[----:B------:R-:W-:Y:S01]  /*60e0*/  LOP3.LUT R15, R9, UR5, RZ, 0x3c, !PT ;  /* 0x00000005090f7c12 */ /* 0x000fe2000f8e3cff */
[----:B-1----:R-:W-:Y:S02]  /*60f0*/  UIADD3 UR20, UPT, UPT, UR13, UR32, URZ ;  /* 0x000000200d147290 */ /* 0x002fe4000fffe0ff */
[----:B---3--:R-:W-:Y:S01]  /*6100*/  USEL UR12, UR4, URZ, UP0 ;  /* 0x000000ff040c7287 */ /* 0x008fe20008000000 */
[----:B------:R-:W-:Y:S11]  /*6110*/  BRA.U UP2, `(.L_x_94) ;  /* 0xffffffed02807547 */ /* 0x000ff6000b83ffff */
[----:B------:R-:W-:Y:S01]  /*6120*/  UIADD3 UR29, UPT, UPT, UR29, 0x98, URZ ;  /* 0x000000981d1d7890 */ /* 0x000fe2000fffe0ff */
[----:B------:R-:W-:-:S03]  /*6130*/  SHF.L.U32 R2, R15, 0x1f, RZ ;  /* 0x0000001f0f027819 */ /* 0x000fc600000006ff */
[----:B------:R-:W-:-:S09]  /*6140*/  ULEA UR4, UR12, UR29, 0x3 ;  /* 0x0000001d0c047291 */ /* 0x000fd2000f8e18ff */
[----:B------:R-:W1:Y:S02]  /*6150*/  SYNCS.PHASECHK.TRANS64.TRYWAIT P0, [UR4], R2 ;  /* 0x00000002ff0075a7 */ /* 0x000e640008001104 */
[----:B-1----:R-:W-:Y:S05]  /*6160*/  @!P0 BRA `(.L_x_95) ;  /* 0x0000005c00b08947 */ /* 0x002fea0003800000 */
.L_x_203:
        /* <DEDUP_REMOVED lines=9> */
.L_x_205:
[----:B------:R-:W-:-:S04]  /*6200*/  UIADD3 UR4, UPT, UPT, UR4, 0x1, URZ ;  /* 0x0000000104047890 */ /* 0x000fc8000fffe0ff */
[----:B------:R-:W-:-:S04]  /*6210*/  UISETP.NE.AND UP0, UPT, UR4, 0x3, UPT ;  /* 0x000000030400788c */ /* 0x000fc8000bf05270 */
[----:B------:R-:W-:Y:S02]  /*6220*/  USEL UR5, URZ, 0x1, UP0 ;  /* 0x00000001ff057887 */ /* 0x000fe40008000000 */
[----:B------:R-:W-:-:S04]  /*6230*/  USEL UR4, UR4, URZ, UP0 ;  /* 0x000000ff04047287 */ /* 0x000fc80008000000 */
[----:B------:R-:W-:Y:S01]  /*6240*/  ULEA UR4, UR4, UR29, 0x3 ;  /* 0x0000001d04047291 */ /* 0x000fe2000f8e18ff */
[----:B-1----:R-:W-:-:S04]  /*6250*/  LOP3.LUT R2, R15, UR5, RZ, 0x3c, !PT ;  /* 0x000000050f027c12 */ /* 0x002fc8000f8e3cff */
[----:B------:R-:W-:Y:S01]  /*6260*/  SHF.L.U32 R2, R2, 0x1f, RZ ;  /* 0x0000001f02027819 */ /* 0x000fe200000006ff */
[----:B------:R-:W-:-:S07]  /*6270*/  IMAD.U32 R0, RZ, RZ, UR4 ;  /* 0x00000004ff007e24 */ /* 0x000fce000f8e00ff */
.L_x_97:
[----:B-1----:R1:W3:Y:S02]  /*6280*/  SYNCS.PHASECHK.TRANS64.TRYWAIT P0, [R0+URZ], R2 ;  /* 0x00000002000075a7 */ /* 0x0022e400080011ff */
[----:B---3--:R-:W-:Y:S05]  /*6290*/  @!P0 NANOSLEEP.SYNCS 0x989680 ;  /* 0x009896800000895d */ /* 0x008fea0003900000 */
[----:B------:R-:W3:Y:S02]  /*62a0*/  @!P0 SYNCS.PHASECHK.TRANS64 P0, [R0+URZ], R2 ;  /* 0x00000002000085a7 */ /* 0x000ee400080010ff */
[----:B--23--:R-:W-:Y:S05]  /*62b0*/  @P0 EXIT ;  /* 0x000000000000094d */ /* 0x00cfea0003800000 */
[----:B------:R-:W-:Y:S05]  /*62c0*/  BRA `(.L_x_97) ;  /* 0xfffffffc00ec7947 */ /* 0x000fea000383ffff */
.L_x_83:
[----:B------:R-:W-:-:S06]  /*62d0*/  UISETP.GE.AND UP0, UPT, UR21, 0x4, UPT ;  /* 0x000000041500788c */ /* 0x000fcc000bf06270 */
[----:B------:R-:W-:-:S13]  /*62e0*/  PLOP3.LUT P0, PT, PT, PT, UP0, 0x80, 0x8 ;  /* 0x000000000008781c */ /* 0x000fda0003f0f008 */
[----:B-1----:R-:W-:Y:S05]  /*62f0*/  @!P0 EXIT ;  /* 0x000000000000894d */ /* 0x002fea0003800000 */
[----:B------:R-:W-:Y:S01]  /*6300*/  BAR.SYNC.DEFER_BLOCKING 0x6, 0xa0 ;  /* 0x0182800000007b1d */ /* 0x000fe20000010000 */
[C---:B------:R-:W-:Y:S01]  /*6310*/  IMAD.SHL.U32 R83, R81.reuse, 0x10, RZ ;  /* 0x0000001051537824 */ /* 0x040fe200078e00ff */
[C---:B------:R-:W-:Y:S01]  /*6320*/  LOP3.LUT R84, R86.reuse, 0x3, RZ, 0xc0, !PT ;  /* 0x0000000356547812 */ /* 0x040fe200078ec0ff */
[C---:B------:R-:W-:Y:S01]  /*6330*/  IMAD.SHL.U32 R82, R81.reuse, 0x2, RZ ;  /* 0x0000000251527824 */ /* 0x040fe200078e00ff */
[----:B------:R-:W-:Y:S01]  /*6340*/  CS2R R78, SRZ ;  /* 0x00000000004e7805 */ /* 0x000fe2000001ff00 */
[----:B------:R-:W-:Y:S01]  /*6350*/  IMAD.SHL.U32 R2, R86, 0x200, RZ ;  /* 0x0000020056027824 */ /* 0x000fe200078e00ff */
[----:B------:R-:W-:Y:S01]  /*6360*/  UMOV UR4, 0x400 ;  /* 0x0000040000047882 */ /* 0x000fe20000000000 */
[----:B------:R-:W1:Y:S01]  /*6370*/  LDCU UR5, c[0x0][0x370] ;  /* 0x00006e00ff0577ac */ /* 0x000e620008000800 */
[----:B------:R-:W2:Y:S01]  /*6380*/  LDC.64 R74, c[0x0][0xcb0] ;  /* 0x00032c00ff4a7b82 */ /* 0x000ea20000000a00 */
[----:B------:R-:W-:Y:S01]  /*6390*/  IMAD.U32 R81, R81, 0x10000, RZ ;  /* 0x0001000051517824 */ /* 0x000fe200078e00ff */
[C---:B------:R-:W-:Y:S01]  /*63a0*/  LOP3.LUT R6, R83.reuse, 0x40, RZ, 0xc0, !PT ;  /* 0x0000004053067812 */ /* 0x040fe200078ec0ff */
[----:B------:R-:W-:Y:S01]  /*63b0*/  ULEA UR4, UR64, UR4, 0x18 ;  /* 0x0000000440047291 */ /* 0x000fe2000f8ec0ff */
[----:B------:R-:W-:Y:S01]  /*63c0*/  LOP3.LUT R3, R83, 0x1b0, RZ, 0xc0, !PT ;  /* 0x000001b053037812 */ /* 0x000fe200078ec0ff */
[----:B------:R-:W3:Y:S01]  /*63d0*/  LDCU.64 UR6, c[0x0][0xc90] ;  /* 0x00019200ff0677ac */ /* 0x000ee20008000a00 */
[----:B------:R-:W-:Y:S01]  /*63e0*/  LOP3.LUT R82, R6, 0x8, R82, 0xf8, !PT ;  /* 0x0000000806527812 */ /* 0x000fe200078ef852 */
[----:B------:R-:W-:Y:S01]  /*63f0*/  IMAD.MOV.U32 R80, RZ, RZ, RZ ;  /* 0x000000ffff507224 */ /* 0x000fe200078e00ff */
[----:B------:R-:W4:Y:S01]  /*6400*/  LDC.64 R72, c[0x0][0xca8] ;  /* 0x00032a00ff487b82 */ /* 0x000f220000000a00 */
[----:B------:R-:W-:Y:S01]  /*6410*/  LOP3.LUT R2, R3, 0x200, R2, 0xf8, !PT ;  /* 0x0000020003027812 */ /* 0x000fe200078ef802 */
[----:B------:R-:W-:Y:S01]  /*6420*/  IMAD.MOV.U32 R77, RZ, RZ, RZ ;  /* 0x000000ffff4d7224 */ /* 0x000fe200078e00ff */
[----:B------:R-:W-:Y:S01]  /*6430*/  LOP3.LUT R81, R81, 0x200000, RZ, 0xc0, !PT ;  /* 0x0020000051517812 */ /* 0x000fe200078ec0ff */
[----:B------:R-:W2:Y:S01]  /*6440*/  LDCU UR42, c[0x0][0xf0c] ;  /* 0x0001e180ff2a77ac */ /* 0x000ea20008000800 */
[----:B------:R-:W-:-:S02]  /*6450*/  LOP3.LUT P0, RZ, R83, 0x40, RZ, 0xc0, !PT ;  /* 0x0000004053ff7812 */ /* 0x000fc4000780c0ff */
[----:B------:R-:W-:Y:S01]  /*6460*/  LOP3.LUT R82, R2, R82, RZ, 0xfc, !PT ;  /* 0x0000005202527212 */ /* 0x000fe200078efcff */
[----:B------:R-:W2:Y:S01]  /*6470*/  LDS R0, [UR4+0x150] ;  /* 0x00015004ff007984 */ /* 0x000ea20008000800 */
[----:B-1----:R-:W-:Y:S01]  /*6480*/  IMAD.U32 R90, RZ, RZ, UR5 ;  /* 0x00000005ff5a7e24 */ /* 0x002fe2000f8e00ff */
[----:B------:R-:W1:Y:S01]  /*6490*/  LDCU UR5, c[0x0][0x374] ;  /* 0x00006e80ff0577ac */ /* 0x000e620008000800 */
[----:B------:R-:W-:Y:S01]  /*64a0*/  P2R R2, PR, RZ, 0x1 ;  /* 0x00000001ff027803 */ /* 0x000fe20000000000 */
[----:B------:R-:W-:Y:S01]  /*64b0*/  UIADD3 UR4, UPT, UPT, UR4, 0x200, URZ ;  /* 0x0000020004047890 */ /* 0x000fe2000fffe0ff */
[----:B---3--:R-:W-:Y:S01]  /*64c0*/  IMAD.U32 R88, RZ, RZ, UR6 ;  /* 0x00000006ff587e24 */ /* 0x008fe2000f8e00ff */
[----:B------:R-:W-:Y:S01]  /*64d0*/  MOV R87, UR7 ;  /* 0x0000000700577c02 */ /* 0x000fe20008000f00 */
[----:B------:R-:W3:Y:S03]  /*64e0*/  LDCU UR38, c[0x0][0xf30] ;  /* 0x0001e600ff2677ac */ /* 0x000ee60008000800 */
[----:B------:R-:W-:Y:S01]  /*64f0*/  MOV R94, UR4 ;  /* 0x00000004005e7c02 */ /* 0x000fe20008000f00 */
[----:B------:R-:W2:Y:S01]  /*6500*/  LDCU.64 UR58, c[0x0][0xc88] ;  /* 0x00019100ff3a77ac */ /* 0x000ea20008000a00 */
[----:B------:R-:W2:Y:S01]  /*6510*/  LDCU.64 UR40, c[0x0][0xf28] ;  /* 0x0001e500ff2877ac */ /* 0x000ea20008000a00 */
[----:B-1----:R-:W-:Y:S01]  /*6520*/  IMAD.U32 R89, RZ, RZ, UR5 ;  /* 0x00000005ff597e24 */ /* 0x002fe2000f8e00ff */
[----:B------:R-:W1:Y:S01]  /*6530*/  LDCU.128 UR60, c[0x0][0xf10] ;  /* 0x0001e200ff3c77ac */ /* 0x000e620008000c00 */
[----:B------:R-:W-:Y:S01]  /*6540*/  UMOV UR57, 0x1 ;  /* 0x0000000100397882 */ /* 0x000fe20000000000 */
[----:B------:R-:W-:Y:S01]  /*6550*/  UMOV UR45, URZ ;  /* 0x000000ff002d7c82 */ /* 0x000fe20008000000 */
[----:B------:R-:W-:Y:S01]  /*6560*/  UMOV UR56, URZ ;  /* 0x000000ff00387c82 */ /* 0x000fe20008000000 */
[----:B------:R-:W-:Y:S01]  /*6570*/  UMOV UR52, URZ ;  /* 0x000000ff00347c82 */ /* 0x000fe20008000000 */
[----:B-1234-:R-:W-:-:S07]  /*6580*/  IMAD.IADD R81, R0, 0x1, R81 ;  /* 0x0000000100517824 */ /* 0x01efce00078e0251 */
.L_x_156:
[----:B-1----:R-:W1:Y:S01]  /*6590*/  S2UR UR43, SR_CgaCtaId ;  /* 0x00000000002b79c3 */ /* 0x002e620000008800 */
[----:B------:R-:W-:Y:S01]  /*65a0*/  UMOV UR4, 0x400 ;  /* 0x0000040000047882 */ /* 0x000fe20000000000 */
[----:B------:R-:W-:Y:S01]  /*65b0*/  SHF.L.U32 R2, R78, 0x1f, RZ ;  /* 0x0000001f4e027819 */ /* 0x000fe200000006ff */
[----:B-1----:R-:W-:Y:S06]  /*65c0*/  ULEA UR43, UR43, UR4, 0x18 ;  /* 0x000000042b2b7291 */ /* 0x002fec000f8ec0ff */
[C---:B------:R-:W-:Y:S02]  /*65d0*/  LEA R0, R77.reuse, UR43, 0x3 ;  /* 0x0000002b4d007c11 */ /* 0x040fe4000f8e18ff */
[----:B------:R-:W-:Y:S02]  /*65e0*/  LEA R4, R77, UR43, 0x4 ;  /* 0x0000002b4d047c11 */ /* 0x000fe4000f8e20ff */
[----:B------:R-:W1:Y:S02]  /*65f0*/  SYNCS.PHASECHK.TRANS64.TRYWAIT P0, [R0+URZ+0xc0], R2 ;  /* 0x0000c002000075a7 */ /* 0x000e6400080011ff */
[----:B-1----:R-:W-:Y:S05]  /*6600*/  @!P0 BRA `(.L_x_98) ;  /* 0x0000005800b88947 */ /* 0x002fea0003800000 */
.L_x_206:
[----:B------:R-:W-:Y:S01]  /*6610*/  R2UR UR7, R93 ;  /* 0x000000005d0772ca */ /* 0x000fe200000e0000 */
[----:B------:R-:W2:Y:S01]  /*6620*/  LDS.128 R4, [R4+0x130] ;  /* 0x0001300004047984 */ /* 0x000ea20000000c00 */
[----:B-1----:R-:W-:Y:S01]  /*6630*/  VIADD R0, R0, 0xd0 ;  /* 0x000000d000007836 */ /* 0x002fe20000000000 */
[----:B------:R-:W-:Y:S04]  /*6640*/  UISETP.GE.AND UP0, UPT, UR39, 0x1, UPT ;  /* 0x000000012700788c */ /* 0x000fe8000bf06270 */
[----:B------:R-:W-:Y:S01]  /*6650*/  PRMT R0, RZ, 0x654, R0 ;  /* 0x00000654ff007816 */ /* 0x000fe20000000000 */
[----:B------:R-:W-:Y:S01]  /*6660*/  @!PT LDS RZ, [RZ] ;  /* 0x00000000fffff984 */ /* 0x000fe20000000800 */
[----:B------:R-:W-:Y:S01]  /*6670*/  @!PT LDS RZ, [RZ] ;  /* 0x00000000fffff984 */ /* 0x000fe20000000800 */
[----:B------:R-:W-:Y:S01]  /*6680*/  @!PT LDS RZ, [RZ] ;  /* 0x00000000fffff984 */ /* 0x000fe20000000800 */
[----:B------:R-:W-:Y:S01]  /*6690*/  @!PT LDS RZ, [RZ] ;  /* 0x00000000fffff984 */ /* 0x000fe20000000800 */
[----:B------:R1:W-:Y:S06]  /*66a0*/  MEMBAR.ALL.CTA ;  /* 0x0000000000007992 */ /* 0x0003ec0000008000 */
[----:B-1----:R-:W1:Y:S02]  /*66b0*/  FENCE.VIEW.ASYNC.S ;  /* 0x00000000000073c6 */ /* 0x002e640000000000 */
[----:B-1----:R1:W-:Y:S01]  /*66c0*/  SYNCS.ARRIVE.TRANS64.RED.A1T0 RZ, [R0+URZ], RZ ;  /* 0x000000ff00ff79a7 */ /* 0x0023e200081004ff */
[----:B--2---:R-:W-:Y:S11]  /*66d0*/  LOP3.LUT P0, RZ, R6, 0x1, RZ, 0xc0, !PT ;  /* 0x0000000106ff7812 */ /* 0x004ff6000780c0ff */
[----:B------:R-:W-:Y:S02]  /*66e0*/  @!UPT UIADD3 URZ, UPT, UPT, URZ, URZ, URZ ;  /* 0x000000fffffff290 */ /* 0x000fe4000fffe0ff */
[----:B------:R-:W-:Y:S01]  /*66f0*/  VOTEU.ANY UP1, P0 ;  /* 0x0000000000ff7886 */ /* 0x000fe20000020100 */
[----:B------:R-:W-:Y:S01]  /*6700*/  PLOP3.LUT P0, PT, PT, PT, UP1, 0x80, 0x8 ;  /* 0x000000000008781c */ /* 0x000fe20003f0f018 */
[----:B------:R-:W-:Y:S06]  /*6710*/  UP2UR UR4, UPR, URZ, 0x2 ;  /* 0x00000002ff047883 */ /* 0x000fec0008000000 */
[----:B------:R-:W-:Y:S06]  /*6720*/  IMAD.U32 R95, RZ, RZ, UR4 ;  /* 0x00000004ff5f7e24 */ /* 0x000fec000f8e00ff */
[----:B------:R-:W-:Y:S02]  /*6730*/  @P0 SHF.R.U32.HI R2, RZ, 0x10, R5 ;  /* 0x00000010ff020819 */ /* 0x000fe40000011605 */
[----:B------:R-:W-:Y:S02]  /*6740*/  @P0 MOV R3, R4 ;  /* 0x0000000400030202 */ /* 0x000fe40000000f00 */
[----:B------:R-:W-:Y:S02]  /*6750*/  @P0 R2UR UR4, R2 ;  /* 0x00000000020402ca */ /* 0x000fe400000e0000 */
[----:B------:R-:W-:Y:S02]  /*6760*/  @P0 LOP3.LUT R4, R5, 0xffff, RZ, 0xc0, !PT ;  /* 0x0000ffff05040812 */ /* 0x000fe400078ec0ff */
[----:B------:R-:W-:Y:S02]  /*6770*/  @P0 R2UR UR6, R3 ;  /* 0x00000000030602ca */ /* 0x000fe400000e0000 */
[----:B------:R-:W-:Y:S07]  /*6780*/  @P0 R2UR UR5, R4 ;  /* 0x00000000040502ca */ /* 0x000fee00000e0000 */
[----:B------:R-:W-:Y:S02]  /*6790*/  @UP1 UMOV UR7, UR4 ;  /* 0x0000000400071c82 */ /* 0x000fe40008000000 */
[----:B------:R-:W-:Y:S02]  /*67a0*/  IMAD.U32 R93, RZ, RZ, UR7 ;  /* 0x00000007ff5d7e24 */ /* 0x000fe4000f8e00ff */
[----:B------:R-:W-:Y:S02]  /*67b0*/  @UP1 UMOV UR37, UR6 ;  /* 0x0000000600251c82 */ /* 0x000fe40008000000 */
[----:B------:R-:W-:Y:S01]  /*67c0*/  @UP1 UMOV UR36, UR5 ;  /* 0x0000000500241c82 */ /* 0x000fe20008000000 */
[----:B-1----:R-:W-:Y:S05]  /*67d0*/  BRA.U !UP0, `(.L_x_99) ;  /* 0x0000000108d47547 */ /* 0x002fea000b800000 */
[----:B------:R-:W1:Y:S01]  /*67e0*/  LDCU UR13, c[0x0][0xf20] ;  /* 0x0001e400ff0d77ac */ /* 0x000e620008000800 */
[----:B------:R-:W-:Y:S02]  /*67f0*/  R2UR UR14, R89 ;  /* 0x00000000590e72ca */ /* 0x000fe400000e0000 */
[----:B------:R-:W-:Y:S01]  /*6800*/  R2UR UR12, R90 ;  /* 0x000000005a0c72ca */ /* 0x000fe200000e0000 */
[----:B------:R-:W-:Y:S02]  /*6810*/  UISETP.NE.AND UP0, UPT, UR62, 0x1, UPT ;  /* 0x000000013e00788c */ /* 0x000fe4000bf05270 */
[----:B------:R-:W-:Y:S02]  /*6820*/  UIMAD.WIDE.U32 UR8, UR36, UR63, URZ ;  /* 0x0000003f240872a5 */ /* 0x000fe4000f8e00ff */
[----:B------:R-:W-:Y:S02]  /*6830*/  UIMAD.WIDE.U32 UR10, UR37, UR60, URZ ;  /* 0x0000003c250a72a5 */ /* 0x000fe4000f8e00ff */
[----:B------:R-:W-:Y:S02]  /*6840*/  UISETP.NE.AND UP1, UPT, UR42, 0x1, UPT ;  /* 0x000000012a00788c */ /* 0x000fe4000bf25270 */
[----:B------:R-:W-:Y:S02]  /*6850*/  UISETP.NE.AND UP2, UPT, UR39, 0x1, UPT ;  /* 0x000000012700788c */ /* 0x000fe4000bf45270 */
[----:B------:R-:W-:Y:S02]  /*6860*/  UIMAD.WIDE.U32 UR4, UR14, UR63, URZ ;  /* 0x0000003f0e0472a5 */ /* 0x000fe4000f8e00ff */
[----:B------:R-:W-:Y:S05]  /*6870*/  UIMAD.WIDE.U32 UR6, UR12, UR60, URZ ;  /* 0x0000003c0c0672a5 */ /* 0x000fea000f8e00ff */
[----:B------:R-:W-:Y:S02]  /*6880*/  UMOV UR4, UR5 ;  /* 0x0000000500047c82 */ /* 0x000fe40008000000 */
[----:B-1----:R-:W-:Y:S03]  /*6890*/  USHF.R.U32.HI UR5, URZ, UR13, UR4 ;  /* 0x0000000dff057299 */ /* 0x002fe60008011604 */
[----:B------:R-:W-:Y:S02]  /*68a0*/  UMOV UR4, UR7 ;  /* 0x0000000700047c82 */ /* 0x000fe40008000000 */
[----:B------:R-:W-:Y:S02]  /*68b0*/  USHF.R.U32.HI UR7, URZ, UR61, UR4 ;  /* 0x0000003dff077299 */ /* 0x000fe40008011604 */
[----:B------:R-:W-:Y:S02]  /*68c0*/  USEL UR4, UR14, UR5, !UP0 ;  /* 0x000000050e047287 */ /* 0x000fe4000c000000 */
[----:B------:R-:W-:Y:S01]  /*68d0*/  USEL UR7, UR12, UR7, !UP1 ;  /* 0x000000070c077287 */ /* 0x000fe2000c800000 */
[----:B------:R-:W-:Y:S01]  /*68e0*/  UMOV UR5, UR9 ;  /* 0x0000000900057c82 */ /* 0x000fe20008000000 */
[----:B------:R-:W-:Y:S02]  /*68f0*/  UIMAD.WIDE.U32 UR8, UR4, UR40, URZ ;  /* 0x00000028040872a5 */ /* 0x000fe4000f8e00ff */
[----:B------:R-:W-:Y:S03]  /*6900*/  USHF.R.U32.HI UR6, URZ, UR13, UR5 ;  /* 0x0000000dff067299 */ /* 0x000fe60008011605 */
[----:B------:R-:W-:Y:S01]  /*6910*/  UMOV UR5, UR11 ;  /* 0x0000000b00057c82 */ /* 0x000fe20008000000 */
[----:B------:R-:W-:Y:S02]  /*6920*/  UIMAD.WIDE.U32 UR10, UR7, UR40, URZ ;  /* 0x00000028070a72a5 */ /* 0x000fe4000f8e00ff */
[----:B------:R-:W-:Y:S02]  /*6930*/  USHF.R.U32.HI UR12, URZ, UR61, UR5 ;  /* 0x0000003dff0c7299 */ /* 0x000fe40008011605 */
[----:B------:R-:W-:Y:S01]  /*6940*/  USEL UR6, UR36, UR6, !UP0 ;  /* 0x0000000624067287 */ /* 0x000fe2000c000000 */
[----:B------:R-:W-:Y:S02]  /*6950*/  UMOV UR5, UR9 ;  /* 0x0000000900057c82 */ /* 0x000fe40008000000 */
[----:B------:R-:W-:Y:S01]  /*6960*/  UMOV UR10, UR11 ;  /* 0x0000000b000a7c82 */ /* 0x000fe20008000000 */
[----:B------:R-:W-:Y:S02]  /*6970*/  @UP2 USHF.R.U32.HI UR4, URZ, UR41, UR5 ;  /* 0x00000029ff042299 */ /* 0x000fe40008011605 */
[----:B------:R-:W-:Y:S02]  /*6980*/  @UP2 USHF.R.U32.HI UR7, URZ, UR41, UR10 ;  /* 0x00000029ff072299 */ /* 0x000fe4000801160a */
[----:B------:R-:W-:Y:S02]  /*6990*/  UIMAD UR4, UR39, UR4, URZ ;  /* 0x00000004270472a4 */ /* 0x000fe4000f8e02ff */
[----:B------:R-:W-:Y:S02]  /*69a0*/  UIMAD.WIDE.U32 UR10, UR6, UR40, URZ ;  /* 0x00000028060a72a5 */ /* 0x000fe4000f8e00ff */
[----:B------:R-:W-:Y:S02]  /*69b0*/  USEL UR5, UR37, UR12, !UP1 ;  /* 0x0000000c25057287 */ /* 0x000fe4000c800000 */
[----:B------:R-:W-:Y:S02]  /*69c0*/  UIMAD UR8, UR39, UR7, URZ ;  /* 0x00000007270872a4 */ /* 0x000fe4000f8e02ff */
[----:B------:R-:W-:Y:S03]  /*69d0*/  UISETP.GE.AND UP0, UPT, UR6, UR4, UPT ;  /* 0x000000040600728c */ /* 0x000fe6000bf06270 */
[----:B------:R-:W-:Y:S01]  /*69e0*/  UMOV UR4, UR11 ;  /* 0x0000000b00047c82 */ /* 0x000fe20008000000 */
[----:B------:R-:W-:Y:S02]  /*69f0*/  UISETP.GE.OR UP0, UPT, UR5, UR8, UP0 ;  /* 0x000000080500728c */ /* 0x000fe40008706670 */
[----:B------:R-:W-:Y:S02]  /*6a00*/  USHF.R.U32.HI UR4, URZ, UR41, UR4 ;  /* 0x00000029ff047299 */ /* 0x000fe40008011604 */
[----:B------:R-:W-:Y:S02]  /*6a10*/  UIMAD.WIDE.U32 UR8, UR5, UR40, URZ ;  /* 0x00000028050872a5 */ /* 0x000fe4000f8e00ff */
[----:B------:R-:W-:Y:S02]  /*6a20*/  USEL UR11, UR6, UR4, !UP2 ;  /* 0x00000004060b7287 */ /* 0x000fe4000d000000 */
[----:B------:R-:W-:Y:S02]  /*6a30*/  UIADD3 UR8, UPT, UPT, -UR5, URZ, URZ ;  /* 0x000000ff05087290 */ /* 0x000fe4000fffe1ff */
[----:B------:R-:W-:Y:S01]  /*6a40*/  UIADD3 UR10, UPT, UPT, -UR11, URZ, URZ ;  /* 0x000000ff0b0a7290 */ /* 0x000fe2000fffe1ff */
[----:B------:R-:W-:Y:S01]  /*6a50*/  @!UP0 UMOV UR4, UR9 ;  /* 0x0000000900048c82 */ /* 0x000fe20008000000 */
[----:B------:R-:W-:Y:S02]  /*6a60*/  UIADD3 UR9, UPT, UPT, -UR6, URZ, URZ ;  /* 0x000000ff06097290 */ /* 0x000fe4000fffe1ff */
[----:B------:R-:W-:Y:S02]  /*6a70*/  @!UP0 USHF.R.U32.HI UR4, URZ, UR41, UR4 ;  /* 0x00000029ff048299 */ /* 0x000fe40008011604 */
[----:B------:R-:W-:Y:S02]  /*6a80*/  UIMAD UR10, UR39, UR10, UR6 ;  /* 0x0000000a270a72a4 */ /* 0x000fe4000f8e0206 */
[----:B------:R-:W-:Y:S04]  /*6a90*/  @!UP0 USEL UR4, UR5, UR4, !UP2 ;  /* 0x0000000405048287 */ /* 0x000fe8000d000000 */
[----:B------:R-:W-:Y:S02]  /*6aa0*/  @!UP0 UIMAD UR10, UR7, UR10, UR4 ;  /* 0x0000000a070a82a4 */ /* 0x000fe4000f8e0204 */
[----:B------:R-:W-:Y:S02]  /*6ab0*/  @!UP0 UIADD3 UR11, UPT, UPT, UR11, -UR4, URZ ;  /* 0x800000040b0b8290 */ /* 0x000fe4000fffe0ff */
[----:B------:R-:W-:Y:S02]  /*6ac0*/  UIMAD UR7, UR42, UR8, UR37 ;  /* 0x000000082a0772a4 */ /* 0x000fe4000f8e0225 */
[----:B------:R-:W-:Y:S02]  /*6ad0*/  @!UP0 UIMAD UR6, UR11, UR39, UR5 ;  /* 0x000000270b0682a4 */ /* 0x000fe4000f8e0205 */
[----:B------:R-:W-:Y:S01]  /*6ae0*/  UIMAD UR4, UR62, UR9, UR36 ;  /* 0x000000093e0472a4 */ /* 0x000fe2000f8e0224 */
[----:B------:R-:W-:Y:S02]  /*6af0*/  @!UP0 UMOV UR5, UR10 ;  /* 0x0000000a00058c82 */ /* 0x000fe40008000000 */
[----:B------:R-:W-:Y:S02]  /*6b00*/  UIMAD UR37, UR5, UR42, UR7 ;  /* 0x0000002a052572a4 */ /* 0x000fe4000f8e0207 */
[----:B------:R-:W-:Y:S11]  /*6b10*/  UIMAD UR36, UR6, UR62, UR4 ;  /* 0x0000003e062472a4 */ /* 0x000ff6000f8e0204 */
[----:B------:R-:W-:Y:S01]  /*6b20*/  @!UPT UIADD3 URZ, UPT, UPT, URZ, URZ, URZ ;  /* 0x000000fffffff290 */ /* 0x000fe2000fffe0ff */
.L_x_99:
[----:B------:R-:W-:Y:S01]  /*6b30*/  UISETP.NE.AND UP0, UPT, UR38, 0x1, UPT ;  /* 0x000000012600788c */ /* 0x000fe2000bf05270 */
[----:B------:R-:W-:Y:S01]  /*6b40*/  R2UR UR11, R94 ;  /* 0x000000005e0b72ca */ /* 0x000fe200000e0000 */
[----:B------:R-:W-:Y:S01]  /*6b50*/  USHF.L.U32 UR50, UR27, 0x7, URZ ;  /* 0x000000071b327899 */ /* 0x000fe200080006ff */
[----:B------:R-:W-:Y:S01]  /*6b60*/  IADD3 R77, PT, PT, R77, 0x1, RZ ;  /* 0x000000014d4d7810 */ /* 0x000fe20007ffe0ff */
[----:B------:R-:W-:Y:S07]  /*6b70*/  USHF.L.U32 UR49, UR20, 0x6, URZ ;  /* 0x0000000614317899 */ /* 0x000fee00080006ff */
[----:B------:R-:W1:Y:S01]  /*6b80*/  @!UP0 LDCU.128 UR12, c[0x0][0xf10] ;  /* 0x0001e200ff0c87ac */ /* 0x000e620008000c00 */
[----:B------:R-:W2:Y:S01]  /*6b90*/  @!UP0 LDCU UR5, c[0x0][0xf0c] ;  /* 0x0001e180ff0587ac */ /* 0x000ea20008000800 */
[----:B------:R-:W3:Y:S01]  /*6ba0*/  @!UP0 LDCU UR10, c[0x0][0xf20] ;  /* 0x0001e400ff0a87ac */ /* 0x000ee20008000800 */
[----:B-1----:R-:W-:Y:S02]  /*6bb0*/  UIMAD.WIDE.U32 UR8, UR37, UR12, URZ ;  /* 0x0000000c250872a5 */ /* 0x002fe4000f8e00ff */
[----:B------:R-:W-:Y:S02]  /*6bc0*/  UIMAD.WIDE.U32 UR6, UR36, UR15, URZ ;  /* 0x0000000f240672a5 */ /* 0x000fe4000f8e00ff */
[----:B------:R-:W-:Y:S03]  /*6bd0*/  @!UP0 UISETP.NE.AND UP1, UPT, UR14, 0x1, UPT ;  /* 0x000000010e00888c */ /* 0x000fe6000bf25270 */
[----:B------:R-:W-:Y:S01]  /*6be0*/  @!UP0 UMOV UR4, UR9 ;  /* 0x0000000900048c82 */ /* 0x000fe20008000000 */
[----:B--2---:R-:W-:Y:S02]  /*6bf0*/  @!UP0 UISETP.NE.AND UP2, UPT, UR5, 0x1, UPT ;  /* 0x000000010500888c */ /* 0x004fe4000bf45270 */
[----:B------:R-:W-:Y:S01]  /*6c00*/  @!UP0 USHF.R.U32.HI UR4, URZ, UR13, UR4 ;  /* 0x0000000dff048299 */ /* 0x000fe20008011604 */
[----:B------:R-:W-:Y:S02]  /*6c10*/  @!UP0 UMOV UR6, UR7 ;  /* 0x0000000700068c82 */ /* 0x000fe40008000000 */
[----:B---3--:R-:W-:Y:S02]  /*6c20*/  @!UP0 USHF.R.U32.HI UR6, URZ, UR10, UR6 ;  /* 0x0000000aff068299 */ /* 0x008fe40008011606 */
[----:B------:R-:W-:Y:S02]  /*6c30*/  @!UP0 USEL UR7, UR37, UR4, !UP2 ;  /* 0x0000000425078287 */ /* 0x000fe4000d000000 */
[----:B------:R-:W-:Y:S04]  /*6c40*/  @!UP0 USEL UR6, UR36, UR6, !UP1 ;  /* 0x0000000624068287 */ /* 0x000fe8000c800000 */
[----:B------:R-:W-:Y:S02]  /*6c50*/  @!UP0 UIADD3 UR4, UPT, UPT, -UR7, UR6, URZ ;  /* 0x0000000607048290 */ /* 0x000fe4000fffe1ff */
[----:B------:R-:W-:Y:S02]  /*6c60*/  @!UP0 UIADD3 UR6, UPT, UPT, UR7, -UR6, URZ ;  /* 0x8000000607068290 */ /* 0x000fe4000fffe0ff */
[----:B------:R-:W-:Y:S02]  /*6c70*/  @!UP0 UIMAD UR37, UR4, UR5, UR37 ;  /* 0x00000005042582a4 */ /* 0x000fe4000f8e0225 */
[----:B------:R-:W-:Y:S02]  /*6c80*/  @!UP0 UIMAD UR36, UR6, UR14, UR36 ;  /* 0x0000000e062482a4 */ /* 0x000fe4000f8e0224 */
[----:B------:R-:W-:Y:S09]  /*6c90*/  ULOP3.LUT UP0, URZ, UR11, 0x90, URZ, 0xc0, !UPT ;  /* 0x000000900bff7892 */ /* 0x000ff2000f80c0ff */
[----:B------:R-:W-:Y:S05]  /*6ca0*/  BRA.U !UP0, `(.L_x_100) ;  /* 0x00000001087c7547 */ /* 0x000fea000b800000 */
[----:B------:R-:W1:Y:S01]  /*6cb0*/  LDCU.64 UR8, c[0x4][0x80] ;  /* 0x01001000ff0877ac */ /* 0x000e620008000a00 */
[----:B------:R-:W-:Y:S01]  /*6cc0*/  MOV R2, 0x0 ;  /* 0x0000000000027802 */ /* 0x000fe20000000f00 */
[----:B------:R-:W-:Y:S02]  /*6cd0*/  HFMA2 R12, -RZ, RZ, 0, 5.9604644775390625e-08 ;  /* 0x00000001ff0c7431 */ /* 0x000fe400000001ff */
[----:B------:R-:W-:Y:S01]  /*6ce0*/  IMAD.MOV.U32 R8, RZ, RZ, 0x70 ;  /* 0x00000070ff087424 */ /* 0x000fe200078e00ff */
[----:B------:R2:W3:Y:S01]  /*6cf0*/  LDC.64 R14, c[0x4][R2] ;  /* 0x01000000020e7b82 */ /* 0x0004e20000000a00 */
[----:B------:R-:W4:Y:S01]  /*6d00*/  LDCU.64 UR6, c[0x4][0x88] ;  /* 0x01001100ff0677ac */ /* 0x000f220008000a00 */
[----:B------:R-:W-:Y:S01]  /*6d10*/  IMAD.MOV.U32 R13, RZ, RZ, RZ ;  /* 0x000000ffff0d7224 */ /* 0x000fe200078e00ff */
[----:B------:R-:W2:Y:S01]  /*6d20*/  LDCU.64 UR4, c[0x4][0x8] ;  /* 0x01000100ff0477ac */ /* 0x000ea20008000a00 */
[----:B-1----:R-:W-:Y:S01]  /*6d30*/  MOV R5, UR9 ;  /* 0x0000000900057c02 */ /* 0x002fe20008000f00 */
[----:B------:R-:W-:Y:S01]  /*6d40*/  IMAD.U32 R4, RZ, RZ, UR8 ;  /* 0x00000008ff047e24 */ /* 0x000fe2000f8e00ff */
[----:B----4-:R-:W-:Y:S01]  /*6d50*/  MOV R7, UR7 ;  /* 0x0000000700077c02 */ /* 0x010fe20008000f00 */
[----:B------:R-:W-:Y:S01]  /*6d60*/  IMAD.U32 R6, RZ, RZ, UR6 ;  /* 0x00000006ff067e24 */ /* 0x000fe2000f8e00ff */
[----:B--2---:R-:W-:Y:S01]  /*6d70*/  MOV R11, UR5 ;  /* 0x00000005000b7c02 */ /* 0x004fe20008000f00 */
[----:B------:R-:W-:Y:S02]  /*6d80*/  IMAD.U32 R10, RZ, RZ, UR4 ;  /* 0x00000004ff0a7e24 */ /* 0x000fe4000f8e00ff */
[----:B------:R-:W-:Y:S07]  /*6d90*/  LEPC R20, `(.L_x_101) ;  /* 0x000000001014794e */ /* 0x000fee0000000000 */
[----:B---3-5:R-:W-:Y:S05]  /*6da0*/  CALL.ABS.NOINC R14 ;  /* 0x000000000e007343 */ /* 0x028fea0003c00000 */
.L_x_101:
[----:B------:R-:W1:Y:S01]  /*6db0*/  LDCU.64 UR8, c[0x4][0x80] ;  /* 0x01001000ff0877ac */ /* 0x000e620008000a00 */
[----:B------:R-:W2:Y:S01]  /*6dc0*/  LDC.64 R2, c[0x4][R2] ;  /* 0x0100000002027b82 */ /* 0x000ea20000000a00 */
[----:B------:R-:W-:Y:S02]  /*6dd0*/  HFMA2 R12, -RZ, RZ, 0, 5.9604644775390625e-08 ;  /* 0x00000001ff0c7431 */ /* 0x000fe400000001ff */
[----:B------:R-:W-:Y:S02]  /*6de0*/  IMAD.MOV.U32 R8, RZ, RZ, 0x70 ;  /* 0x00000070ff087424 */ /* 0x000fe400078e00ff */
[----:B------:R-:W-:Y:S01]  /*6df0*/  IMAD.MOV.U32 R13, RZ, RZ, RZ ;  /* 0x000000ffff0d7224 */ /* 0x000fe200078e00ff */
[----:B------:R-:W3:Y:S01]  /*6e00*/  LDCU.64 UR6, c[0x4][0x88] ;  /* 0x01001100ff0677ac */ /* 0x000ee20008000a00 */
[----:B------:R-:W4:Y:S01]  /*6e10*/  LDCU.64 UR4, c[0x4][0x8] ;  /* 0x01000100ff0477ac */ /* 0x000f220008000a00 */
[----:B-1----:R-:W-:Y:S02]  /*6e20*/  MOV R4, UR8 ;  /* 0x0000000800047c02 */ /* 0x002fe40008000f00 */
[----:B------:R-:W-:Y:S02]  /*6e30*/  MOV R5, UR9 ;  /* 0x0000000900057c02 */ /* 0x000fe40008000f00 */
[----:B---3--:R-:W-:Y:S01]  /*6e40*/  MOV R7, UR7 ;  /* 0x0000000700077c02 */ /* 0x008fe20008000f00 */
[----:B------:R-:W-:Y:S01]  /*6e50*/  IMAD.U32 R6, RZ, RZ, UR6 ;  /* 0x00000006ff067e24 */ /* 0x000fe2000f8e00ff */
[----:B----4-:R-:W-:Y:S01]  /*6e60*/  MOV R11, UR5 ;  /* 0x00000005000b7c02 */ /* 0x010fe20008000f00 */
[----:B------:R-:W-:Y:S02]  /*6e70*/  IMAD.U32 R10, RZ, RZ, UR4 ;  /* 0x00000004ff0a7e24 */ /* 0x000fe4000f8e00ff */
[----:B------:R-:W-:Y:S07]  /*6e80*/  LEPC R20, `(.L_x_100) ;  /* 0x000000001014794e */ /* 0x000fee0000000000 */
[----:B--2---:R-:W-:Y:S05]  /*6e90*/  CALL.ABS.NOINC R2 ;  /* 0x0000000002007343 */ /* 0x004fea0003c00000 */
.L_x_100:
[----:B------:R-:W-:Y:S02]  /*6ea0*/  R2UR UR6, R96 ;  /* 0x00000000600672ca */ /* 0x000fe400000e0000 */
[----:B------:R-:W-:Y:S02]  /*6eb0*/  R2UR UR5, R88 ;  /* 0x00000000580572ca */ /* 0x000fe400000e0000 */
[----:B------:R-:W-:Y:S02]  /*6ec0*/  R2UR UR4, R87 ;  /* 0x00000000570472ca */ /* 0x000fe400000e0000 */
[----:B------:R-:W-:Y:S02]  /*6ed0*/  ISETP.NE.U32.AND P4, PT, R74, RZ, PT ;  /* 0x000000ff4a00720c */ /* 0x000fe40003f85070 */
[----:B------:R-:W-:Y:S02]  /*6ee0*/  ISETP.NE.U32.AND P2, PT, RZ, UR58, PT ;  /* 0x0000003aff007c0c */ /* 0x000fe4000bf45070 */
[----:B------:R-:W-:Y:S02]  /*6ef0*/  ISETP.NE.AND.EX P4, PT, R75, RZ, PT, P4 ;  /* 0x000000ff4b00720c */ /* 0x000fe40003f85340 */
[----:B------:R-:W-:Y:S01]  /*6f00*/  ISETP.NE.AND.EX P2, PT, RZ, UR59, PT, P2 ;  /* 0x0000003bff007c0c */ /* 0x000fe2000bf45320 */
[----:B------:R-:W-:Y:S02]  /*6f10*/  UISETP.NE.AND UP2, UPT, UR6, URZ, UPT ;  /* 0x000000ff0600728c */ /* 0x000fe4000bf45270 */
[----:B------:R-:W-:Y:S04]  /*6f20*/  UISETP.NE.U32.AND UP0, UPT, UR5, URZ, UPT ;  /* 0x000000ff0500728c */ /* 0x000fe8000bf05070 */
[----:B------:R-:W-:Y:S01]  /*6f30*/  UISETP.NE.AND.EX UP1, UPT, UR4, URZ, UPT, UP0 ;  /* 0x000000ff0400728c */ /* 0x000fe2000bf25300 */
[----:B------:R-:W-:Y:S01]  /*6f40*/  PLOP3.LUT P1, PT, PT, PT, UP2, 0x80, 0x8 ;  /* 0x000000000008781c */ /* 0x000fe20003f2f028 */
[----:B------:R-:W-:Y:S03]  /*6f50*/  UPLOP3.LUT UP0, UPT, UPT, UPT, UPT, 0x40, 0x4 ;  /* 0x000000000004789c */ /* 0x000fe60003f0e870 */
[----:B------:R-:W-:Y:S06]  /*6f60*/  @UP2 UPLOP3.LUT UP0, UPT, UPT, UPT, UP1, 0x80, 0x8 ;  /* 0x000000000008289c */ /* 0x000fec0003f0f010 */
[----:B------:R-:W-:Y:S01]  /*6f70*/  PLOP3.LUT P0, PT, PT, PT, UP0, 0x80, 0x8 ;  /* 0x000000000008781c */ /* 0x000fe20003f0f008 */
[----:B------:R-:W-:Y:S01]  /*6f80*/  @!UPT UIADD3 URZ, UPT, UPT, URZ, URZ, URZ ;  /* 0x000000fffffff290 */ /* 0x000fe2000fffe0ff */
[----:B------:R-:W-:Y:S11]  /*6f90*/  BRA.U !UP1, `(.L_x_102) ;  /* 0x0000000109407547 */ /* 0x000ff6000b800000 */
[----:B------:R-:W-:Y:S01]  /*6fa0*/  UISETP.NE.U32.AND UP0, UPT, UR58, URZ, UPT ;  /* 0x000000ff3a00728c */ /* 0x000fe2000bf05070 */
[----:B------:R-:W-:Y:S01]  /*6fb0*/  R2UR UR6, R88 ;  /* 0x00000000580672ca */ /* 0x000fe200000e0000 */
[----:B------:R-:W1:Y:S01]  /*6fc0*/  LDCU.64 UR8, c[0x0][0x358] ;  /* 0x00006b00ff0877ac */ /* 0x000e620008000a00 */
[----:B------:R-:W-:Y:S02]  /*6fd0*/  HFMA2 R85, -RZ, RZ, 0, 5.9604644775390625e-08 ;  /* 0x00000001ff557431 */ /* 0x000fe400000001ff */
[----:B------:R-:W-:Y:S01]  /*6fe0*/  IMAD.MOV.U32 R0, RZ, RZ, 0x1 ;  /* 0x00000001ff007424 */ /* 0x000fe200078e00ff */
[----:B------:R-:W-:Y:S06]  /*6ff0*/  UISETP.NE.AND.EX UP0, UPT, UR59, URZ, UPT, UP0 ;  /* 0x000000ff3b00728c */ /* 0x000fec000bf05300 */
[----:B------:R-:W-:Y:S05]  /*7000*/  PLOP3.LUT P3, PT, PT, PT, UP0, 0x80, 0x8 ;  /* 0x000000000008781c */ /* 0x000fea0003f6f008 */
[----:B------:R-:W2:Y:S01]  /*7010*/  @UP0 LDCU.64 UR4, c[0x0][0xc88] ;  /* 0x00019100ff0407ac */ /* 0x000ea20008000a00 */
[----:B------:R-:W-:Y:S07]  /*7020*/  @UP0 UIMAD UR6, UR44, UR6, URZ ;  /* 0x000000062c0602a4 */ /* 0x000fee000f8e02ff */
[----:B------:R-:W-:Y:S01]  /*7030*/  @!P3 PRMT R85, R0, 0x7610, R85 ;  /* 0x000076100055b816 */ /* 0x000fe20000000055 */
[----:B--2---:R-:W-:Y:S06]  /*7040*/  @UP0 UIMAD.WIDE UR4, UR6, 0x4, UR4 ;  /* 0x00000004060408a5 */ /* 0x004fec000f8e0204 */
[----:B------:R-:W-:Y:S02]  /*7050*/  IMAD.U32 R2, RZ, RZ, UR4 ;  /* 0x00000004ff027e24 */ /* 0x000fe4000f8e00ff */
[----:B------:R-:W-:Y:S03]  /*7060*/  IMAD.U32 R3, RZ, RZ, UR5 ;  /* 0x00000005ff037e24 */ /* 0x000fe6000f8e00ff */
[----:B------:R-:W2:Y:S02]  /*7070*/  @!UP0 LDCU UR4, c[0x0][0xc80] ;  /* 0x00019000ff0487ac */ /* 0x000ea40008000800 */
[----:B-1---5:R1:W5:Y:S02]  /*7080*/  @P3 LDG.E R45, desc[UR8][R2.64] ;  /* 0x00000008022d3981 */ /* 0x022364000c1e1900 */
[----:B-12---:R-:W-:Y:S02]  /*7090*/  @!P3 MOV R45, UR4 ;  /* 0x00000004002dbc02 */ /* 0x006fe40008000f00 */
.L_x_102:
[----:B------:R-:W-:Y:S05]  /*70a0*/  @!P4 BRA `(.L_x_103) ;  /* 0x000000000024c947 */ /* 0x000fea0003800000 */
[----:B------:R-:W-:Y:S01]  /*70b0*/  ISETP.NE.U32.AND P3, PT, R72, RZ, PT ;  /* 0x000000ff4800720c */ /* 0x000fe20003f65070 */
[----:B------:R-:W1:Y:S03]  /*70c0*/  LDCU.64 UR4, c[0x0][0x358] ;  /* 0x00006b00ff0477ac */ /* 0x000e660008000a00 */
[----:B------:R-:W-:Y:S11]  /*70d0*/  ISETP.NE.AND.EX P3, PT, R73, RZ, PT, P3 ;  /* 0x000000ff4900720c */ /* 0x000ff60003f65330 */
[----:B------:R-:W-:Y:S02]  /*70e0*/  @!UPT UIADD3 URZ, UPT, UPT, URZ, URZ, URZ ;  /* 0x000000fffffff290 */ /* 0x000fe4000fffe0ff */
[----:B------:R-:W2:Y:S01]  /*70f0*/  @P3 LDC.64 R2, c[0x0][0xca8] ;  /* 0x00032a00ff023b82 */ /* 0x000ea20000000a00 */
[----:B------:R-:W-:Y:S04]  /*7100*/  @P3 IMAD R0, R74, UR44, RZ ;  /* 0x0000002c4a003c24 */ /* 0x000fe8000f8e02ff */
[----:B--2---:R-:W-:Y:S05]  /*7110*/  @P3 IMAD.WIDE R2, R0, 0x4, R2 ;  /* 0x0000000400023825 */ /* 0x004fea00078e0202 */
[----:B-1---5:R1:W5:Y:S02]  /*7120*/  @P3 LDG.E R43, desc[UR4][R2.64] ;  /* 0x00000004022b3981 */ /* 0x022364000c1e1900 */
[----:B-1----:R-:W2:Y:S02]  /*7130*/  @!P3 LDC R43, c[0x0][0xca0] ;  /* 0x00032800ff2bbb82 */ /* 0x002ea40000000800 */
.L_x_103:
[----:B-----5:R-:W-:Y:S01]  /*7140*/  FSETP.NEU.AND P3, PT, R45, RZ, PT ;  /* 0x000000ff2d00720b */ /* 0x020fe20003f6d000 */
[----:B------:R-:W-:Y:S01]  /*7150*/  ULOP3.LUT UR4, UR57, 0x1, URZ, 0x3c, !UPT ;  /* 0x0000000139047892 */ /* 0x000fe2000f8e3cff */
[----:B------:R-:W-:Y:S01]  /*7160*/  SEL R4, RZ, 0xffffffff, P2 ;  /* 0xffffffffff047807 */ /* 0x000fe20001000000 */
[----:B------:R-:W-:Y:S01]  /*7170*/  IMAD.U32 R51, RZ, RZ, UR45 ;  /* 0x0000002dff337e24 */ /* 0x000fe2000f8e00ff */
[----:B------:R-:W-:Y:S01]  /*7180*/  @P1 LOP3.LUT P2, RZ, R85, 0xff, RZ, 0xc0, !PT ;  /* 0x000000ff55ff1812 */ /* 0x000fe2000784c0ff */
[----:B------:R-:W-:Y:S01]  /*7190*/  IMAD.MOV.U32 R98, RZ, RZ, 0x10 ;  /* 0x00000010ff627424 */ /* 0x000fe200078e00ff */
[----:B------:R-:W-:Y:S01]  /*71a0*/  @P1 SEL R0, RZ, 0xffffffff, P3 ;  /* 0xffffffffff001807 */ /* 0x000fe20001800000 */
[----:B------:R-:W-:Y:S01]  /*71b0*/  IMAD.U32 R112, RZ, RZ, UR4 ;  /* 0x00000004ff707e24 */ /* 0x000fe2000f8e00ff */
[----:B------:R-:W-:Y:S01]  /*71c0*/  LEA R104, R80, UR43, 0x3 ;  /* 0x0000002b50687c11 */ /* 0x000fe2000f8e18ff */
[----:B------:R-:W-:Y:S01]  /*71d0*/  IMAD.SHL.U32 R99, R82, 0x2, RZ ;  /* 0x0000000252637824 */ /* 0x000fe200078e00ff */
[----:B------:R-:W-:Y:S01]  /*71e0*/  @P0 SEL R0, R4, R0, !P2 ;  /* 0x0000000004000207 */ /* 0x000fe20005000000 */
[----:B------:R-:W-:Y:S01]  /*71f0*/  IMAD.SHL.U32 R51, R51, 0x1000, RZ ;  /* 0x0000100033337824 */ /* 0x000fe200078e00ff */
[----:B------:R-:W-:Y:S01]  /*7200*/  PLOP3.LUT P2, PT, PT, PT, UP1, 0x80, 0x8 ;  /* 0x000000000008781c */ /* 0x000fe20003f4f018 */
[----:B------:R-:W-:Y:S01]  /*7210*/  BSSY B1, `(.L_x_104) ;  /* 0x000003b000017945 */ /* 0x000fe20003800000 */
[----:B------:R-:W-:Y:S01]  /*7220*/  @P1 LOP3.LUT R0, R0, 0x1, RZ, 0xc0, !PT ;  /* 0x0000000100001812 */ /* 0x000fe200078ec0ff */
[----:B------:R-:W-:Y:S01]  /*7230*/  IMAD.MOV.U32 R107, RZ, RZ, 0x1 ;  /* 0x00000001ff6b7424 */ /* 0x000fe200078e00ff */
[----:B------:R-:W-:Y:S01]  /*7240*/  LOP3.LUT P4, R76, R85, 0xff, RZ, 0xc0, !PT ;  /* 0x000000ff554c7812 */ /* 0x000fe2000788c0ff */
[----:B------:R-:W-:Y:S01]  /*7250*/  IMAD R105, R80, 0x40, R81 ;  /* 0x0000004050697824 */ /* 0x000fe200078e0251 */
[----:B------:R-:W-:Y:S01]  /*7260*/  ISETP.NE.U32.OR P5, PT, R0, 0x1, !P1 ;  /* 0x000000010000780c */ /* 0x000fe20004fa5470 */
[----:B------:R-:W-:Y:S01]  /*7270*/  IMAD.U32 R0, RZ, RZ, UR45 ;  /* 0x0000002dff007e24 */ /* 0x000fe2000f8e00ff */
[----:B------:R-:W-:Y:S01]  /*7280*/  SEL R3, RZ, 0xffffffff, P3 ;  /* 0xffffffffff037807 */ /* 0x000fe20001800000 */
[----:B------:R-:W-:Y:S01]  /*7290*/  IMAD.U32 R106, RZ, RZ, UR45 ;  /* 0x0000002dff6a7e24 */ /* 0x000fe2000f8e00ff */
[----:B------:R-:W-:Y:S02]  /*72a0*/  LOP3.LUT P6, RZ, R83, 0x40, RZ, 0xc0, !PT ;  /* 0x0000004053ff7812 */ /* 0x000fe400078cc0ff */
[----:B------:R-:W-:Y:S02]  /*72b0*/  CS2R R70, SRZ ;  /* 0x0000000000467805 */ /* 0x000fe4000001ff00 */
[----:B------:R-:W-:Y:S02]  /*72c0*/  LEA R0, R0, UR43, 0x3 ;  /* 0x0000002b00007c11 */ /* 0x000fe4000f8e18ff */
[----:B------:R-:W-:Y:S02]  /*72d0*/  CS2R R68, SRZ ;  /* 0x0000000000447805 */ /* 0x000fe4000001ff00 */
[----:B------:R-:W-:Y:S02]  /*72e0*/  @P2 SEL R3, R4, R3, !P4 ;  /* 0x0000000304032207 */ /* 0x000fe40006000000 */
[----:B------:R-:W-:Y:S02]  /*72f0*/  CS2R R66, SRZ ;  /* 0x0000000000427805 */ /* 0x000fe4000001ff00 */
[----:B------:R-:W-:Y:S02]  /*7300*/  SEL R98, R98, 0xfffffff0, !P6 ;  /* 0xfffffff062627807 */ /* 0x000fe40007000000 */
[----:B------:R-:W-:Y:S02]  /*7310*/  CS2R R64, SRZ ;  /* 0x0000000000407805 */ /* 0x000fe4000001ff00 */
[----:B------:R-:W-:Y:S02]  /*7320*/  LOP3.LUT R3, R3, 0x1, RZ, 0xc0, !PT ;  /* 0x0000000103037812 */ /* 0x000fe400078ec0ff */
[----:B------:R-:W-:Y:S02]  /*7330*/  CS2R R58, SRZ ;  /* 0x00000000003a7805 */ /* 0x000fe4000001ff00 */
[----:B------:R-:W-:Y:S02]  /*7340*/  @P5 SHF.L.U32 R2, R112, 0x1f, RZ ;  /* 0x0000001f70025819 */ /* 0x000fe400000006ff */
[----:B------:R-:W-:Y:S02]  /*7350*/  CS2R R56, SRZ ;  /* 0x0000000000387805 */ /* 0x000fe4000001ff00 */
[----:B------:R-:W-:Y:S02]  /*7360*/  IADD3 R50, PT, PT, R51, UR43, R99 ;  /* 0x0000002b33327c10 */ /* 0x000fe4000fffe063 */
[----:B------:R-:W-:Y:S01]  /*7370*/  CS2R R54, SRZ ;  /* 0x0000000000367805 */ /* 0x000fe2000001ff00 */
[----:B------:R1:W3:Y:S01]  /*7380*/  @P5 SYNCS.PHASECHK.TRANS64.TRYWAIT P1, [R0+URZ+0x80], R2 ;  /* 0x00008002000055a7 */ /* 0x0002e200080211ff */
[----:B------:R-:W-:Y:S02]  /*7390*/  ISETP.NE.U32.AND P2, PT, R3, 0x1, PT ;  /* 0x000000010300780c */ /* 0x000fe40003f45070 */
[----:B------:R-:W-:Y:S02]  /*73a0*/  CS2R R52, SRZ ;  /* 0x0000000000347805 */ /* 0x000fe4000001ff00 */
[----:B------:R-:W-:Y:S01]  /*73b0*/  P2R R97, PR, RZ, 0x20 ;  /* 0x00000020ff617803 */ /* 0x000fe20000000000 */
[----:B------:R-:W-:Y:S01]  /*73c0*/  IMAD.IADD R49, R50, 0x1, R98 ;  /* 0x0000000132317824 */ /* 0x000fe200078e0262 */
[----:B------:R-:W-:Y:S02]  /*73d0*/  P2R R113, PR, RZ, 0x4 ;  /* 0x00000004ff717803 */ /* 0x000fe40000000000 */
[----:B-1----:R-:W-:Y:S04]  /*73e0*/  SHF.L.U32 R2, R79, 0x1f, RZ ;  /* 0x0000001f4f027819 */ /* 0x002fe800000006ff */
[----:B------:R1:W4:Y:S01]  /*73f0*/  SYNCS.PHASECHK.TRANS64.TRYWAIT P0, [R104+URZ+0xe0], R2 ;  /* 0x0000e002680075a7 */ /* 0x00032200080011ff */
[----:B---3--:R-:W-:Y:S01]  /*7400*/  @P5 SEL R107, RZ, 0x1, !P1 ;  /* 0x00000001ff6b5807 */ /* 0x008fe20004800000 */
[----:B-1----:R-:W-:Y:S06]  /*7410*/  @!P5 BRA `(.L_x_105) ;  /* 0x000000000068d947 */ /* 0x002fec0003800000 */
[----:B------:R-:W-:Y:S01]  /*7420*/  ISETP.NE.AND P1, PT, R107, RZ, PT ;  /* 0x000000ff6b00720c */ /* 0x000fe20003f25270 */
[----:B------:R-:W-:Y:S01]  /*7430*/  BSSY B0, `(.L_x_106) ;  /* 0x000000d000007945 */ /* 0x000fe20003800000 */
[----:B------:R-:W-:Y:S02]  /*7440*/  CS2R R54, SRZ ;  /* 0x0000000000367805 */ /* 0x000fe4000001ff00 */
[----:B------:R-:W-:Y:S02]  /*7450*/  CS2R R52, SRZ ;  /* 0x0000000000347805 */ /* 0x000fe4000001ff00 */
[----:B------:R-:W-:Y:S02]  /*7460*/  CS2R R58, SRZ ;  /* 0x00000000003a7805 */ /* 0x000fe4000001ff00 */
[----:B------:R-:W-:Y:S02]  /*7470*/  CS2R R56, SRZ ;  /* 0x0000000000387805 */ /* 0x000fe4000001ff00 */
[----:B------:R-:W-:Y:S02]  /*7480*/  CS2R R66, SRZ ;  /* 0x0000000000427805 */ /* 0x000fe4000001ff00 */
[----:B------:R-:W-:Y:S02]  /*7490*/  CS2R R64, SRZ ;  /* 0x0000000000407805 */ /* 0x000fe4000001ff00 */
[----:B------:R-:W-:Y:S02]  /*74a0*/  CS2R R70, SRZ ;  /* 0x0000000000467805 */ /* 0x000fe4000001ff00 */
[----:B------:R-:W-:Y:S01]  /*74b0*/  CS2R R68, SRZ ;  /* 0x0000000000447805 */ /* 0x000fe2000001ff00 */
[----:B------:R-:W-:Y:S06]  /*74c0*/  @P1 BRA `(.L_x_107) ;  /* 0x00000000000c1947 */ /* 0x000fec0003800000 */
[----:B------:R-:W-:Y:S04]  /*74d0*/  SHF.L.U32 R3, R112, 0x1f, RZ ;  /* 0x0000001f70037819 */ /* 0x000fe800000006ff */
[----:B------:R-:W1:Y:S02]  /*74e0*/  SYNCS.PHASECHK.TRANS64.TRYWAIT P1, [R0+URZ+0x80], R3 ;  /* 0x00008003000075a7 */ /* 0x000e6400080211ff */
[----:B-1----:R-:W-:Y:S05]  /*74f0*/  @!P1 BRA `(.L_x_108) ;  /* 0x0000004c00109947 */ /* 0x002fea0003800000 */
.L_x_107:
[----:B------:R-:W-:Y:S05]  /*7500*/  BSYNC B0 ;  /* 0x0000000000007941 */ /* 0x000fea0003800000 */
.L_x_106:
[----:B------:R-:W-:Y:S01]  /*7510*/  ISETP.NE.AND P1, PT, R113, RZ, PT ;  /* 0x000000ff7100720c */ /* 0x000fe20003f25270 */
[----:B------:R-:W-:Y:S04]  /*7520*/  UIADD3 UR4, UPT, UPT, UR45, 0x1, URZ ;  /* 0x000000012d047890 */ /* 0x000fe8000fffe0ff */
[----:B------:R-:W-:Y:S04]  /*7530*/  UISETP.NE.AND UP0, UPT, UR4, 0x3, UPT ;  /* 0x000000030400788c */ /* 0x000fe8000bf05270 */
[----:B------:R-:W-:Y:S02]  /*7540*/  USEL UR5, URZ, 0x1, UP0 ;  /* 0x00000001ff057887 */ /* 0x000fe40008000000 */
[----:B------:R-:W-:Y:S02]  /*7550*/  USEL UR4, UR4, URZ, UP0 ;  /* 0x000000ff04047287 */ /* 0x000fe40008000000 */
[----:B------:R3:W1:Y:S02]  /*7560*/  @P1 LDS.128 R52, [R50+0x200] ;  /* 0x0002000032341984 */ /* 0x0006640000000c00 */
[----:B------:R-:W-:Y:S02]  /*7570*/  LOP3.LUT R112, R112, UR5, RZ, 0x3c, !PT ;  /* 0x0000000570707c12 */ /* 0x000fe4000f8e3cff */
[----:B------:R3:W1:Y:S01]  /*7580*/  @P1 LDS.128 R56, [R49+0x200] ;  /* 0x0002000031381984 */ /* 0x0006620000000c00 */
[----:B------:R-:W-:Y:S03]  /*7590*/  IMAD.U32 R106, RZ, RZ, UR4 ;  /* 0x00000004ff6a7e24 */ /* 0x000fe6000f8e00ff */
[----:B------:R3:W1:Y:S04]  /*75a0*/  @P1 LDS.128 R64, [R50+0xa00] ;  /* 0x000a000032401984 */ /* 0x0006680000000c00 */
[----:B------:R3:W1:Y:S02]  /*75b0*/  @P1 LDS.128 R68, [R49+0xa00] ;  /* 0x000a000031441984 */ /* 0x0006640000000c00 */
.L_x_105:
[----:B------:R-:W-:Y:S05]  /*75c0*/  BSYNC B1 ;  /* 0x0000000000017941 */ /* 0x000fea0003800000 */
.L_x_104:
[----:B------:R-:W-:Y:S01]  /*75d0*/  HFMA2 R39, -RZ, RZ, 0, 0 ;  /* 0x00000000ff277431 */ /* 0x000fe200000001ff */
[----:B-1----:R-:W-:Y:S01]  /*75e0*/  SHF.R.U32.HI R0, RZ, 0x15, R105 ;  /* 0x00000015ff007819 */ /* 0x002fe20000011669 */
[----:B----4-:R-:W-:Y:S06]  /*75f0*/  @P0 BRA `(.L_x_109) ;  /* 0x0000000000080947 */ /* 0x010fec0003800000 */
[----:B------:R-:W1:Y:S02]  /*7600*/  SYNCS.PHASECHK.TRANS64.TRYWAIT P0, [R104+URZ+0xe0], R2 ;  /* 0x0000e002680075a7 */ /* 0x000e6400080011ff */
[----:B-1----:R-:W-:Y:S05]  /*7610*/  @!P0 BRA `(.L_x_110) ;  /* 0x0000004800dc8947 */ /* 0x002fea0003800000 */
.L_x_109:
[----:B-1----:R-:W-:Y:S01]  /*7620*/  LOP3.LUT R2, R0, 0x3, RZ, 0xc0, !PT ;  /* 0x0000000300027812 */ /* 0x002fe200078ec0ff */
[----:B------:R-:W-:Y:S01]  /*7630*/  IMAD.MOV.U32 R38, RZ, RZ, RZ ;  /* 0x000000ffff267224 */ /* 0x000fe200078e00ff */
[----:B------:R-:W-:Y:S02]  /*7640*/  CS2R R36, SRZ ;  /* 0x0000000000247805 */ /* 0x000fe4000001ff00 */
[----:B------:R-:W-:Y:S02]  /*7650*/  CS2R R34, SRZ ;  /* 0x0000000000227805 */ /* 0x000fe4000001ff00 */
[----:B------:R-:W-:Y:S02]  /*7660*/  ISETP.NE.AND P0, PT, R84, R2, PT ;  /* 0x000000025400720c */ /* 0x000fe40003f05270 */
[----:B------:R-:W-:Y:S02]  /*7670*/  CS2R R32, SRZ ;  /* 0x0000000000207805 */ /* 0x000fe4000001ff00 */
        /* <DEDUP_REMOVED lines=13> */
[----:B------:R-:W-:Y:S11]  /*7750*/  LOP3.LUT P0, RZ, R0, 0x3, R86, 0x48, !PT ;  /* 0x0000000300ff7812 */ /* 0x000ff60007804856 */
[----:B------:R-:W-:Y:S02]  /*7760*/  @!UPT UIADD3 URZ, UPT, UPT, URZ, URZ, URZ ;  /* 0x000000fffffff290 */ /* 0x000fe4000fffe0ff */
[----:B------:R-:W-:Y:S05]  /*7770*/  @!P0 BRA `(.L_x_112) ;  /* 0x0000000000408947 */ /* 0x000fea0003800000 */
[----:B------:R-:W1:Y:S01]  /*7780*/  LDCU.64 UR8, c[0x4][0x70] ;  /* 0x01000e00ff0877ac */ /* 0x000e620008000a00 */
[----:B------:R-:W-:Y:S01]  /*7790*/  MOV R15, 0x0 ;  /* 0x00000000000f7802 */ /* 0x000fe20000000f00 */
[----:B------:R-:W-:Y:S02]  /*77a0*/  HFMA2 R12, -RZ, RZ, 0, 5.9604644775390625e-08 ;  /* 0x00000001ff0c7431 */ /* 0x000fe400000001ff */
[----:B------:R-:W-:Y:S02]  /*77b0*/  IMAD.MOV.U32 R8, RZ, RZ, 0x192 ;  /* 0x00000192ff087424 */ /* 0x000fe400078e00ff */
[----:B------:R-:W-:Y:S01]  /*77c0*/  IMAD.MOV.U32 R13, RZ, RZ, RZ ;  /* 0x000000ffff0d7224 */ /* 0x000fe200078e00ff */
[----:B------:R-:W4:Y:S01]  /*77d0*/  LDCU.64 UR6, c[0x4][0x78] ;  /* 0x01000f00ff0677ac */ /* 0x000f220008000a00 */
[----:B------:R-:W2:Y:S01]  /*77e0*/  LDC.64 R14, c[0x4][R15] ;  /* 0x010000000f0e7b82 */ /* 0x000ea20000000a00 */
[----:B------:R-:W5:Y:S01]  /*77f0*/  LDCU.64 UR4, c[0x4][0x10] ;  /* 0x01000200ff0477ac */ /* 0x000f620008000a00 */
[----:B-1----:R-:W-:Y:S01]  /*7800*/  MOV R5, UR9 ;  /* 0x0000000900057c02 */ /* 0x002fe20008000f00 */
[----:B------:R-:W-:Y:S01]  /*7810*/  IMAD.U32 R4, RZ, RZ, UR8 ;  /* 0x00000008ff047e24 */ /* 0x000fe2000f8e00ff */
[----:B----4-:R-:W-:Y:S01]  /*7820*/  MOV R7, UR7 ;  /* 0x0000000700077c02 */ /* 0x010fe20008000f00 */
[----:B------:R-:W-:Y:S01]  /*7830*/  IMAD.U32 R6, RZ, RZ, UR6 ;  /* 0x00000006ff067e24 */ /* 0x000fe2000f8e00ff */
[----:B-----5:R-:W-:Y:S01]  /*7840*/  MOV R11, UR5 ;  /* 0x00000005000b7c02 */ /* 0x020fe20008000f00 */
[----:B------:R-:W-:Y:S02]  /*7850*/  IMAD.U32 R10, RZ, RZ, UR4 ;  /* 0x00000004ff0a7e24 */ /* 0x000fe4000f8e00ff */
[----:B------:R-:W-:Y:S07]  /*7860*/  LEPC R20, `(.L_x_112) ;  /* 0x000000001014794e */ /* 0x000fee0000000000 */
[----:B--23--:R-:W-:Y:S05]  /*7870*/  CALL.ABS.NOINC R14 ;  /* 0x000000000e007343 */ /* 0x00cfea0003c00000 */
.L_x_112:
[----:B------:R-:W-:Y:S05]  /*7880*/  WARPSYNC.ALL ;  /* 0x0000000000007948 */ /* 0x000fea0003800000 */
[C---:B------:R-:W-:Y:S01]  /*7890*/  R2UR UR4, R105.reuse ;  /* 0x00000000690472ca */ /* 0x040fe200000e0000 */
[----:B------:R-:W-:Y:S05]  /*78a0*/  VIADD R0, R105, 0x20 ;  /* 0x0000002069007836 */ /* 0x000fea0000000000 */
[----:B------:R-:W-:Y:S04]  /*78b0*/  SHF.R.U32.HI R0, RZ, 0x15, R0 ;  /* 0x00000015ff007819 */ /* 0x000fe80000011600 */
[----:B------:R-:W-:Y:S03]  /*78c0*/  LOP3.LUT P0, RZ, R0, 0x3, R86, 0x48, !PT ;  /* 0x0000000300ff7812 */ /* 0x000fe60007804856 */
[----:B------:R-:W1:Y:S10]  /*78d0*/  LDTM.x16 R24, tmem[UR4] ;  /* 0x00000004001879ee */ /* 0x000e740008240000 */
[----:B-1----:R-:W-:Y:S05]  /*78e0*/  @!P0 BRA `(.L_x_113) ;  /* 0x0000000000408947 */ /* 0x002fea0003800000 */
        /* <DEDUP_REMOVED lines=16> */
.L_x_113:
[----:B------:R-:W-:Y:S05]  /*79f0*/  WARPSYNC.ALL ;  /* 0x0000000000007948 */ /* 0x000fea0003800000 */
[----:B------:R-:W-:Y:S11]  /*7a00*/  R2UR UR4, R105 ;  /* 0x00000000690472ca */ /* 0x000ff600000e0000 */
[----:B------:R-:W-:Y:S02]  /*7a10*/  @!UPT UIADD3 URZ, UPT, UPT, URZ, URZ, URZ ;  /* 0x000000fffffff290 */ /* 0x000fe4000fffe0ff */
[----:B------:R-:W1:Y:S02]  /*7a20*/  LDTM.x16 R4, tmem[UR4+0x20] ;  /* 0x00002004000479ee */ /* 0x000e640008240000 */
[----:B-1----:R-:W-:Y:S01]  /*7a30*/  NOP ;  /* 0x0000000000007918 */ /* 0x002fe20000000000 */
.L_x_111:
[----:B------:R-:W-:Y:S01]  /*7a40*/  SHF.L.U32 R20, R52, 0x10, RZ ;  /* 0x0000001034147819 */ /* 0x000fe200000006ff */
[C---:B--2---:R-:W-:Y:S01]  /*7a50*/  FMUL R0, R43.reuse, R24 ;  /* 0x000000182b007220 */ /* 0x044fe20000400000 */
[----:B------:R-:W-:Y:S01]  /*7a60*/  ISETP.NE.AND P0, PT, R84, R2, PT ;  /* 0x000000025400720c */ /* 0x000fe20003f05270 */
[----:B------:R-:W-:Y:S01]  /*7a70*/  FMUL R2, R43, R25 ;  /* 0x000000192b027220 */ /* 0x000fe20000400000 */
[----:B------:R-:W-:Y:S01]  /*7a80*/  LOP3.LUT R21, R52, 0xffff0000, RZ, 0xc0, !PT ;  /* 0xffff000034157812 */ /* 0x000fe200078ec0ff */
[----:B------:R-:W-:Y:S01]  /*7a90*/  FFMA R0, R45, R20, R0 ;  /* 0x000000142d007223 */ /* 0x000fe20000000000 */
[----:B------:R-:W-:Y:S01]  /*7aa0*/  SHF.L.U32 R22, R53, 0x10, RZ ;  /* 0x0000001035167819 */ /* 0x000fe200000006ff */
[----:B------:R-:W-:Y:S01]  /*7ab0*/  FMUL R3, R43, R26 ;  /* 0x0000001a2b037220 */ /* 0x000fe20000400000 */
[----:B------:R-:W-:Y:S01]  /*7ac0*/  LOP3.LUT R23, R53, 0xffff0000, RZ, 0xc0, !PT ;  /* 0xffff000035177812 */ /* 0x000fe200078ec0ff */
[----:B------:R-:W-:Y:S01]  /*7ad0*/  FFMA R2, R45, R21, R2 ;  /* 0x000000152d027223 */ /* 0x000fe20000000002 */
[C---:B------:R-:W-:Y:S01]  /*7ae0*/  SHF.L.U32 R40, R54.reuse, 0x10, RZ ;  /* 0x0000001036287819 */ /* 0x040fe200000006ff */
[----:B------:R-:W-:Y:S01]  /*7af0*/  FMUL R20, R43, R27 ;  /* 0x0000001b2b147220 */ /* 0x000fe20000400000 */
[----:B------:R-:W-:Y:S01]  /*7b00*/  LOP3.LUT R41, R54, 0xffff0000, RZ, 0xc0, !PT ;  /* 0xffff000036297812 */ /* 0x000fe200078ec0ff */
[----:B------:R-:W-:Y:S01]  /*7b10*/  FFMA R3, R45, R22, R3 ;  /* 0x000000162d037223 */ /* 0x000fe20000000003 */
[----:B------:R-:W-:Y:S01]  /*7b20*/  F2FP.BF16.F32.PACK_AB R60, R2, R0 ;  /* 0x00000000023c723e */ /* 0x000fe200000010ff */
[----:B------:R-:W-:Y:S01]  /*7b30*/  FMUL R21, R43, R28 ;  /* 0x0000001c2b157220 */ /* 0x000fe20000400000 */
[----:B------:R-:W-:Y:S01]  /*7b40*/  LOP3.LUT R42, R69, 0xffff0000, RZ, 0xc0, !PT ;  /* 0xffff0000452a7812 */ /* 0x000fe200078ec0ff */
[----:B------:R-:W-:Y:S01]  /*7b50*/  FMUL R22, R43, R29 ;  /* 0x0000001d2b167220 */ /* 0x000fe20000400000 */
[----:B------:R-:W-:Y:S01]  /*7b60*/  SHF.L.U32 R44, R70, 0x10, RZ ;  /* 0x00000010462c7819 */ /* 0x000fe200000006ff */
[----:B------:R-:W-:Y:S01]  /*7b70*/  FFMA R20, R45, R23, R20 ;  /* 0x000000172d147223 */ /* 0x000fe20000000014 */
[----:B------:R-:W-:Y:S01]  /*7b80*/  SHF.L.U32 R23, R55, 0x10, RZ ;  /* 0x0000001037177819 */ /* 0x000fe200000006ff */
[----:B------:R-:W-:Y:S01]  /*7b90*/  FFMA R21, R45, R40, R21 ;  /* 0x000000282d157223 */ /* 0x000fe20000000015 */
[----:B------:R-:W-:Y:S01]  /*7ba0*/  LOP3.LUT R40, R55, 0xffff0000, RZ, 0xc0, !PT ;  /* 0xffff000037287812 */ /* 0x000fe200078ec0ff */
[----:B------:R-:W-:Y:S01]  /*7bb0*/  FFMA R22, R45, R41, R22 ;  /* 0x000000292d167223 */ /* 0x000fe20000000016 */
[----:B------:R-:W-:Y:S01]  /*7bc0*/  F2FP.BF16.F32.PACK_AB R61, R20, R3 ;  /* 0x00000003143d723e */ /* 0x000fe200000010ff */
[C---:B------:R-:W-:Y:S01]  /*7bd0*/  FMUL R0, R43.reuse, R30 ;  /* 0x0000001e2b007220 */ /* 0x040fe20000400000 */
[----:B------:R-:W-:Y:S01]  /*7be0*/  LOP3.LUT R41, R58, 0xffff0000, RZ, 0xc0, !PT ;  /* 0xffff00003a297812 */ /* 0x000fe200078ec0ff */
[----:B------:R-:W-:Y:S01]  /*7bf0*/  FMUL R2, R43, R31 ;  /* 0x0000001f2b027220 */ /* 0x000fe20000400000 */
[----:B------:R-:W-:Y:S01]  /*7c00*/  F2FP.BF16.F32.PACK_AB R62, R22, R21 ;  /* 0x00000015163e723e */ /* 0x000fe200000010ff */
[C---:B------:R-:W-:Y:S01]  /*7c10*/  FFMA R0, R45.reuse, R23, R0 ;  /* 0x000000172d007223 */ /* 0x040fe20000000000 */
[C---:B------:R-:W-:Y:S01]  /*7c20*/  SHF.L.U32 R22, R56.reuse, 0x10, RZ ;  /* 0x0000001038167819 */ /* 0x040fe200000006ff */
[----:B------:R-:W-:Y:S01]  /*7c30*/  FFMA R2, R45, R40, R2 ;  /* 0x000000282d027223 */ /* 0x000fe20000000002 */
[----:B------:R-:W-:Y:S01]  /*7c40*/  LOP3.LUT R23, R56, 0xffff0000, RZ, 0xc0, !PT ;  /* 0xffff000038177812 */ /* 0x000fe200078ec0ff */
[----:B------:R-:W-:Y:S01]  /*7c50*/  FMUL R3, R43, R32 ;  /* 0x000000202b037220 */ /* 0x000fe20000400000 */
[----:B------:R-:W-:Y:S01]  /*7c60*/  SHF.L.U32 R40, R57, 0x10, RZ ;  /* 0x0000001039287819 */ /* 0x000fe200000006ff */
[C---:B------:R-:W-:Y:S01]  /*7c70*/  FMUL R20, R43.reuse, R33 ;  /* 0x000000212b147220 */ /* 0x040fe20000400000 */
[----:B------:R-:W-:Y:S01]  /*7c80*/  F2FP.BF16.F32.PACK_AB R63, R2, R0 ;  /* 0x00000000023f723e */ /* 0x000fe200000010ff */
[----:B------:R-:W-:Y:S01]  /*7c90*/  FMUL R21, R43, R34 ;  /* 0x000000222b157220 */ /* 0x000fe20000400000 */
[----:B------:R-:W-:Y:S01]  /*7ca0*/  LOP3.LUT R46, R70, 0xffff0000, RZ, 0xc0, !PT ;  /* 0xffff0000462e7812 */ /* 0x000fe200078ec0ff */
[----:B------:R-:W-:Y:S01]  /*7cb0*/  FFMA R3, R45, R22, R3 ;  /* 0x000000162d037223 */ /* 0x000fe20000000003 */
[----:B------:R-:W-:Y:S01]  /*7cc0*/  SHF.L.U32 R47, R71, 0x10, RZ ;  /* 0x00000010472f7819 */ /* 0x000fe200000006ff */
[----:B------:R-:W-:Y:S01]  /*7cd0*/  FFMA R20, R45, R23, R20 ;  /* 0x000000172d147223 */ /* 0x000fe20000000014 */
[----:B------:R-:W-:Y:S01]  /*7ce0*/  LOP3.LUT R23, R57, 0xffff0000, RZ, 0xc0, !PT ;  /* 0xffff000039177812 */ /* 0x000fe200078ec0ff */
[----:B------:R-:W-:Y:S01]  /*7cf0*/  FFMA R21, R45, R40, R21 ;  /* 0x000000282d157223 */ /* 0x000fe20000000015 */
[----:B------:R-:W-:Y:S01]  /*7d00*/  SHF.L.U32 R40, R58, 0x10, RZ ;  /* 0x000000103a287819 */ /* 0x000fe200000006ff */
[C---:B------:R-:W-:Y:S01]  /*7d10*/  FMUL R0, R43.reuse, R35 ;  /* 0x000000232b007220 */ /* 0x040fe20000400000 */
[----:B------:R-:W-:Y:S01]  /*7d20*/  F2FP.BF16.F32.PACK_AB R100, R20, R3 ;  /* 0x000000031464723e */ /* 0x000fe200000010ff */
[----:B------:R-:W-:Y:S01]  /*7d30*/  FMUL R2, R43, R36 ;  /* 0x000000242b027220 */ /* 0x000fe20000400000 */
[----:B------:R-:W-:Y:S01]  /*7d40*/  LOP3.LUT R48, R71, 0xffff0000, RZ, 0xc0, !PT ;  /* 0xffff000047307812 */ /* 0x000fe200078ec0ff */
[----:B------:R-:W-:Y:S01]  /*7d50*/  FMUL R22, R43, R37 ;  /* 0x000000252b167220 */ /* 0x000fe20000400000 */
[----:B------:R-:W-:Y:S01]  /*7d60*/  ISETP.NE.AND P1, PT, R84, RZ, PT ;  /* 0x000000ff5400720c */ /* 0x000fe20003f25270 */
[----:B------:R-:W-:Y:S01]  /*7d70*/  FFMA R0, R45, R23, R0 ;  /* 0x000000172d007223 */ /* 0x000fe20000000000 */
[----:B------:R-:W-:Y:S01]  /*7d80*/  SHF.L.U32 R23, R59, 0x10, RZ ;  /* 0x000000103b177819 */ /* 0x000fe200000006ff */
[----:B------:R-:W-:Y:S01]  /*7d90*/  FFMA R2, R45, R40, R2 ;  /* 0x000000282d027223 */ /* 0x000fe20000000002 */
[----:B------:R-:W-:Y:S01]  /*7da0*/  LOP3.LUT R40, R59, 0xffff0000, RZ, 0xc0, !PT ;  /* 0xffff00003b287812 */ /* 0x000fe200078ec0ff */
[----:B------:R1:W-:Y:S01]  /*7db0*/  @!P0 STS.128 [R50+0x200], R60 ;  /* 0x0002003c32008388 */ /* 0x0003e20000000c00 */
[----:B------:R-:W-:Y:S01]  /*7dc0*/  F2FP.BF16.F32.PACK_AB R101, R0, R21 ;  /* 0x000000150065723e */ /* 0x000fe200000010ff */
[----:B------:R-:W-:Y:S01]  /*7dd0*/  FFMA R22, R45, R41, R22 ;  /* 0x000000292d167223 */ /* 0x000fe20000000016 */
[----:B------:R-:W-:Y:S01]  /*7de0*/  LOP3.LUT R41, R66, 0xffff0000, RZ, 0xc0, !PT ;  /* 0xffff000042297812 */ /* 0x000fe200078ec0ff */
[C---:B------:R-:W-:Y:S01]  /*7df0*/  FMUL R3, R43.reuse, R38 ;  /* 0x000000262b037220 */ /* 0x040fe20000400000 */
[C---:B------:R-:W-:Y:S01]  /*7e00*/  FMUL R20, R43.reuse, R39 ;  /* 0x000000272b147220 */ /* 0x040fe20000400000 */
        /* <DEDUP_REMOVED lines=8> */
[----:B------:R-:W-:Y:S01]  /*7e90*/  FMUL R21, R43, R6 ;  /* 0x000000062b157220 */ /* 0x000fe20000400000 */
[C---:B------:R-:W-:Y:S01]  /*7ea0*/  FFMA R0, R45.reuse, R22, R0 ;  /* 0x000000162d007223 */ /* 0x040fe20000000000 */
[C---:B------:R-:W-:Y:S01]  /*7eb0*/  FFMA R2, R45.reuse, R23, R2 ;  /* 0x000000172d027223 */ /* 0x040fe20000000002 */
[----:B------:R-:W-:Y:S01]  /*7ec0*/  F2FP.BF16.F32.PACK_AB R103, R20, R3 ;  /* 0x000000031467723e */ /* 0x000fe200000010ff */
[----:B------:R-:W-:Y:S01]  /*7ed0*/  FFMA R21, R45, R40, R21 ;  /* 0x000000282d157223 */ /* 0x000fe20000000015 */
[----:B------:R-:W-:Y:S01]  /*7ee0*/  LOP3.LUT R23, R65, 0xffff0000, RZ, 0xc0, !PT ;  /* 0xffff000041177812 */ /* 0x000fe200078ec0ff */
[C---:B------:R-:W-:Y:S01]  /*7ef0*/  FMUL R3, R43.reuse, R7 ;  /* 0x000000072b037220 */ /* 0x040fe20000400000 */
[----:B------:R-:W-:Y:S01]  /*7f00*/  SHF.L.U32 R40, R66, 0x10, RZ ;  /* 0x0000001042287819 */ /* 0x000fe200000006ff */
[----:B------:R1:W-:Y:S01]  /*7f10*/  @!P0 STS.128 [R49+0x200], R100 ;  /* 0x0002006431008388 */ /* 0x0003e20000000c00 */
[C---:B------:R-:W-:Y:S01]  /*7f20*/  FMUL R20, R43.reuse, R8 ;  /* 0x000000082b147220 */ /* 0x040fe20000400000 */
[----:B------:R-:W-:Y:S01]  /*7f30*/  FMUL R22, R43, R9 ;  /* 0x000000092b167220 */ /* 0x000fe20000400000 */
[C---:B------:R-:W-:Y:S01]  /*7f40*/  FFMA R3, R45.reuse, R23, R3 ;  /* 0x000000172d037223 */ /* 0x040fe20000000003 */
[----:B------:R-:W-:Y:S01]  /*7f50*/  F2FP.BF16.F32.PACK_AB R108, R2, R0 ;  /* 0x00000000026c723e */ /* 0x000fe200000010ff */
[----:B------:R-:W-:Y:S01]  /*7f60*/  FFMA R20, R45, R40, R20 ;  /* 0x000000282d147223 */ /* 0x000fe20000000014 */
[----:B------:R-:W-:Y:S01]  /*7f70*/  SHF.L.U32 R23, R67, 0x10, RZ ;  /* 0x0000001043177819 */ /* 0x000fe200000006ff */
[----:B------:R-:W-:Y:S01]  /*7f80*/  FMUL R0, R43, R10 ;  /* 0x0000000a2b007220 */ /* 0x000fe20000400000 */
[----:B------:R-:W-:Y:S01]  /*7f90*/  LOP3.LUT R40, R67, 0xffff0000, RZ, 0xc0, !PT ;  /* 0xffff000043287812 */ /* 0x000fe200078ec0ff */
[----:B------:R-:W-:Y:S01]  /*7fa0*/  FFMA R22, R45, R41, R22 ;  /* 0x000000292d167223 */ /* 0x000fe20000000016 */
[----:B------:R-:W-:Y:S01]  /*7fb0*/  FMUL R2, R43, R11 ;  /* 0x0000000b2b027220 */ /* 0x000fe20000400000 */
[----:B------:R-:W-:Y:S01]  /*7fc0*/  FFMA R0, R45, R23, R0 ;  /* 0x000000172d007223 */ /* 0x000fe20000000000 */
[----:B------:R-:W-:Y:S01]  /*7fd0*/  F2FP.BF16.F32.PACK_AB R109, R3, R21 ;  /* 0x00000015036d723e */ /* 0x000fe200000010ff */
[----:B------:R-:W-:Y:S01]  /*7fe0*/  FMUL R3, R43, R12 ;  /* 0x0000000c2b037220 */ /* 0x000fe20000400000 */
[----:B------:R-:W-:Y:S01]  /*7ff0*/  FFMA R2, R45, R40, R2 ;  /* 0x000000282d027223 */ /* 0x000fe20000000002 */
[----:B------:R-:W-:Y:S01]  /*8000*/  SHF.L.U32 R23, R68, 0x10, RZ ;  /* 0x0000001044177819 */ /* 0x000fe200000006ff */
[C---:B------:R-:W-:Y:S01]  /*8010*/  FMUL R21, R43.reuse, R14 ;  /* 0x0000000e2b157220 */ /* 0x040fe20000400000 */
[----:B------:R-:W-:Y:S01]  /*8020*/  F2FP.BF16.F32.PACK_AB R110, R22, R20 ;  /* 0x00000014166e723e */ /* 0x000fe200000010ff */
[C---:B------:R-:W-:Y:S01]  /*8030*/  FMUL R20, R43.reuse, R13 ;  /* 0x0000000d2b147220 */ /* 0x040fe20000400000 */
[----:B------:R-:W-:Y:S01]  /*8040*/  LOP3.LUT R40, R68, 0xffff0000, RZ, 0xc0, !PT ;  /* 0xffff000044287812 */ /* 0x000fe200078ec0ff */
[----:B------:R-:W-:Y:S01]  /*8050*/  FMUL R22, R43, R15 ;  /* 0x0000000f2b167220 */ /* 0x000fe20000400000 */
[----:B------:R-:W-:Y:S01]  /*8060*/  SHF.L.U32 R41, R69, 0x10, RZ ;  /* 0x0000001045297819 */ /* 0x000fe200000006ff */
[----:B------:R-:W-:Y:S01]  /*8070*/  FFMA R3, R45, R23, R3 ;  /* 0x000000172d037223 */ /* 0x000fe20000000003 */
[----:B------:R-:W-:Y:S01]  /*8080*/  FMUL R23, R43, R16 ;  /* 0x000000102b177220 */ /* 0x000fe20000400000 */
[----:B------:R-:W-:Y:S01]  /*8090*/  FFMA R20, R45, R40, R20 ;  /* 0x000000282d147223 */ /* 0x000fe20000000014 */
[----:B------:R-:W-:Y:S01]  /*80a0*/  FMUL R40, R43, R17 ;  /* 0x000000112b287220 */ /* 0x000fe20000400000 */
[C---:B------:R-:W-:Y:S01]  /*80b0*/  FFMA R21, R45.reuse, R41, R21 ;  /* 0x000000292d157223 */ /* 0x040fe20000000015 */
[----:B------:R-:W-:Y:S01]  /*80c0*/  FFMA R22, R45, R42, R22 ;  /* 0x0000002a2d167223 */ /* 0x000fe20000000016 */
[C---:B------:R-:W-:Y:S01]  /*80d0*/  FMUL R41, R43.reuse, R18 ;  /* 0x000000122b297220 */ /* 0x040fe20000400000 */
[----:B------:R-:W-:Y:S01]  /*80e0*/  FMUL R42, R43, R19 ;  /* 0x000000132b2a7220 */ /* 0x000fe20000400000 */
[----:B------:R-:W-:Y:S01]  /*80f0*/  F2FP.BF16.F32.PACK_AB R111, R2, R0 ;  /* 0x00000000026f723e */ /* 0x000fe200000010ff */
[C---:B------:R-:W-:Y:S01]  /*8100*/  FFMA R23, R45.reuse, R44, R23 ;  /* 0x0000002c2d177223 */ /* 0x040fe20000000017 */
[C---:B------:R-:W-:Y:S01]  /*8110*/  FFMA R40, R45.reuse, R46, R40 ;  /* 0x0000002e2d287223 */ /* 0x040fe20000000028 */
[C---:B------:R-:W-:Y:S01]  /*8120*/  FFMA R41, R45.reuse, R47, R41 ;  /* 0x0000002f2d297223 */ /* 0x040fe20000000029 */
[----:B------:R-:W-:Y:S01]  /*8130*/  FFMA R42, R45, R48, R42 ;  /* 0x000000302d2a7223 */ /* 0x000fe2000000002a */
[----:B------:R1:W-:Y:S01]  /*8140*/  @!P0 STS.128 [R50+0xa00], R108 ;  /* 0x000a006c32008388 */ /* 0x0003e20000000c00 */
[----:B------:R-:W-:Y:S02]  /*8150*/  F2FP.BF16.F32.PACK_AB R21, R22, R21 ;  /* 0x000000151615723e */ /* 0x000fe400000010ff */
[----:B------:R-:W-:Y:S02]  /*8160*/  F2FP.BF16.F32.PACK_AB R22, R40, R23 ;  /* 0x000000172816723e */ /* 0x000fe400000010ff */
[----:B------:R-:W-:Y:S02]  /*8170*/  F2FP.BF16.F32.PACK_AB R20, R20, R3 ;  /* 0x000000031414723e */ /* 0x000fe400000010ff */
[----:B------:R-:W-:Y:S05]  /*8180*/  F2FP.BF16.F32.PACK_AB R23, R42, R41 ;  /* 0x000000292a17723e */ /* 0x000fea00000010ff */
[----:B------:R1:W-:Y:S01]  /*8190*/  @!P0 STS.128 [R49+0xa00], R20 ;  /* 0x000a001431008388 */ /* 0x0003e20000000c00 */
[----:B------:R-:W-:Y:S01]  /*81a0*/  @!PT LDS RZ, [RZ] ;  /* 0x00000000fffff984 */ /* 0x000fe20000000800 */
[----:B------:R-:W-:Y:S01]  /*81b0*/  @!PT LDS RZ, [RZ] ;  /* 0x00000000fffff984 */ /* 0x000fe20000000800 */
[----:B------:R-:W-:Y:S01]  /*81c0*/  @!PT LDS RZ, [RZ] ;  /* 0x00000000fffff984 */ /* 0x000fe20000000800 */
[----:B------:R-:W-:Y:S01]  /*81d0*/  @!PT LDS RZ, [RZ] ;  /* 0x00000000fffff984 */ /* 0x000fe20000000800 */
[----:B------:R2:W-:Y:S07]  /*81e0*/  MEMBAR.ALL.CTA ;  /* 0x0000000000007992 */ /* 0x0005ee0000008000 */
[----:B--2---:R-:W2:Y:S01]  /*81f0*/  FENCE.VIEW.ASYNC.S ;  /* 0x00000000000073c6 */ /* 0x004ea20000000000 */
[----:B------:R-:W-:Y:S05]  /*8200*/  WARPSYNC.ALL ;  /* 0x0000000000007948 */ /* 0x000fea0003800000 */
[----:B------:R-:W-:Y:S01]  /*8210*/  BSSY.RECONVERGENT B0, `(.L_x_114) ;  /* 0x0000011000007945 */ /* 0x000fe20003800200 */
[----:B--2---:R-:W-:Y:S06]  /*8220*/  BAR.SYNC.DEFER_BLOCKING 0x1, 0x80 ;  /* 0x0042000000007b1d */ /* 0x004fec0000010000 */
[----:B------:R-:W-:Y:S05]  /*8230*/  @P1 BRA `(.L_x_115) ;  /* 0x0000000000381947 */ /* 0x000fea0003800000 */
[----:B------:R-:W2:Y:S01]  /*8240*/  LDCU.64 UR6, c[0x0][0x348] ;  /* 0x00006900ff0677ac */ /* 0x000ea20008000a00 */
[----:B------:R-:W-:Y:S01]  /*8250*/  R2UR UR5, R51 ;  /* 0x00000000330572ca */ /* 0x000fe200000e0000 */
[----:B------:R-:W-:Y:S01]  /*8260*/  UMOV UR51, UR44 ;  /* 0x0000002c00337c82 */ /* 0x000fe20008000000 */
[----:B------:R-:W-:Y:S01]  /*8270*/  UIADD3 UR9, UPT, UPT, UR49, 0x20, URZ ;  /* 0x0000002031097890 */ /* 0x000fe2000fffe0ff */
[----:B------:R-:W-:Y:S01]  /*8280*/  UMOV UR10, UR50 ;  /* 0x00000032000a7c82 */ /* 0x000fe20008000000 */
[----:B------:R-:W-:Y:S09]  /*8290*/  UMOV UR11, UR44 ;  /* 0x0000002c000b7c82 */ /* 0x000ff20008000000 */
[----:B------:R-:W-:Y:S02]  /*82a0*/  UIADD3 UR5, UPT, UPT, UR43, UR5, URZ ;  /* 0x000000052b057290 */ /* 0x000fe4000fffe0ff */
[----:B--2---:R-:W-:Y:S02]  /*82b0*/  UIADD3 UR4, UP0, UPT, UR6, 0xa80, URZ ;  /* 0x00000a8006047890 */ /* 0x004fe4000ff1e0ff */
[----:B------:R-:W-:Y:S02]  /*82c0*/  UIADD3 UR48, UPT, UPT, UR5, 0x200, URZ ;  /* 0x0000020005307890 */ /* 0x000fe4000fffe0ff */
[----:B------:R-:W-:Y:S02]  /*82d0*/  UIADD3 UR8, UPT, UPT, UR5, 0xa00, URZ ;  /* 0x00000a0005087890 */ /* 0x000fe4000fffe0ff */
[----:B------:R-:W-:Y:S09]  /*82e0*/  UIADD3.X UR5, UPT, UPT, URZ, UR7, URZ, UP0, !UPT ;  /* 0x00000007ff057290 */ /* 0x000ff200087fe4ff */
[----:B------:R2:W-:Y:S01]  /*82f0*/  UTMASTG.3D [UR48], [UR4] ;  /* 0x00000030040073b5 */ /* 0x0005e20008010000 */
[----:B------:R2:W-:Y:S02]  /*8300*/  UTMASTG.3D [UR8], [UR4] ;  /* 0x00000008040073b5 */ /* 0x0005e40008010000 */
[----:B--2---:R0:W-:Y:S02]  /*8310*/  UTMACMDFLUSH ;  /* 0x00000000000079b7 */ /* 0x0041e40000000000 */
.L_x_115:
[----:B------:R-:W-:Y:S05]  /*8320*/  BSYNC.RECONVERGENT B0 ;  /* 0x0000000000007941 */ /* 0x000fea0003800200 */
.L_x_114:
[----:B------:R-:W-:Y:S01]  /*8330*/  UIADD3 UR47, UPT, UPT, UR45, 0x1, URZ ;  /* 0x000000012d2f7890 */ /* 0x000fe2000fffe0ff */
[----:B------:R-:W-:Y:S03]  /*8340*/  BSSY.RECONVERGENT B0, `(.L_x_116) ;  /* 0x0000005000007945 */ /* 0x000fe60003800200 */
[----:B------:R-:W-:Y:S04]  /*8350*/  UISETP.NE.AND UP0, UPT, UR47, 0x3, UPT ;  /* 0x000000032f00788c */ /* 0x000fe8000bf05270 */
[----:B------:R-:W-:Y:S01]  /*8360*/  USEL UR46, UR47, URZ, UP0 ;  /* 0x000000ff2f2e7287 */ /* 0x000fe20008000000 */
[----:B------:R-:W-:Y:S11]  /*8370*/  @P1 BRA `(.L_x_117) ;  /* 0x0000000000041947 */ /* 0x000ff60003800000 */
[----:B------:R-:W-:Y:S04]  /*8380*/  DEPBAR.LE SB0, 0x1 ;  /* 0x000080400000791a */ /* 0x000fe80000000000 */
.L_x_117:
[----:B------:R-:W-:Y:S05]  /*8390*/  BSYNC.RECONVERGENT B0 ;  /* 0x0000000000007941 */ /* 0x000fea0003800200 */
.L_x_116:
[----:B------:R-:W-:Y:S01]  /*83a0*/  BAR.SYNC.DEFER_BLOCKING 0x1, 0x80 ;  /* 0x0042000000007b1d */ /* 0x000fe20000010000 */
[----:B------:R-:W-:Y:S01]  /*83b0*/  ISETP.NE.AND P1, PT, R97, RZ, PT ;  /* 0x000000ff6100720c */ /* 0x000fe20003f25270 */
[----:B------:R-:W-:Y:S01]  /*83c0*/  UISETP.NE.AND UP0, UPT, UR56, URZ, UPT ;  /* 0x000000ff3800728c */ /* 0x000fe2000bf05270 */
[----:B-1----:R-:W-:Y:S11]  /*83d0*/  LEA R20, R106, UR43, 0x3 ;  /* 0x0000002b6a147c11 */ /* 0x002ff6000f8e18ff */
[----:B------:R-:W-:Y:S01]  /*83e0*/  @P1 SHF.L.U32 R3, R112, 0x1f, RZ ;  /* 0x0000001f70031819 */ /* 0x000fe200000006ff */
[----:B------:R-:W-:Y:S06]  /*83f0*/  BRA.U !UP0, `(.L_x_118) ;  /* 0x0000000108247547 */ /* 0x000fec000b800000 */
[----:B------:R-:W1:Y:S01]  /*8400*/  S2R R0, SR_CgaCtaId ;  /* 0x0000000000007919 */ /* 0x000e620000008800 */
[----:B------:R-:W-:Y:S01]  /*8410*/  IMAD.U32 R2, RZ, RZ, UR52 ;  /* 0x00000034ff027e24 */ /* 0x000fe2000f8e00ff */
[----:B------:R-:W-:Y:S04]  /*8420*/  UIADD3 UR4, UPT, UPT, UR52, 0x1, URZ ;  /* 0x0000000134047890 */ /* 0x000fe8000fffe0ff */
[----:B------:R-:W-:Y:S01]  /*8430*/  @P1 LEA R2, R2, UR43, 0x3 ;  /* 0x0000002b02021c11 */ /* 0x000fe2000f8e18ff */
[----:B------:R-:W-:Y:S04]  /*8440*/  UISETP.NE.AND UP0, UPT, UR4, 0x3, UPT ;  /* 0x000000030400788c */ /* 0x000fe8000bf05270 */
[----:B------:R-:W-:Y:S01]  /*8450*/  @P1 VIADD R2, R2, 0x98 ;  /* 0x0000009802021836 */ /* 0x000fe20000000000 */
[----:B------:R-:W-:Y:S04]  /*8460*/  USEL UR52, UR4, URZ, UP0 ;  /* 0x000000ff04347287 */ /* 0x000fe80008000000 */
[----:B-1----:R-:W-:Y:S04]  /*8470*/  @P1 PRMT R0, R0, 0x654, R2 ;  /* 0x0000065400001816 */ /* 0x002fe80000000002 */
[----:B------:R1:W-:Y:S04]  /*8480*/  @P1 SYNCS.ARRIVE.TRANS64.RED.A1T0 RZ, [R0+URZ], RZ ;  /* 0x000000ff00ff19a7 */ /* 0x0003e800081004ff */
.L_x_118:
[----:B------:R-:W2:Y:S01]  /*8490*/  @P1 SYNCS.PHASECHK.TRANS64.TRYWAIT P0, [R20+URZ+0x80], R3 ;  /* 0x00008003140015a7 */ /* 0x000ea200080011ff */
[----:B------:R-:W-:Y:S01]  /*84a0*/  BSSY B1, `(.L_x_119) ;  /* 0x0000019000017945 */ /* 0x000fe20003800000 */
[----:B--2---:R-:W-:Y:S03]  /*84b0*/  @P1 SEL R107, RZ, 0x1, !P0 ;  /* 0x00000001ff6b1807 */ /* 0x004fe60004000000 */
[----:B------:R-:W-:Y:S05]  /*84c0*/  @!P1 BRA `(.L_x_120) ;  /* 0x0000000000589947 */ /* 0x000fea0003800000 */
[----:B------:R-:W-:Y:S01]  /*84d0*/  ISETP.NE.AND P1, PT, R113, RZ, PT ;  /* 0x000000ff7100720c */ /* 0x000fe20003f25270 */
[----:B------:R-:W-:Y:S01]  /*84e0*/  BSSY B0, `(.L_x_121) ;  /* 0x0000009000007945 */ /* 0x000fe20003800000 */
[----:B------:R-:W-:Y:S11]  /*84f0*/  ISETP.NE.AND P0, PT, R107, RZ, PT ;  /* 0x000000ff6b00720c */ /* 0x000ff60003f05270 */
[----:B------:R-:W-:Y:S05]  /*8500*/  @P1 IMAD R3, R106, 0x1000, R99 ;  /* 0x000010006a031824 */ /* 0x000fea00078e0263 */
[----:B------:R-:W-:Y:S05]  /*8510*/  @P1 IADD3 R2, PT, PT, R3, UR43, RZ ;  /* 0x0000002b03021c10 */ /* 0x000fea000fffe0ff */
[----:B------:R-:W-:Y:S01]  /*8520*/  @P1 IMAD.IADD R2, R98, 0x1, R2 ;  /* 0x0000000162021824 */ /* 0x000fe200078e0202 */
[----:B------:R-:W-:Y:S06]  /*8530*/  @P0 BRA `(.L_x_122) ;  /* 0x00000000000c0947 */ /* 0x000fec0003800000 */
[----:B-1----:R-:W-:Y:S04]  /*8540*/  SHF.L.U32 R0, R112, 0x1f, RZ ;  /* 0x0000001f70007819 */ /* 0x002fe800000006ff */
[----:B------:R-:W1:Y:S02]  /*8550*/  SYNCS.PHASECHK.TRANS64.TRYWAIT P0, [R20+URZ+0x80], R0 ;  /* 0x00008000140075a7 */ /* 0x000e6400080011ff */
[----:B-1----:R-:W-:Y:S05]  /*8560*/  @!P0 BRA `(.L_x_123) ;  /* 0x0000003c001c8947 */ /* 0x002fea0003800000 */
.L_x_122:
[----:B------:R-:W-:Y:S05]  /*8570*/  BSYNC B0 ;  /* 0x0000000000007941 */ /* 0x000fea0003800000 */
.L_x_121:
[----:B------:R-:W-:Y:S01]  /*8580*/  ISETP.NE.AND P0, PT, R113, RZ, PT ;  /* 0x000000ff7100720c */ /* 0x000fe20003f05270 */
[----:B------:R-:W-:Y:S11]  /*8590*/  VIADD R106, R106, 0x1 ;  /* 0x000000016a6a7836 */ /* 0x000ff60000000000 */
[----:B------:R-:W-:Y:S01]  /*85a0*/  @!UPT UIADD3 URZ, UPT, UPT, URZ, URZ, URZ ;  /* 0x000000fffffff290 */ /* 0x000fe2000fffe0ff */
[----:B------:R2:W4:Y:S04]  /*85b0*/  @P0 LDS.128 R52, [R3+UR43+0x200] ;  /* 0x0002002b03340984 */ /* 0x0005280008000c00 */
[----:B------:R2:W2:Y:S04]  /*85c0*/  @P0 LDS.128 R64, [R3+UR43+0xa00] ;  /* 0x000a002b03400984 */ /* 0x0004a80008000c00 */
[----:B------:R2:W2:Y:S04]  /*85d0*/  @P0 LDS.128 R56, [R2+0x200] ;  /* 0x0002000002380984 */ /* 0x0004a80000000c00 */
[----:B------:R2:W2:Y:S01]  /*85e0*/  @P0 LDS.128 R68, [R2+0xa00] ;  /* 0x000a000002440984 */ /* 0x0004a20000000c00 */
[C---:B------:R-:W-:Y:S04]  /*85f0*/  ISETP.NE.AND P0, PT, R106.reuse, 0x3, PT ;  /* 0x000000036a00780c */ /* 0x040fe80003f05270 */
[----:B-1----:R-:W-:Y:S02]  /*8600*/  SEL R0, RZ, 0x1, P0 ;  /* 0x00000001ff007807 */ /* 0x002fe40000000000 */
[----:B------:R-:W-:Y:S02]  /*8610*/  SEL R106, R106, RZ, P0 ;  /* 0x000000ff6a6a7207 */ /* 0x000fe40000000000 */
[----:B------:R-:W-:Y:S02]  /*8620*/  LOP3.LUT R112, R112, R0, RZ, 0x3c, !PT ;  /* 0x0000000070707212 */ /* 0x000fe400078e3cff */
.L_x_120:
[----:B------:R-:W-:Y:S05]  /*8630*/  BSYNC B1 ;  /* 0x0000000000017941 */ /* 0x000fea0003800000 */
.L_x_119:
[----:B--2---:R-:W-:Y:S05]  /*8640*/  VIADD R3, R105, 0x400000 ;  /* 0x0040000069037836 */ /* 0x004fea0000000000 */
[----:B-1----:R-:W-:Y:S04]  /*8650*/  SHF.R.U32.HI R0, RZ, 0x15, R3 ;  /* 0x00000015ff007819 */ /* 0x002fe80000011603 */
[----:B------:R-:W-:Y:S04]  /*8660*/  LOP3.LUT R2, R0, 0x3, RZ, 0xc0, !PT ;  /* 0x0000000300027812 */ /* 0x000fe800078ec0ff */
[----:B------:R-:W-:Y:S11]  /*8670*/  ISETP.NE.AND P0, PT, R84, R2, PT ;  /* 0x000000025400720c */ /* 0x000ff60003f05270 */
[----:B------:R-:W-:Y:S02]  /*8680*/  @!UPT UIADD3 URZ, UPT, UPT, URZ, URZ, URZ ;  /* 0x000000fffffff290 */ /* 0x000fe4000fffe0ff */
[----:B------:R-:W-:Y:S05]  /*8690*/  @P0 BRA `(.L_x_124) ;  /* 0x0000000000bc0947 */ /* 0x000fea0003800000 */
[----:B------:R-:W-:Y:S02]  /*86a0*/  LOP3.LUT P0, RZ, R0, 0x3, R86, 0x48, !PT ;  /* 0x0000000300ff7812 */ /* 0x000fe40007804856 */
[----:B------:R-:W-:Y:S11]  /*86b0*/  MOV R16, R3 ;  /* 0x0000000300107202 */ /* 0x000ff60000000f00 */
[----:B------:R-:W-:Y:S05]  /*86c0*/  @!P0 BRA `(.L_x_125) ;  /* 0x0000000000408947 */ /* 0x000fea0003800000 */
[----:B------:R-:W1:Y:S01]  /*86d0*/  LDCU.64 UR8, c[0x4][0x70] ;  /* 0x01000e00ff0877ac */ /* 0x000e620008000a00 */
[----:B------:R-:W-:Y:S01]  /*86e0*/  MOV R15, 0x0 ;  /* 0x00000000000f7802 */ /* 0x000fe20000000f00 */
[----:B------:R-:W-:Y:S02]  /*86f0*/  HFMA2 R12, -RZ, RZ, 0, 5.9604644775390625e-08 ;  /* 0x00000001ff0c7431 */ /* 0x000fe400000001ff */
[----:B------:R-:W-:Y:S02]  /*8700*/  IMAD.MOV.U32 R8, RZ, RZ, 0x192 ;  /* 0x00000192ff087424 */ /* 0x000fe400078e00ff */
[----:B------:R-:W-:Y:S01]  /*8710*/  IMAD.MOV.U32 R13, RZ, RZ, RZ ;  /* 0x000000ffff0d7224 */ /* 0x000fe200078e00ff */
[----:B------:R-:W2:Y:S01]  /*8720*/  LDCU.64 UR6, c[0x4][0x78] ;  /* 0x01000f00ff0677ac */ /* 0x000ea20008000a00 */
[----:B------:R-:W3:Y:S01]  /*8730*/  LDC.64 R14, c[0x4][R15] ;  /* 0x010000000f0e7b82 */ /* 0x000ee20000000a00 */
[----:B------:R-:W5:Y:S01]  /*8740*/  LDCU.64 UR4, c[0x4][0x10] ;  /* 0x01000200ff0477ac */ /* 0x000f620008000a00 */
[----:B-1----:R-:W-:Y:S01]  /*8750*/  MOV R5, UR9 ;  /* 0x0000000900057c02 */ /* 0x002fe20008000f00 */
[----:B------:R-:W-:Y:S01]  /*8760*/  IMAD.U32 R4, RZ, RZ, UR8 ;  /* 0x00000008ff047e24 */ /* 0x000fe2000f8e00ff */
[----:B--2---:R-:W-:Y:S01]  /*8770*/  MOV R7, UR7 ;  /* 0x0000000700077c02 */ /* 0x004fe20008000f00 */
[----:B------:R-:W-:Y:S01]  /*8780*/  IMAD.U32 R6, RZ, RZ, UR6 ;  /* 0x00000006ff067e24 */ /* 0x000fe2000f8e00ff */
[----:B-----5:R-:W-:Y:S01]  /*8790*/  MOV R11, UR5 ;  /* 0x00000005000b7c02 */ /* 0x020fe20008000f00 */
[----:B------:R-:W-:Y:S02]  /*87a0*/  IMAD.U32 R10, RZ, RZ, UR4 ;  /* 0x00000004ff0a7e24 */ /* 0x000fe4000f8e00ff */
[----:B------:R-:W-:Y:S07]  /*87b0*/  LEPC R20, `(.L_x_125) ;  /* 0x000000001014794e */ /* 0x000fee0000000000 */
[----:B---34-:R-:W-:Y:S05]  /*87c0*/  CALL.ABS.NOINC R14 ;  /* 0x000000000e007343 */ /* 0x018fea0003c00000 */
.L_x_125:
        /* <DEDUP_REMOVED lines=23> */
.L_x_126:
[----:B------:R-:W-:Y:S05]  /*8940*/  WARPSYNC.ALL ;  /* 0x0000000000007948 */ /* 0x000fea0003800000 */
[----:B------:R-:W-:Y:S11]  /*8950*/  R2UR UR4, R16 ;  /* 0x00000000100472ca */ /* 0x000ff600000e0000 */
[----:B------:R-:W-:Y:S02]  /*8960*/  @!UPT UIADD3 URZ, UPT, UPT, URZ, URZ, URZ ;  /* 0x000000fffffff290 */ /* 0x000fe4000fffe0ff */
[----:B------:R-:W1:Y:S02]  /*8970*/  LDTM.x16 R4, tmem[UR4+0x20] ;  /* 0x00002004000479ee */ /* 0x000e640008240000 */
[----:B-1----:R-:W-:Y:S01]  /*8980*/  NOP ;  /* 0x0000000000007918 */ /* 0x002fe20000000000 */
.L_x_124:
[----:B----4-:R-:W-:Y:S01]  /*8990*/  SHF.L.U32 R3, R52, 0x10, RZ ;  /* 0x0000001034037819 */ /* 0x010fe200000006ff */
[C---:B------:R-:W-:Y:S01]  /*89a0*/  FMUL R0, R43.reuse, R24 ;  /* 0x000000182b007220 */ /* 0x040fe20000400000 */
[----:B------:R-:W-:Y:S01]  /*89b0*/  ISETP.NE.AND P1, PT, R84, R2, PT ;  /* 0x000000025400720c */ /* 0x000fe20003f25270 */
[----:B------:R-:W-:Y:S01]  /*89c0*/  FMUL R2, R43, R25 ;  /* 0x000000192b027220 */ /* 0x000fe20000400000 */
[----:B------:R-:W-:Y:S01]  /*89d0*/  LOP3.LUT R21, R52, 0xffff0000, RZ, 0xc0, !PT ;  /* 0xffff000034157812 */ /* 0x000fe200078ec0ff */
[----:B------:R-:W-:Y:S01]  /*89e0*/  FFMA R0, R45, R3, R0 ;  /* 0x000000032d007223 */ /* 0x000fe20000000000 */
[----:B------:R-:W-:Y:S01]  /*89f0*/  SHF.L.U32 R22, R53, 0x10, RZ ;  /* 0x0000001035167819 */ /* 0x000fe200000006ff */
[----:B------:R-:W-:Y:S01]  /*8a00*/  FMUL R3, R43, R26 ;  /* 0x0000001a2b037220 */ /* 0x000fe20000400000 */
[----:B------:R-:W-:Y:S01]  /*8a10*/  LOP3.LUT R23, R53, 0xffff0000, RZ, 0xc0, !PT ;  /* 0xffff000035177812 */ /* 0x000fe200078ec0ff */
[----:B------:R-:W-:Y:S01]  /*8a20*/  FMUL R20, R43, R27 ;  /* 0x0000001b2b147220 */ /* 0x000fe20000400000 */
[----:B------:R-:W-:Y:S01]  /*8a30*/  SHF.L.U32 R40, R54, 0x10, RZ ;  /* 0x0000001036287819 */ /* 0x000fe200000006ff */
[----:B------:R-:W-:Y:S01]  /*8a40*/  FFMA R2, R45, R21, R2 ;  /* 0x000000152d027223 */ /* 0x000fe20000000002 */
[----:B------:R-:W-:Y:S01]  /*8a50*/  LOP3.LUT R41, R57, 0xffff0000, RZ, 0xc0, !PT ;  /* 0xffff000039297812 */ /* 0x000fe200078ec0ff */
[C---:B------:R-:W-:Y:S01]  /*8a60*/  FFMA R3, R45.reuse, R22, R3 ;  /* 0x000000162d037223 */ /* 0x040fe20000000003 */
[----:B------:R-:W-:Y:S01]  /*8a70*/  LOP3.LUT R42, R66, 0xffff0000, RZ, 0xc0, !PT ;  /* 0xffff0000422a7812 */ /* 0x000fe200078ec0ff */
[----:B------:R-:W-:Y:S01]  /*8a80*/  FFMA R20, R45, R23, R20 ;  /* 0x000000172d147223 */ /* 0x000fe20000000014 */
[----:B------:R-:W-:Y:S01]  /*8a90*/  LOP3.LUT R23, R54, 0xffff0000, RZ, 0xc0, !PT ;  /* 0xffff000036177812 */ /* 0x000fe200078ec0ff */
[C---:B------:R-:W-:Y:S01]  /*8aa0*/  FMUL R21, R43.reuse, R28 ;  /* 0x0000001c2b157220 */ /* 0x040fe20000400000 */
[----:B------:R-:W-:Y:S01]  /*8ab0*/  F2FP.BF16.F32.PACK_AB R48, R2, R0 ;  /* 0x000000000230723e */ /* 0x000fe200000010ff */
[----:B------:R-:W-:Y:S01]  /*8ac0*/  FMUL R22, R43, R29 ;  /* 0x0000001d2b167220 */ /* 0x000fe20000400000 */
[----:B---3--:R-:W-:Y:S01]  /*8ad0*/  F2FP.BF16.F32.PACK_AB R49, R20, R3 ;  /* 0x000000031431723e */ /* 0x008fe200000010ff */
[----:B------:R-:W-:Y:S01]  /*8ae0*/  FFMA R21, R45, R40, R21 ;  /* 0x000000282d157223 */ /* 0x000fe20000000015 */
[----:B------:R-:W-:Y:S01]  /*8af0*/  SHF.L.U32 R20, R55, 0x10, RZ ;  /* 0x0000001037147819 */ /* 0x000fe200000006ff */
[----:B------:R-:W-:Y:S01]  /*8b00*/  FFMA R22, R45, R23, R22 ;  /* 0x000000172d167223 */ /* 0x000fe20000000016 */
[----:B------:R-:W-:Y:S01]  /*8b10*/  LOP3.LUT R23, R55, 0xffff0000, RZ, 0xc0, !PT ;  /* 0xffff000037177812 */ /* 0x000fe200078ec0ff */
[C---:B------:R-:W-:Y:S01]  /*8b20*/  FMUL R0, R43.reuse, R30 ;  /* 0x0000001e2b007220 */ /* 0x040fe20000400000 */
[----:B------:R-:W-:Y:S01]  /*8b30*/  SHF.L.U32 R40, R56, 0x10, RZ ;  /* 0x0000001038287819 */ /* 0x000fe200000006ff */
[C---:B------:R-:W-:Y:S01]  /*8b40*/  FMUL R2, R43.reuse, R31 ;  /* 0x0000001f2b027220 */ /* 0x040fe20000400000 */
[----:B------:R-:W-:Y:S01]  /*8b50*/  F2FP.BF16.F32.PACK_AB R50, R22, R21 ;  /* 0x000000151632723e */ /* 0x000fe200000010ff */
[----:B------:R-:W-:Y:S01]  /*8b60*/  FMUL R3, R43, R32 ;  /* 0x000000202b037220 */ /* 0x000fe20000400000 */
[----:B------:R-:W-:Y:S01]  /*8b70*/  SHF.L.U32 R44, R67, 0x10, RZ ;  /* 0x00000010432c7819 */ /* 0x000fe200000006ff */
[----:B------:R-:W-:Y:S01]  /*8b80*/  FFMA R0, R45, R20, R0 ;  /* 0x000000142d007223 */ /* 0x000fe20000000000 */
[----:B------:R-:W-:Y:S01]  /*8b90*/  LOP3.LUT R46, R67, 0xffff0000, RZ, 0xc0, !PT ;  /* 0xffff0000432e7812 */ /* 0x000fe200078ec0ff */
[C---:B------:R-:W-:Y:S01]  /*8ba0*/  FFMA R2, R45.reuse, R23, R2 ;  /* 0x000000172d027223 */ /* 0x040fe20000000002 */
[----:B------:R-:W-:Y:S01]  /*8bb0*/  LOP3.LUT R23, R56, 0xffff0000, RZ, 0xc0, !PT ;  /* 0xffff000038177812 */ /* 0x000fe200078ec0ff */
[----:B------:R-:W-:Y:S01]  /*8bc0*/  FFMA R3, R45, R40, R3 ;  /* 0x000000282d037223 */ /* 0x000fe20000000003 */
[----:B------:R-:W-:Y:S01]  /*8bd0*/  SHF.L.U32 R40, R57, 0x10, RZ ;  /* 0x0000001039287819 */ /* 0x000fe200000006ff */
[C---:B------:R-:W-:Y:S01]  /*8be0*/  FMUL R20, R43.reuse, R33 ;  /* 0x000000212b147220 */ /* 0x040fe20000400000 */
[----:B------:R-:W-:Y:S01]  /*8bf0*/  F2FP.BF16.F32.PACK_AB R51, R2, R0 ;  /* 0x000000000233723e */ /* 0x000fe200000010ff */
[C---:B------:R-:W-:Y:S01]  /*8c00*/  FMUL R21, R43.reuse, R34 ;  /* 0x000000222b157220 */ /* 0x040fe20000400000 */
[----:B------:R-:W-:Y:S01]  /*8c10*/  MOV R47, UR46 ;  /* 0x0000002e002f7c02 */ /* 0x000fe20008000f00 */
[----:B------:R-:W-:Y:S01]  /*8c20*/  FMUL R22, R43, R35 ;  /* 0x000000232b167220 */ /* 0x000fe20000400000 */
[----:B------:R-:W-:Y:S01]  /*8c30*/  ISETP.NE.AND P0, PT, R84, RZ, PT ;  /* 0x000000ff5400720c */ /* 0x000fe20003f05270 */
[C---:B------:R-:W-:Y:S01]  /*8c40*/  FFMA R20, R45.reuse, R23, R20 ;  /* 0x000000172d147223 */ /* 0x040fe20000000014 */
[C---:B------:R-:W-:Y:S01]  /*8c50*/  SHF.L.U32 R23, R58.reuse, 0x10, RZ ;  /* 0x000000103a177819 */ /* 0x040fe200000006ff */
[C---:B------:R-:W-:Y:S01]  /*8c60*/  FFMA R21, R45.reuse, R40, R21 ;  /* 0x000000282d157223 */ /* 0x040fe20000000015 */
[----:B------:R-:W-:Y:S01]  /*8c70*/  LOP3.LUT R40, R58, 0xffff0000, RZ, 0xc0, !PT ;  /* 0xffff00003a287812 */ /* 0x000fe200078ec0ff */
[----:B------:R-:W-:Y:S01]  /*8c80*/  FFMA R22, R45, R41, R22 ;  /* 0x000000292d167223 */ /* 0x000fe20000000016 */
[----:B------:R-:W-:Y:S01]  /*8c90*/  F2FP.BF16.F32.PACK_AB R60, R20, R3 ;  /* 0x00000003143c723e */ /* 0x000fe200000010ff */
[----:B------:R-:W-:Y:S01]  /*8ca0*/  FMUL R0, R43, R36 ;  /* 0x000000242b007220 */ /* 0x000fe20000400000 */
[----:B------:R-:W-:Y:S01]  /*8cb0*/  LOP3.LUT R41, R65, 0xffff0000, RZ, 0xc0, !PT ;  /* 0xffff000041297812 */ /* 0x000fe200078ec0ff */
[----:B------:R-:W-:Y:S01]  /*8cc0*/  FMUL R2, R43, R37 ;  /* 0x000000252b027220 */ /* 0x000fe20000400000 */
[----:B------:R-:W-:Y:S01]  /*8cd0*/  F2FP.BF16.F32.PACK_AB R61, R22, R21 ;  /* 0x00000015163d723e */ /* 0x000fe200000010ff */
[----:B------:R-:W-:Y:S01]  /*8ce0*/  FFMA R0, R45, R23, R0 ;  /* 0x000000172d007223 */ /* 0x000fe20000000000 */
[----:B------:R-:W-:Y:S01]  /*8cf0*/  SHF.L.U32 R22, R59, 0x10, RZ ;  /* 0x000000103b167819 */ /* 0x000fe200000006ff */
[----:B------:R-:W-:Y:S01]  /*8d00*/  FFMA R2, R45, R40, R2 ;  /* 0x000000282d027223 */ /* 0x000fe20000000002 */
[----:B------:R-:W-:Y:S01]  /*8d10*/  LOP3.LUT R23, R59, 0xffff0000, RZ, 0xc0, !PT ;  /* 0xffff00003b177812 */ /* 0x000fe200078ec0ff */
[C---:B------:R-:W-:Y:S01]  /*8d20*/  FMUL R3, R43.reuse, R38 ;  /* 0x000000262b037220 */ /* 0x040fe20000400000 */
[----:B------:R-:W-:Y:S01]  /*8d30*/  SHF.L.U32 R40, R64, 0x10, RZ ;  /* 0x0000001040287819 */ /* 0x000fe200000006ff */
[C---:B------:R-:W-:Y:S01]  /*8d40*/  FMUL R20, R43.reuse, R39 ;  /* 0x000000272b147220 */ /* 0x040fe20000400000 */
[----:B------:R-:W-:Y:S01]  /*8d50*/  FMUL R21, R43, R4 ;  /* 0x000000042b157220 */ /* 0x000fe20000400000 */
[C---:B------:R-:W-:Y:S01]  /*8d60*/  FFMA R3, R45.reuse, R22, R3 ;  /* 0x000000162d037223 */ /* 0x040fe20000000003 */
[----:B------:R-:W-:Y:S01]  /*8d70*/  F2FP.BF16.F32.PACK_AB R62, R2, R0 ;  /* 0x00000000023e723e */ /* 0x000fe200000010ff */
[C---:B------:R-:W-:Y:S01]  /*8d80*/  FFMA R20, R45.reuse, R23, R20 ;  /* 0x000000172d147223 */ /* 0x040fe20000000014 */
[----:B------:R-:W-:Y:S01]  /*8d90*/  FFMA R21, R45, R40, R21 ;  /* 0x000000282d157223 */ /* 0x000fe20000000015 */
[----:B------:R-:W-:Y:S01]  /*8da0*/  LOP3.LUT R23, R64, 0xffff0000, RZ, 0xc0, !PT ;  /* 0xffff000040177812 */ /* 0x000fe200078ec0ff */
[----:B------:R-:W-:Y:S01]  /*8db0*/  FMUL R0, R43, R5 ;  /* 0x000000052b007220 */ /* 0x000fe20000400000 */
[----:B------:R-:W-:Y:S01]  /*8dc0*/  SHF.L.U32 R40, R65, 0x10, RZ ;  /* 0x0000001041287819 */ /* 0x000fe200000006ff */
[C---:B------:R-:W-:Y:S01]  /*8dd0*/  FMUL R2, R43.reuse, R6 ;  /* 0x000000062b027220 */ /* 0x040fe20000400000 */
[----:B------:R-:W-:Y:S01]  /*8de0*/  FMUL R22, R43, R7 ;  /* 0x000000072b167220 */ /* 0x000fe20000400000 */
[C---:B------:R-:W-:Y:S01]  /*8df0*/  FFMA R0, R45.reuse, R23, R0 ;  /* 0x000000172d007223 */ /* 0x040fe20000000000 */
[----:B------:R-:W-:Y:S01]  /*8e00*/  F2FP.BF16.F32.PACK_AB R63, R20, R3 ;  /* 0x00000003143f723e */ /* 0x000fe200000010ff */
[C---:B------:R-:W-:Y:S01]  /*8e10*/  FFMA R2, R45.reuse, R40, R2 ;  /* 0x000000282d027223 */ /* 0x040fe20000000002 */
[----:B------:R-:W-:Y:S01]  /*8e20*/  FFMA R22, R45, R41, R22 ;  /* 0x000000292d167223 */ /* 0x000fe20000000016 */
[----:B------:R-:W-:Y:S01]  /*8e30*/  SHF.L.U32 R41, R66, 0x10, RZ ;  /* 0x0000001042297819 */ /* 0x000fe200000006ff */
[C---:B------:R-:W-:Y:S01]  /*8e40*/  FMUL R3, R43.reuse, R8 ;  /* 0x000000082b037220 */ /* 0x040fe20000400000 */
[C---:B------:R-:W-:Y:S01]  /*8e50*/  FMUL R20, R43.reuse, R9 ;  /* 0x000000092b147220 */ /* 0x040fe20000400000 */
[C---:B------:R-:W-:Y:S01]  /*8e60*/  FMUL R23, R43.reuse, R10 ;  /* 0x0000000a2b177220 */ /* 0x040fe20000400000 */
[----:B------:R-:W-:Y:S01]  /*8e70*/  FMUL R40, R43, R11 ;  /* 0x0000000b2b287220 */ /* 0x000fe20000400000 */
[C---:B------:R-:W-:Y:S01]  /*8e80*/  FFMA R3, R45.reuse, R41, R3 ;  /* 0x000000292d037223 */ /* 0x040fe20000000003 */
[C---:B------:R-:W-:Y:S01]  /*8e90*/  FFMA R20, R45.reuse, R42, R20 ;  /* 0x0000002a2d147223 */ /* 0x040fe20000000014 */
[C---:B------:R-:W-:Y:S01]  /*8ea0*/  FFMA R23, R45.reuse, R44, R23 ;  /* 0x0000002c2d177223 */ /* 0x040fe20000000017 */
[----:B------:R-:W-:Y:S01]  /*8eb0*/  FFMA R40, R45, R46, R40 ;  /* 0x0000002e2d287223 */ /* 0x000fe20000000028 */
[----:B------:R-:W-:Y:S01]  /*8ec0*/  F2FP.BF16.F32.PACK_AB R100, R0, R21 ;  /* 0x000000150064723e */ /* 0x000fe200000010ff */
[----:B------:R-:W1:Y:S01]  /*8ed0*/  S2R R46, SR_CgaCtaId ;  /* 0x00000000002e7919 */ /* 0x000e620000008800 */
[----:B------:R-:W-:Y:S01]  /*8ee0*/  SHF.L.U32 R42, R68, 0x10, RZ ;  /* 0x00000010442a7819 */ /* 0x000fe200000006ff */
[C---:B------:R-:W-:Y:S01]  /*8ef0*/  FMUL R41, R43.reuse, R12 ;  /* 0x0000000c2b297220 */ /* 0x040fe20000400000 */
[----:B------:R-:W-:Y:S01]  /*8f00*/  F2FP.BF16.F32.PACK_AB R101, R22, R2 ;  /* 0x000000021665723e */ /* 0x000fe200000010ff */
[C---:B------:R-:W-:Y:S01]  /*8f10*/  FMUL R0, R43.reuse, R13 ;  /* 0x0000000d2b007220 */ /* 0x040fe20000400000 */
[----:B------:R-:W-:Y:S01]  /*8f20*/  LOP3.LUT R21, R68, 0xffff0000, RZ, 0xc0, !PT ;  /* 0xffff000044157812 */ /* 0x000fe200078ec0ff */
[----:B------:R-:W-:Y:S01]  /*8f30*/  FMUL R2, R43, R14 ;  /* 0x0000000e2b027220 */ /* 0x000fe20000400000 */
[----:B------:R-:W-:Y:S01]  /*8f40*/  F2FP.BF16.F32.PACK_AB R103, R40, R23 ;  /* 0x000000172867723e */ /* 0x000fe200000010ff */
[----:B------:R-:W-:Y:S01]  /*8f50*/  FFMA R41, R45, R42, R41 ;  /* 0x0000002a2d297223 */ /* 0x000fe20000000029 */
[----:B------:R-:W-:Y:S01]  /*8f60*/  SHF.L.U32 R22, R69, 0x10, RZ ;  /* 0x0000001045167819 */ /* 0x000fe200000006ff */
[----:B------:R-:W-:Y:S01]  /*8f70*/  FFMA R0, R45, R21, R0 ;  /* 0x000000152d007223 */ /* 0x000fe20000000000 */
[----:B------:R-:W-:Y:S01]  /*8f80*/  F2FP.BF16.F32.PACK_AB R102, R20, R3 ;  /* 0x000000031466723e */ /* 0x000fe200000010ff */
[----:B------:R-:W-:Y:S01]  /*8f90*/  FMUL R3, R43, R15 ;  /* 0x0000000f2b037220 */ /* 0x000fe20000400000 */
[----:B------:R-:W-:Y:S01]  /*8fa0*/  LOP3.LUT R23, R69, 0xffff0000, RZ, 0xc0, !PT ;  /* 0xffff000045177812 */ /* 0x000fe200078ec0ff */
[----:B------:R-:W-:Y:S01]  /*8fb0*/  FMUL R20, R43, R16 ;  /* 0x000000102b147220 */ /* 0x000fe20000400000 */
[C---:B------:R-:W-:Y:S01]  /*8fc0*/  SHF.L.U32 R40, R70.reuse, 0x10, RZ ;  /* 0x0000001046287819 */ /* 0x040fe200000006ff */
[----:B------:R-:W-:Y:S01]  /*8fd0*/  FFMA R2, R45, R22, R2 ;  /* 0x000000162d027223 */ /* 0x000fe20000000002 */
[----:B------:R-:W-:Y:S01]  /*8fe0*/  FMUL R21, R43, R17 ;  /* 0x000000112b157220 */ /* 0x000fe20000400000 */
[----:B------:R-:W-:Y:S01]  /*8ff0*/  FFMA R3, R45, R23, R3 ;  /* 0x000000172d037223 */ /* 0x000fe20000000003 */
[----:B------:R-:W-:Y:S01]  /*9000*/  @!P1 LEA R47, R47, R99, 0xc ;  /* 0x000000632f2f9211 */ /* 0x000fe200078e60ff */
[----:B------:R-:W-:Y:S01]  /*9010*/  FFMA R20, R45, R40, R20 ;  /* 0x000000282d147223 */ /* 0x000fe20000000014 */
[----:B------:R-:W-:Y:S01]  /*9020*/  LOP3.LUT R40, R70, 0xffff0000, RZ, 0xc0, !PT ;  /* 0xffff000046287812 */ /* 0x000fe200078ec0ff */
[----:B------:R-:W-:Y:S01]  /*9030*/  FMUL R22, R43, R18 ;  /* 0x000000122b167220 */ /* 0x000fe20000400000 */
[----:B------:R-:W-:Y:S01]  /*9040*/  F2FP.BF16.F32.PACK_AB R108, R0, R41 ;  /* 0x00000029006c723e */ /* 0x000fe200000010ff */
[----:B------:R2:W-:Y:S01]  /*9050*/  @!P1 STS.128 [R47+UR43+0x200], R48 ;  /* 0x000200302f009988 */ /* 0x0005e20008000c2b */
[----:B------:R-:W-:Y:S01]  /*9060*/  SHF.L.U32 R42, R71, 0x10, RZ ;  /* 0x00000010472a7819 */ /* 0x000fe200000006ff */
[----:B------:R-:W-:Y:S01]  /*9070*/  FFMA R21, R45, R40, R21 ;  /* 0x000000282d157223 */ /* 0x000fe20000000015 */
[----:B------:R-:W-:Y:S01]  /*9080*/  @!P1 IADD3 R40, PT, PT, R47, UR43, RZ ;  /* 0x0000002b2f289c10 */ /* 0x000fe2000fffe0ff */
[----:B------:R-:W-:Y:S01]  /*9090*/  FMUL R23, R43, R19 ;  /* 0x000000132b177220 */ /* 0x000fe20000400000 */
[----:B------:R-:W-:Y:S01]  /*90a0*/  LOP3.LUT R44, R71, 0xffff0000, RZ, 0xc0, !PT ;  /* 0xffff0000472c7812 */ /* 0x000fe200078ec0ff */
[----:B------:R-:W-:Y:S01]  /*90b0*/  FFMA R22, R45, R42, R22 ;  /* 0x0000002a2d167223 */ /* 0x000fe20000000016 */
[----:B------:R-:W-:Y:S02]  /*90c0*/  @!P1 IADD3 R40, PT, PT, R98, R40, RZ ;  /* 0x0000002862289210 */ /* 0x000fe40007ffe0ff */
[----:B------:R-:W-:Y:S01]  /*90d0*/  F2FP.BF16.F32.PACK_AB R109, R3, R2 ;  /* 0x00000002036d723e */ /* 0x000fe200000010ff */
[----:B------:R-:W-:Y:S01]  /*90e0*/  FFMA R23, R45, R44, R23 ;  /* 0x0000002c2d177223 */ /* 0x000fe20000000017 */
[----:B------:R-:W-:Y:S01]  /*90f0*/  F2FP.BF16.F32.PACK_AB R110, R21, R20 ;  /* 0x00000014156e723e */ /* 0x000fe200000010ff */
[----:B------:R2:W-:Y:S03]  /*9100*/  @!P1 STS.128 [R40+0x200], R60 ;  /* 0x0002003c28009388 */ /* 0x0005e60000000c00 */
[----:B------:R-:W-:Y:S05]  /*9110*/  F2FP.BF16.F32.PACK_AB R111, R23, R22 ;  /* 0x00000016176f723e */ /* 0x000fea00000010ff */
[----:B------:R2:W-:Y:S08]  /*9120*/  @!P1 STS.128 [R47+UR43+0xa00], R100 ;  /* 0x000a00642f009988 */ /* 0x0005f00008000c2b */
[----:B------:R2:W-:Y:S01]  /*9130*/  @!P1 STS.128 [R40+0xa00], R108 ;  /* 0x000a006c28009388 */ /* 0x0005e20000000c00 */
[----:B------:R-:W-:Y:S01]  /*9140*/  @!PT LDS RZ, [RZ] ;  /* 0x00000000fffff984 */ /* 0x000fe20000000800 */
[----:B------:R-:W-:Y:S01]  /*9150*/  @!PT LDS RZ, [RZ] ;  /* 0x00000000fffff984 */ /* 0x000fe20000000800 */
[----:B------:R-:W-:Y:S01]  /*9160*/  @!PT LDS RZ, [RZ] ;  /* 0x00000000fffff984 */ /* 0x000fe20000000800 */
[----:B------:R-:W-:Y:S01]  /*9170*/  @!PT LDS RZ, [RZ] ;  /* 0x00000000fffff984 */ /* 0x000fe20000000800 */
[----:B------:R3:W-:Y:S07]  /*9180*/  MEMBAR.ALL.CTA ;  /* 0x0000000000007992 */ /* 0x0007ee0000008000 */
[----:B---3--:R-:W3:Y:S01]  /*9190*/  FENCE.VIEW.ASYNC.S ;  /* 0x00000000000073c6 */ /* 0x008ee20000000000 */
[----:B------:R-:W-:Y:S05]  /*91a0*/  WARPSYNC.ALL ;  /* 0x0000000000007948 */ /* 0x000fea0003800000 */
[----:B------:R-:W-:Y:S01]  /*91b0*/  BSSY.RECONVERGENT B0, `(.L_x_127) ;  /* 0x0000012000007945 */ /* 0x000fe20003800200 */
[----:B---3--:R-:W-:Y:S06]  /*91c0*/  BAR.SYNC.DEFER_BLOCKING 0x1, 0x80 ;  /* 0x0042000000007b1d */ /* 0x008fec0000010000 */
[----:B-1----:R-:W-:Y:S05]  /*91d0*/  @P0 BRA `(.L_x_128) ;  /* 0x00000000003c0947 */ /* 0x002fea0003800000 */
[----:B------:R-:W1:Y:S01]  /*91e0*/  LDCU.64 UR6, c[0x0][0x348] ;  /* 0x00006900ff0677ac */ /* 0x000e620008000a00 */
[----:B------:R-:W-:Y:S02]  /*91f0*/  ULEA UR5, UR46, UR43, 0xc ;  /* 0x0000002b2e057291 */ /* 0x000fe4000f8e60ff */
[----:B------:R-:W-:Y:S02]  /*9200*/  UIADD3 UR10, UPT, UPT, UR50, 0x40, URZ ;  /* 0x00000040320a7890 */ /* 0x000fe4000fffe0ff */
[----:B------:R-:W-:Y:S02]  /*9210*/  UIADD3 UR8, UPT, UPT, UR5, 0x200, URZ ;  /* 0x0000020005087890 */ /* 0x000fe4000fffe0ff */
[----:B------:R-:W-:Y:S01]  /*9220*/  UIADD3 UR12, UPT, UPT, UR5, 0xa00, URZ ;  /* 0x00000a00050c7890 */ /* 0x000fe2000fffe0ff */
[----:B------:R-:W-:Y:S01]  /*9230*/  UMOV UR9, UR49 ;  /* 0x0000003100097c82 */ /* 0x000fe20008000000 */
[----:B------:R-:W-:Y:S01]  /*9240*/  UMOV UR11, UR44 ;  /* 0x0000002c000b7c82 */ /* 0x000fe20008000000 */
[----:B------:R-:W-:Y:S01]  /*9250*/  UIADD3 UR13, UPT, UPT, UR49, 0x20, URZ ;  /* 0x00000020310d7890 */ /* 0x000fe2000fffe0ff */
[----:B------:R-:W-:Y:S01]  /*9260*/  UMOV UR15, UR44 ;  /* 0x0000002c000f7c82 */ /* 0x000fe20008000000 */
[----:B------:R-:W-:Y:S01]  /*9270*/  UMOV UR14, UR10 ;  /* 0x0000000a000e7c82 */ /* 0x000fe20008000000 */
[----:B-1----:R-:W-:Y:S04]  /*9280*/  UIADD3 UR4, UP0, UPT, UR6, 0xa80, URZ ;  /* 0x00000a8006047890 */ /* 0x002fe8000ff1e0ff */
[----:B------:R-:W-:Y:S09]  /*9290*/  UIADD3.X UR5, UPT, UPT, URZ, UR7, URZ, UP0, !UPT ;  /* 0x00000007ff057290 */ /* 0x000ff200087fe4ff */
[----:B------:R1:W-:Y:S01]  /*92a0*/  UTMASTG.3D [UR8], [UR4] ;  /* 0x00000008040073b5 */ /* 0x0003e20008010000 */
[----:B------:R1:W-:Y:S02]  /*92b0*/  UTMASTG.3D [UR12], [UR4] ;  /* 0x0000000c040073b5 */ /* 0x0003e40008010000 */
[----:B-1----:R0:W-:Y:S02]  /*92c0*/  UTMACMDFLUSH ;  /* 0x00000000000079b7 */ /* 0x0021e40000000000 */
.L_x_128:
[----:B------:R-:W-:Y:S05]  /*92d0*/  BSYNC.RECONVERGENT B0 ;  /* 0x0000000000007941 */ /* 0x000fea0003800200 */
.L_x_127:
[----:B------:R-:W-:Y:S01]  /*92e0*/  UIADD3 UR4, UPT, UPT, UR46, 0x1, URZ ;  /* 0x000000012e047890 */ /* 0x000fe2000fffe0ff */
[----:B------:R-:W-:Y:S03]  /*92f0*/  BSSY.RECONVERGENT B0, `(.L_x_129) ;  /* 0x0000007000007945 */ /* 0x000fe60003800200 */
[----:B------:R-:W-:Y:S04]  /*9300*/  UISETP.NE.AND UP0, UPT, UR4, 0x3, UPT ;  /* 0x000000030400788c */ /* 0x000fe8000bf05270 */
[----:B------:R-:W-:Y:S02]  /*9310*/  USEL UR45, UR4, URZ, UP0 ;  /* 0x000000ff042d7287 */ /* 0x000fe40008000000 */
[----:B------:R-:W-:Y:S04]  /*9320*/  UISETP.EQ.XOR UP0, UPT, UR47, 0x3, !UP0 ;  /* 0x000000032f00788c */ /* 0x000fe8000c702a70 */
[----:B------:R-:W-:Y:S01]  /*9330*/  UP2UR UR51, UPR, URZ, 0x1 ;  /* 0x00000001ff337883 */ /* 0x000fe20008000000 */
[----:B------:R-:W-:Y:S11]  /*9340*/  @P0 BRA `(.L_x_130) ;  /* 0x0000000000040947 */ /* 0x000ff60003800000 */
[----:B------:R-:W-:Y:S04]  /*9350*/  DEPBAR.LE SB0, 0x1 ;  /* 0x000080400000791a */ /* 0x000fe80000000000 */
.L_x_130:
[----:B------:R-:W-:Y:S05]  /*9360*/  BSYNC.RECONVERGENT B0 ;  /* 0x0000000000007941 */ /* 0x000fea0003800200 */
.L_x_129:
[----:B------:R-:W1:Y:S08]  /*9370*/  S2UR UR4, SR_CgaCtaId ;  /* 0x00000000000479c3 */ /* 0x000e700000008800 */
[----:B------:R-:W-:Y:S01]  /*9380*/  BAR.SYNC.DEFER_BLOCKING 0x1, 0x80 ;  /* 0x0042000000007b1d */ /* 0x000fe20000010000 */
[----:B------:R-:W-:Y:S01]  /*9390*/  ISETP.NE.AND P1, PT, R97, RZ, PT ;  /* 0x000000ff6100720c */ /* 0x000fe20003f25270 */
[----:B------:R-:W-:Y:S01]  /*93a0*/  IMAD.U32 R0, RZ, RZ, UR52 ;  /* 0x00000034ff007e24 */ /* 0x000fe2000f8e00ff */
[----:B------:R-:W-:Y:S11]  /*93b0*/  UIADD3 UR53, UPT, UPT, UR49, 0x10, URZ ;  /* 0x0000001031357890 */ /* 0x000ff6000fffe0ff */
[----:B------:R-:W-:Y:S05]  /*93c0*/  @P1 LEA R0, R0, UR43, 0x3 ;  /* 0x0000002b00001c11 */ /* 0x000fea000f8e18ff */
[----:B------:R-:W-:Y:S01]  /*93d0*/  @P1 VIADD R2, R0, 0x98 ;  /* 0x0000009800021836 */ /* 0x000fe20000000000 */
[----:B------:R-:W-:Y:S04]  /*93e0*/  @P1 SHF.L.U32 R0, R112, 0x1f, RZ ;  /* 0x0000001f70001819 */ /* 0x000fe800000006ff */
[----:B------:R-:W-:Y:S01]  /*93f0*/  @P1 PRMT R46, R46, 0x654, R2 ;  /* 0x000006542e2e1816 */ /* 0x000fe20000000002 */
[----:B------:R-:W-:Y:S01]  /*9400*/  UMOV UR43, 0x400 ;  /* 0x00000400002b7882 */ /* 0x000fe20000000000 */
[----:B------:R-:W-:Y:S01]  /*9410*/  BSSY B1, `(.L_x_131) ;  /* 0x0000021000017945 */ /* 0x000fe20003800000 */
[----:B-1----:R-:W-:Y:S01]  /*9420*/  ULEA UR43, UR4, UR43, 0x18 ;  /* 0x0000002b042b7291 */ /* 0x002fe2000f8ec0ff */
[----:B------:R-:W-:Y:S01]  /*9430*/  @P1 SYNCS.ARRIVE.TRANS64.RED.A1T0 RZ, [R46+URZ], RZ ;  /* 0x000000ff2eff19a7 */ /* 0x000fe200081004ff */
[----:B------:R-:W-:Y:S04]  /*9440*/  UIADD3 UR4, UPT, UPT, UR52, 0x1, URZ ;  /* 0x0000000134047890 */ /* 0x000fe8000fffe0ff */
[----:B------:R-:W-:Y:S01]  /*9450*/  LEA R21, R106, UR43, 0x3 ;  /* 0x0000002b6a157c11 */ /* 0x000fe2000f8e18ff */
[----:B------:R-:W-:Y:S03]  /*9460*/  UISETP.NE.AND UP0, UPT, UR4, 0x3, UPT ;  /* 0x000000030400788c */ /* 0x000fe6000bf05270 */
[----:B------:R1:W3:Y:S01]  /*9470*/  @P1 SYNCS.PHASECHK.TRANS64.TRYWAIT P0, [R21+URZ+0x80], R0 ;  /* 0x00008000150015a7 */ /* 0x0002e200080011ff */
[----:B------:R-:W-:Y:S01]  /*9480*/  USEL UR48, UR4, URZ, UP0 ;  /* 0x000000ff04307287 */ /* 0x000fe20008000000 */
[----:B-1----:R-:W-:Y:S01]  /*9490*/  VIADD R0, R105, 0x10 ;  /* 0x0000001069007836 */ /* 0x002fe20000000000 */
[----:B---3--:R-:W-:Y:S01]  /*94a0*/  @P1 SEL R107, RZ, 0x1, !P0 ;  /* 0x00000001ff6b1807 */ /* 0x008fe20004000000 */
[----:B------:R-:W-:Y:S09]  /*94b0*/  @!P1 BRA `(.L_x_132) ;  /* 0x0000000000589947 */ /* 0x000ff20003800000 */
[----:B------:R-:W-:Y:S01]  /*94c0*/  ISETP.NE.AND P1, PT, R113, RZ, PT ;  /* 0x000000ff7100720c */ /* 0x000fe20003f25270 */
[----:B------:R-:W-:Y:S01]  /*94d0*/  BSSY B0, `(.L_x_133) ;  /* 0x0000009000007945 */ /* 0x000fe20003800000 */
[----:B------:R-:W-:Y:S11]  /*94e0*/  ISETP.NE.AND P0, PT, R107, RZ, PT ;  /* 0x000000ff6b00720c */ /* 0x000ff60003f05270 */
[----:B------:R-:W-:Y:S05]  /*94f0*/  @P1 IMAD R3, R106, 0x1000, R99 ;  /* 0x000010006a031824 */ /* 0x000fea00078e0263 */
[----:B------:R-:W-:Y:S05]  /*9500*/  @P1 IADD3 R2, PT, PT, R3, UR43, RZ ;  /* 0x0000002b03021c10 */ /* 0x000fea000fffe0ff */
[----:B------:R-:W-:Y:S01]  /*9510*/  @P1 IMAD.IADD R2, R98, 0x1, R2 ;  /* 0x0000000162021824 */ /* 0x000fe200078e0202 */
[----:B------:R-:W-:Y:S06]  /*9520*/  @P0 BRA `(.L_x_134) ;  /* 0x00000000000c0947 */ /* 0x000fec0003800000 */
[----:B------:R-:W-:Y:S04]  /*9530*/  SHF.L.U32 R20, R112, 0x1f, RZ ;  /* 0x0000001f70147819 */ /* 0x000fe800000006ff */
[----:B------:R-:W1:Y:S02]  /*9540*/  SYNCS.PHASECHK.TRANS64.TRYWAIT P0, [R21+URZ+0x80], R20 ;  /* 0x00008014150075a7 */ /* 0x000e6400080011ff */
[----:B-1----:R-:W-:Y:S05]  /*9550*/  @!P0 BRA `(.L_x_135) ;  /* 0x0000002c00348947 */ /* 0x002fea0003800000 */
.L_x_134:
[----:B------:R-:W-:Y:S05]  /*9560*/  BSYNC B0 ;  /* 0x0000000000007941 */ /* 0x000fea0003800000 */
.L_x_133:
[----:B------:R-:W-:Y:S01]  /*9570*/  ISETP.NE.AND P0, PT, R113, RZ, PT ;  /* 0x000000ff7100720c */ /* 0x000fe20003f05270 */
[----:B------:R-:W-:Y:S11]  /*9580*/  VIADD R106, R106, 0x1 ;  /* 0x000000016a6a7836 */ /* 0x000ff60000000000 */
[----:B------:R-:W-:Y:S01]  /*9590*/  @!UPT UIADD3 URZ, UPT, UPT, URZ, URZ, URZ ;  /* 0x000000fffffff290 */ /* 0x000fe2000fffe0ff */
[----:B------:R-:W3:Y:S04]  /*95a0*/  @P0 LDS.128 R52, [R3+UR43+0x200] ;  /* 0x0002002b03340984 */ /* 0x000ee80008000c00 */
[----:B------:R-:W4:Y:S04]  /*95b0*/  @P0 LDS.128 R64, [R3+UR43+0xa00] ;  /* 0x000a002b03400984 */ /* 0x000f280008000c00 */
[----:B------:R-:W1:Y:S04]  /*95c0*/  @P0 LDS.128 R56, [R2+0x200] ;  /* 0x0002000002380984 */ /* 0x000e680000000c00 */
[----:B------:R5:W1:Y:S01]  /*95d0*/  @P0 LDS.128 R68, [R2+0xa00] ;  /* 0x000a000002440984 */ /* 0x000a620000000c00 */
[C---:B------:R-:W-:Y:S04]  /*95e0*/  ISETP.NE.AND P0, PT, R106.reuse, 0x3, PT ;  /* 0x000000036a00780c */ /* 0x040fe80003f05270 */
[----:B------:R-:W-:Y:S02]  /*95f0*/  SEL R106, R106, RZ, P0 ;  /* 0x000000ff6a6a7207 */ /* 0x000fe40000000000 */
[----:B-----5:R-:W-:Y:S04]  /*9600*/  SEL R2, RZ, 0x1, P0 ;  /* 0x00000001ff027807 */ /* 0x020fe80000000000 */
[----:B------:R-:W-:Y:S02]  /*9610*/  LOP3.LUT R112, R112, R2, RZ, 0x3c, !PT ;  /* 0x0000000270707212 */ /* 0x000fe400078e3cff */
.L_x_132:
[----:B------:R-:W-:Y:S05]  /*9620*/  BSYNC B1 ;  /* 0x0000000000017941 */ /* 0x000fea0003800000 */
.L_x_131:
[----:B------:R-:W-:Y:S04]  /*9630*/  SHF.R.U32.HI R3, RZ, 0x15, R0 ;  /* 0x00000015ff037819 */ /* 0x000fe80000011600 */
[----:B------:R-:W-:Y:S04]  /*9640*/  LOP3.LUT R2, R3, 0x3, RZ, 0xc0, !PT ;  /* 0x0000000303027812 */ /* 0x000fe800078ec0ff */
[----:B------:R-:W-:Y:S11]  /*9650*/  ISETP.NE.AND P0, PT, R84, R2, PT ;  /* 0x000000025400720c */ /* 0x000ff60003f05270 */
[----:B------:R-:W-:Y:S02]  /*9660*/  @!UPT UIADD3 URZ, UPT, UPT, URZ, URZ, URZ ;  /* 0x000000fffffff290 */ /* 0x000fe4000fffe0ff */
[----:B------:R-:W-:Y:S05]  /*9670*/  @P0 BRA `(.L_x_136) ;  /* 0x0000000000bc0947 */ /* 0x000fea0003800000 */
[----:B------:R-:W-:Y:S02]  /*9680*/  LOP3.LUT P0, RZ, R3, 0x3, R86, 0x48, !PT ;  /* 0x0000000303ff7812 */ /* 0x000fe40007804856 */
[----:B------:R-:W-:Y:S11]  /*9690*/  MOV R16, R0 ;  /* 0x0000000000107202 */ /* 0x000ff60000000f00 */
[----:B------:R-:W-:Y:S05]  /*96a0*/  @!P0 BRA `(.L_x_137) ;  /* 0x0000000000408947 */ /* 0x000fea0003800000 */
[----:B------:R-:W5:Y:S01]  /*96b0*/  LDCU.64 UR8, c[0x4][0x70] ;  /* 0x01000e00ff0877ac */ /* 0x000f620008000a00 */
[----:B------:R-:W-:Y:S01]  /*96c0*/  MOV R15, 0x0 ;  /* 0x00000000000f7802 */ /* 0x000fe20000000f00 */
[----:B------:R-:W-:Y:S02]  /*96d0*/  HFMA2 R12, -RZ, RZ, 0, 5.9604644775390625e-08 ;  /* 0x00000001ff0c7431 */ /* 0x000fe400000001ff */
[----:B------:R-:W-:Y:S02]  /*96e0*/  IMAD.MOV.U32 R8, RZ, RZ, 0x192 ;  /* 0x00000192ff087424 */ /* 0x000fe400078e00ff */
[----:B------:R-:W-:Y:S01]  /*96f0*/  IMAD.MOV.U32 R13, RZ, RZ, RZ ;  /* 0x000000ffff0d7224 */ /* 0x000fe200078e00ff */
[----:B------:R-:W1:Y:S01]  /*9700*/  LDCU.64 UR6, c[0x4][0x78] ;  /* 0x01000f00ff0677ac */ /* 0x000e620008000a00 */
[----:B------:R-:W2:Y:S01]  /*9710*/  LDC.64 R14, c[0x4][R15] ;  /* 0x010000000f0e7b82 */ /* 0x000ea20000000a00 */
[----:B------:R-:W3:Y:S01]  /*9720*/  LDCU.64 UR4, c[0x4][0x10] ;  /* 0x01000200ff0477ac */ /* 0x000ee20008000a00 */
[----:B-----5:R-:W-:Y:S01]  /*9730*/  MOV R5, UR9 ;  /* 0x0000000900057c02 */ /* 0x020fe20008000f00 */
[----:B------:R-:W-:Y:S01]  /*9740*/  IMAD.U32 R4, RZ, RZ, UR8 ;  /* 0x00000008ff047e24 */ /* 0x000fe2000f8e00ff */
[----:B-1----:R-:W-:Y:S01]  /*9750*/  MOV R7, UR7 ;  /* 0x0000000700077c02 */ /* 0x002fe20008000f00 */
[----:B------:R-:W-:Y:S01]  /*9760*/  IMAD.U32 R6, RZ, RZ, UR6 ;  /* 0x00000006ff067e24 */ /* 0x000fe2000f8e00ff */
[----:B---3--:R-:W-:Y:S01]  /*9770*/  MOV R11, UR5 ;  /* 0x00000005000b7c02 */ /* 0x008fe20008000f00 */
[----:B------:R-:W-:Y:S02]  /*9780*/  IMAD.U32 R10, RZ, RZ, UR4 ;  /* 0x00000004ff0a7e24 */ /* 0x000fe4000f8e00ff */
[----:B------:R-:W-:Y:S07]  /*9790*/  LEPC R20, `(.L_x_137) ;  /* 0x000000001014794e */ /* 0x000fee0000000000 */
[----:B--2-4-:R-:W-:Y:S05]  /*97a0*/  CALL.ABS.NOINC R14 ;  /* 0x000000000e007343 */ /* 0x014fea0003c00000 */
.L_x_137:
        /* <DEDUP_REMOVED lines=12> */
[----:B------:R-:W5:Y:S01]  /*9870*/  LDCU.64 UR6, c[0x4][0x78] ;  /* 0x01000f00ff0677ac */ /* 0x000f620008000a00 */
[----:B------:R-:W2:Y:S01]  /*9880*/  LDC.64 R14, c[0x4][R15] ;  /* 0x010000000f0e7b82 */ /* 0x000ea20000000a00 */
[----:B------:R-:W3:Y:S01]  /*9890*/  LDCU.64 UR4, c[0x4][0x10] ;  /* 0x01000200ff0477ac */ /* 0x000ee20008000a00 */
[----:B-1----:R-:W-:Y:S01]  /*98a0*/  MOV R5, UR9 ;  /* 0x0000000900057c02 */ /* 0x002fe20008000f00 */
[----:B------:R-:W-:Y:S01]  /*98b0*/  IMAD.U32 R4, RZ, RZ, UR8 ;  /* 0x00000008ff047e24 */ /* 0x000fe2000f8e00ff */
[----:B-----5:R-:W-:Y:S01]  /*98c0*/  MOV R7, UR7 ;  /* 0x0000000700077c02 */ /* 0x020fe20008000f00 */
[----:B------:R-:W-:Y:S01]  /*98d0*/  IMAD.U32 R6, RZ, RZ, UR6 ;  /* 0x00000006ff067e24 */ /* 0x000fe2000f8e00ff */
[----:B---3--:R-:W-:Y:S01]  /*98e0*/  MOV R11, UR5 ;  /* 0x00000005000b7c02 */ /* 0x008fe20008000f00 */
[----:B------:R-:W-:Y:S02]  /*98f0*/  IMAD.U32 R10, RZ, RZ, UR4 ;  /* 0x00000004ff0a7e24 */ /* 0x000fe4000f8e00ff */
[----:B------:R-:W-:Y:S07]  /*9900*/  LEPC R20, `(.L_x_138) ;  /* 0x000000001014794e */ /* 0x000fee0000000000 */
[----:B--2-4-:R-:W-:Y:S05]  /*9910*/  CALL.ABS.NOINC R14 ;  /* 0x000000000e007343 */ /* 0x014fea0003c00000 */
.L_x_138:
[----:B------:R-:W-:Y:S05]  /*9920*/  WARPSYNC.ALL ;  /* 0x0000000000007948 */ /* 0x000fea0003800000 */
[----:B------:R-:W-:Y:S11]  /*9930*/  R2UR UR4, R16 ;  /* 0x00000000100472ca */ /* 0x000ff600000e0000 */
[----:B------:R-:W-:Y:S02]  /*9940*/  @!UPT UIADD3 URZ, UPT, UPT, URZ, URZ, URZ ;  /* 0x000000fffffff290 */ /* 0x000fe4000fffe0ff */
[----:B------:R-:W1:Y:S02]  /*9950*/  LDTM.x16 R4, tmem[UR4+0x20] ;  /* 0x00002004000479ee */ /* 0x000e640008240000 */
[----:B-1----:R-:W-:Y:S01]  /*9960*/  NOP ;  /* 0x0000000000007918 */ /* 0x002fe20000000000 */
.L_x_136:
[----:B---3--:R-:W-:Y:S01]  /*9970*/  SHF.L.U32 R3, R52, 0x10, RZ ;  /* 0x0000001034037819 */ /* 0x008fe200000006ff */
[C---:B------:R-:W-:Y:S01]  /*9980*/  FMUL R0, R43.reuse, R24 ;  /* 0x000000182b007220 */ /* 0x040fe20000400000 */
[----:B------:R-:W-:Y:S01]  /*9990*/  ISETP.NE.AND P1, PT, R84, R2, PT ;  /* 0x000000025400720c */ /* 0x000fe20003f25270 */
[----:B------:R-:W-:Y:S01]  /*99a0*/  FMUL R2, R43, R25 ;  /* 0x000000192b027220 */ /* 0x000fe20000400000 */
[----:B-1----:R-:W-:Y:S01]  /*99b0*/  LOP3.LUT R21, R52, 0xffff0000, RZ, 0xc0, !PT ;  /* 0xffff000034157812 */ /* 0x002fe200078ec0ff */
[----:B------:R-:W-:Y:S01]  /*99c0*/  FFMA R0, R45, R3, R0 ;  /* 0x000000032d007223 */ /* 0x000fe20000000000 */
[----:B------:R-:W-:Y:S01]  /*99d0*/  SHF.L.U32 R22, R53, 0x10, RZ ;  /* 0x0000001035167819 */ /* 0x000fe200000006ff */
[----:B------:R-:W-:Y:S01]  /*99e0*/  FMUL R3, R43, R26 ;  /* 0x0000001a2b037220 */ /* 0x000fe20000400000 */
[----:B------:R-:W-:Y:S01]  /*99f0*/  LOP3.LUT R23, R53, 0xffff0000, RZ, 0xc0, !PT ;  /* 0xffff000035177812 */ /* 0x000fe200078ec0ff */
[----:B------:R-:W-:Y:S01]  /*9a00*/  FMUL R20, R43, R27 ;  /* 0x0000001b2b147220 */ /* 0x000fe20000400000 */
[----:B--2---:R-:W-:Y:S01]  /*9a10*/  SHF.L.U32 R40, R54, 0x10, RZ ;  /* 0x0000001036287819 */ /* 0x004fe200000006ff */
[----:B------:R-:W-:Y:S01]  /*9a20*/  FFMA R2, R45, R21, R2 ;  /* 0x000000152d027223 */ /* 0x000fe20000000002 */
[----:B------:R-:W-:Y:S01]  /*9a30*/  LOP3.LUT R41, R57, 0xffff0000, RZ, 0xc0, !PT ;  /* 0xffff000039297812 */ /* 0x000fe200078ec0ff */
[C---:B------:R-:W-:Y:S01]  /*9a40*/  FFMA R3, R45.reuse, R22, R3 ;  /* 0x000000162d037223 */ /* 0x040fe20000000003 */
[----:B----4-:R-:W-:Y:S01]  /*9a50*/  LOP3.LUT R42, R66, 0xffff0000, RZ, 0xc0, !PT ;  /* 0xffff0000422a7812 */ /* 0x010fe200078ec0ff */
[----:B------:R-:W-:Y:S01]  /*9a60*/  FFMA R20, R45, R23, R20 ;  /* 0x000000172d147223 */ /* 0x000fe20000000014 */
[----:B------:R-:W-:Y:S01]  /*9a70*/  LOP3.LUT R23, R54, 0xffff0000, RZ, 0xc0, !PT ;  /* 0xffff000036177812 */ /* 0x000fe200078ec0ff */
[C---:B------:R-:W-:Y:S01]  /*9a80*/  FMUL R21, R43.reuse, R28 ;  /* 0x0000001c2b157220 */ /* 0x040fe20000400000 */
[----:B------:R-:W-:Y:S01]  /*9a90*/  F2FP.BF16.F32.PACK_AB R48, R2, R0 ;  /* 0x000000000230723e */ /* 0x000fe200000010ff */
        /* <DEDUP_REMOVED lines=115> */
[----:B------:R-:W-:Y:S01]  /*a1d0*/  ULEA UR5, UR45, UR43, 0xc ;  /* 0x0000002b2d057291 */ /* 0x000fe2000f8e60ff */
[----:B------:R-:W-:Y:S01]  /*a1e0*/  UMOV UR54, UR50 ;  /* 0x0000003200367c82 */ /* 0x000fe20008000000 */
[----:B------:R-:W-:Y:S02]  /*a1f0*/  UMOV UR55, UR44 ;  /* 0x0000002c00377c82 */ /* 0x000fe40008000000 */
[----:B------:R-:W-:Y:S02]  /*a200*/  UIADD3 UR52, UPT, UPT, UR5, 0x200, URZ ;  /* 0x0000020005347890 */ /* 0x000fe4000fffe0ff */
[----:B------:R-:W-:Y:S02]  /*a210*/  UIADD3 UR8, UPT, UPT, UR5, 0xa00, URZ ;  /* 0x00000a0005087890 */ /* 0x000fe4000fffe0ff */
        /* <DEDUP_REMOVED lines=8> */
.L_x_140:
[----:B------:R-:W-:Y:S05]  /*a2a0*/  BSYNC.RECONVERGENT B0 ;  /* 0x0000000000007941 */ /* 0x000fea0003800200 */
.L_x_139:
[----:B------:R-:W-:Y:S01]  /*a2b0*/  UISETP.NE.AND UP1, UPT, UR51, URZ, UPT ;  /* 0x000000ff3300728c */ /* 0x000fe2000bf25270 */
[----:B------:R-:W-:Y:S01]  /*a2c0*/  BSSY.RECONVERGENT B0, `(.L_x_141) ;  /* 0x0000008000007945 */ /* 0x000fe20003800200 */
[----:B------:R-:W-:Y:S04]  /*a2d0*/  UIADD3 UR4, UPT, UPT, UR45, 0x1, URZ ;  /* 0x000000012d047890 */ /* 0x000fe8000fffe0ff */
[----:B------:R-:W-:Y:S02]  /*a2e0*/  UISETP.NE.AND UP0, UPT, UR4, 0x3, UPT ;  /* 0x000000030400788c */ /* 0x000fe4000bf05270 */
[----:B------:R-:W-:Y:S02]  /*a2f0*/  UISETP.EQ.XOR UP1, UPT, UR4, 0x3, UP1 ;  /* 0x000000030400788c */ /* 0x000fe40008f22a70 */
[----:B------:R-:W-:Y:S02]  /*a300*/  USEL UR46, UR4, URZ, UP0 ;  /* 0x000000ff042e7287 */ /* 0x000fe40008000000 */
[----:B------:R-:W-:Y:S01]  /*a310*/  UP2UR UR47, UPR, URZ, 0x2 ;  /* 0x00000002ff2f7883 */ /* 0x000fe20008000000 */
[----:B------:R-:W-:Y:S11]  /*a320*/  @P0 BRA `(.L_x_142) ;  /* 0x0000000000040947 */ /* 0x000ff60003800000 */
[----:B------:R-:W-:Y:S04]  /*a330*/  DEPBAR.LE SB0, 0x1 ;  /* 0x000080400000791a */ /* 0x000fe80000000000 */
.L_x_142:
[----:B------:R-:W-:Y:S05]  /*a340*/  BSYNC.RECONVERGENT B0 ;  /* 0x0000000000007941 */ /* 0x000fea0003800200 */
.L_x_141:
[----:B------:R-:W1:Y:S08]  /*a350*/  S2UR UR54, SR_CgaCtaId ;  /* 0x00000000003679c3 */ /* 0x000e700000008800 */
[----:B------:R-:W-:Y:S01]  /*a360*/  BAR.SYNC.DEFER_BLOCKING 0x1, 0x80 ;  /* 0x0042000000007b1d */ /* 0x000fe20000010000 */
[----:B------:R-:W-:Y:S01]  /*a370*/  ISETP.NE.AND P1, PT, R97, RZ, PT ;  /* 0x000000ff6100720c */ /* 0x000fe20003f25270 */
[----:B------:R-:W-:Y:S01]  /*a380*/  IMAD.U32 R0, RZ, RZ, UR48 ;  /* 0x00000030ff007e24 */ /* 0x000fe2000f8e00ff */
[----:B------:R-:W-:Y:S04]  /*a390*/  UIADD3 UR4, UPT, UPT, UR48, 0x1, URZ ;  /* 0x0000000130047890 */ /* 0x000fe8000fffe0ff */
[----:B------:R-:W-:Y:S04]  /*a3a0*/  UISETP.NE.AND UP0, UPT, UR4, 0x3, UPT ;  /* 0x000000030400788c */ /* 0x000fe8000bf05270 */
[----:B------:R-:W-:Y:S03]  /*a3b0*/  USEL UR52, UR4, URZ, UP0 ;  /* 0x000000ff04347287 */ /* 0x000fe60008000000 */
[----:B------:R-:W-:Y:S05]  /*a3c0*/  @P1 LEA R0, R0, UR43, 0x3 ;  /* 0x0000002b00001c11 */ /* 0x000fea000f8e18ff */
[----:B------:R-:W-:Y:S01]  /*a3d0*/  @P1 VIADD R2, R0, 0x98 ;  /* 0x0000009800021836 */ /* 0x000fe20000000000 */
[----:B------:R-:W-:Y:S04]  /*a3e0*/  @P1 SHF.L.U32 R0, R112, 0x1f, RZ ;  /* 0x0000001f70001819 */ /* 0x000fe800000006ff */
[----:B------:R-:W-:Y:S01]  /*a3f0*/  @P1 PRMT R46, R46, 0x654, R2 ;  /* 0x000006542e2e1816 */ /* 0x000fe20000000002 */
[----:B------:R-:W-:Y:S01]  /*a400*/  UMOV UR43, 0x400 ;  /* 0x00000400002b7882 */ /* 0x000fe20000000000 */
[----:B------:R-:W-:Y:S01]  /*a410*/  BSSY B1, `(.L_x_143) ;  /* 0x0000018000017945 */ /* 0x000fe20003800000 */
[----:B-1----:R-:W-:Y:S01]  /*a420*/  ULEA UR43, UR54, UR43, 0x18 ;  /* 0x0000002b362b7291 */ /* 0x002fe2000f8ec0ff */
[----:B------:R1:W-:Y:S05]  /*a430*/  @P1 SYNCS.ARRIVE.TRANS64.RED.A1T0 RZ, [R46+URZ], RZ ;  /* 0x000000ff2eff19a7 */ /* 0x0003ea00081004ff */
[----:B------:R-:W-:Y:S04]  /*a440*/  LEA R2, R106, UR43, 0x3 ;  /* 0x0000002b6a027c11 */ /* 0x000fe8000f8e18ff */
[----:B------:R-:W3:Y:S02]  /*a450*/  @P1 SYNCS.PHASECHK.TRANS64.TRYWAIT P0, [R2+URZ+0x80], R0 ;  /* 0x00008000020015a7 */ /* 0x000ee400080011ff */
[----:B---3--:R-:W-:Y:S01]  /*a460*/  @P1 SEL R107, RZ, 0x1, !P0 ;  /* 0x00000001ff6b1807 */ /* 0x008fe20004000000 */
[----:B-1----:R-:W-:Y:S06]  /*a470*/  @!P1 BRA `(.L_x_144) ;  /* 0x0000000000449947 */ /* 0x002fec0003800000 */
        /* <DEDUP_REMOVED lines=10> */
.L_x_146:
[----:B------:R-:W-:Y:S05]  /*a520*/  BSYNC B0 ;  /* 0x0000000000007941 */ /* 0x000fea0003800000 */
.L_x_145:
[----:B------:R-:W-:Y:S11]  /*a530*/  ISETP.NE.AND P0, PT, R113, RZ, PT ;  /* 0x000000ff7100720c */ /* 0x000ff60003f05270 */
[----:B------:R-:W-:Y:S02]  /*a540*/  @!UPT UIADD3 URZ, UPT, UPT, URZ, URZ, URZ ;  /* 0x000000fffffff290 */ /* 0x000fe4000fffe0ff */
[----:B------:R3:W4:Y:S04]  /*a550*/  @P0 LDS.128 R52, [R106+UR43+0x200] ;  /* 0x0002002b6a340984 */ /* 0x0007280008000c00 */
[----:B------:R3:W1:Y:S04]  /*a560*/  @P0 LDS.128 R64, [R106+UR43+0xa00] ;  /* 0x000a002b6a400984 */ /* 0x0006680008000c00 */
[----:B------:R3:W1:Y:S04]  /*a570*/  @P0 LDS.128 R56, [R0+0x200] ;  /* 0x0002000000380984 */ /* 0x0006680000000c00 */
[----:B------:R3:W1:Y:S02]  /*a580*/  @P0 LDS.128 R68, [R0+0xa00] ;  /* 0x000a000000440984 */ /* 0x0006640000000c00 */
.L_x_144:
[----:B------:R-:W-:Y:S05]  /*a590*/  BSYNC B1 ;  /* 0x0000000000017941 */ /* 0x000fea0003800000 */
.L_x_143:
[----:B------:R-:W-:Y:S05]  /*a5a0*/  VIADD R105, R105, 0x400010 ;  /* 0x0040001069697836 */ /* 0x000fea0000000000 */
[----:B---3--:R-:W-:Y:S04]  /*a5b0*/  SHF.R.U32.HI R0, RZ, 0x15, R105 ;  /* 0x00000015ff007819 */ /* 0x008fe80000011669 */
[----:B-1----:R-:W-:Y:S04]  /*a5c0*/  LOP3.LUT R2, R0, 0x3, RZ, 0xc0, !PT ;  /* 0x0000000300027812 */ /* 0x002fe800078ec0ff */
        /* <DEDUP_REMOVED lines=11> */
[----:B------:R-:W3:Y:S01]  /*a680*/  LDCU.64 UR6, c[0x4][0x78] ;  /* 0x01000f00ff0677ac */ /* 0x000ee20008000a00 */
[----:B------:R-:W2:Y:S01]  /*a690*/  LDC.64 R14, c[0x4][R15] ;  /* 0x010000000f0e7b82 */ /* 0x000ea20000000a00 */
[----:B------:R-:W5:Y:S01]  /*a6a0*/  LDCU.64 UR4, c[0x4][0x10] ;  /* 0x01000200ff0477ac */ /* 0x000f620008000a00 */
[----:B-1----:R-:W-:Y:S01]  /*a6b0*/  MOV R5, UR9 ;  /* 0x0000000900057c02 */ /* 0x002fe20008000f00 */
[----:B------:R-:W-:Y:S01]  /*a6c0*/  IMAD.U32 R4, RZ, RZ, UR8 ;  /* 0x00000008ff047e24 */ /* 0x000fe2000f8e00ff */
[----:B---3--:R-:W-:Y:S01]  /*a6d0*/  MOV R7, UR7 ;  /* 0x0000000700077c02 */ /* 0x008fe20008000f00 */
[----:B------:R-:W-:Y:S01]  /*a6e0*/  IMAD.U32 R6, RZ, RZ, UR6 ;  /* 0x00000006ff067e24 */ /* 0x000fe2000f8e00ff */
[----:B-----5:R-:W-:Y:S01]  /*a6f0*/  MOV R11, UR5 ;  /* 0x00000005000b7c02 */ /* 0x020fe20008000f00 */
[----:B------:R-:W-:Y:S02]  /*a700*/  IMAD.U32 R10, RZ, RZ, UR4 ;  /* 0x00000004ff0a7e24 */ /* 0x000fe4000f8e00ff */
[----:B------:R-:W-:Y:S07]  /*a710*/  LEPC R20, `(.L_x_149) ;  /* 0x000000001014794e */ /* 0x000fee0000000000 */
[----:B--2-4-:R-:W-:Y:S05]  /*a720*/  CALL.ABS.NOINC R14 ;  /* 0x000000000e007343 */ /* 0x014fea0003c00000 */
.L_x_149:
        /* <DEDUP_REMOVED lines=23> */
.L_x_150:
[----:B------:R-:W-:Y:S05]  /*a8a0*/  WARPSYNC.ALL ;  /* 0x0000000000007948 */ /* 0x000fea0003800000 */
[----:B------:R-:W-:Y:S11]  /*a8b0*/  R2UR UR4, R16 ;  /* 0x00000000100472ca */ /* 0x000ff600000e0000 */
[----:B------:R-:W-:Y:S02]  /*a8c0*/  @!UPT UIADD3 URZ, UPT, UPT, URZ, URZ, URZ ;  /* 0x000000fffffff290 */ /* 0x000fe4000fffe0ff */
[----:B------:R-:W1:Y:S02]  /*a8d0*/  LDTM.x16 R4, tmem[UR4+0x20] ;  /* 0x00002004000479ee */ /* 0x000e640008240000 */
[----:B-1----:R-:W-:Y:S01]  /*a8e0*/  NOP ;  /* 0x0000000000007918 */ /* 0x002fe20000000000 */
.L_x_148:
[----:B------:R-:W-:Y:S01]  /*a8f0*/  ISETP.NE.AND P1, PT, R84, R2, PT ;  /* 0x000000025400720c */ /* 0x000fe20003f25270 */
[----:B------:R-:W-:Y:S05]  /*a900*/  WARPSYNC.ALL ;  /* 0x0000000000007948 */ /* 0x000fea0003800000 */
[C---:B----4-:R-:W-:Y:S01]  /*a910*/  SHF.L.U32 R3, R52.reuse, 0x10, RZ ;  /* 0x0000001034037819 */ /* 0x050fe200000006ff */
[----:B------:R-:W-:Y:S01]  /*a920*/  NOP ;  /* 0x0000000000007918 */ /* 0x000fe20000000000 */
[----:B--2---:R-:W-:Y:S01]  /*a930*/  LOP3.LUT R40, R52, 0xffff0000, RZ, 0xc0, !PT ;  /* 0xffff000034287812 */ /* 0x004fe200078ec0ff */
[----:B------:R-:W-:Y:S01]  /*a940*/  FMUL R0, R43, R24 ;  /* 0x000000182b007220 */ /* 0x000fe20000400000 */
[----:B------:R-:W-:Y:S01]  /*a950*/  SHF.L.U32 R41, R53, 0x10, RZ ;  /* 0x0000001035297819 */ /* 0x000fe200000006ff */
[C---:B------:R-:W-:Y:S01]  /*a960*/  FMUL R20, R43.reuse, R4 ;  /* 0x000000042b147220 */ /* 0x040fe20000400000 */
[----:B------:R-:W-:Y:S01]  /*a970*/  MOV R4, UR46 ;  /* 0x0000002e00047c02 */ /* 0x000fe20008000f00 */
[----:B------:R-:W-:Y:S01]  /*a980*/  FMUL R2, R43, R25 ;  /* 0x000000192b027220 */ /* 0x000fe20000400000 */
[----:B------:R-:W-:Y:S01]  /*a990*/  LOP3.LUT R42, R53, 0xffff0000, RZ, 0xc0, !PT ;  /* 0xffff0000352a7812 */ /* 0x000fe200078ec0ff */
[C---:B------:R-:W-:Y:S01]  /*a9a0*/  FFMA R0, R45.reuse, R3, R0 ;  /* 0x000000032d007223 */ /* 0x040fe20000000000 */
[----:B------:R-:W-:Y:S01]  /*a9b0*/  @!P1 LEA R99, R4, R99, 0xc ;  /* 0x0000006304639211 */ /* 0x000fe200078e60ff */
[----:B------:R-:W-:Y:S01]  /*a9c0*/  FFMA R2, R45, R40, R2 ;  /* 0x000000282d027223 */ /* 0x000fe20000000002 */
[----:B------:R-:W-:Y:S01]  /*a9d0*/  R2UR UR4, R104 ;  /* 0x00000000680472ca */ /* 0x000fe200000e0000 */
[C---:B------:R-:W-:Y:S01]  /*a9e0*/  FMUL R3, R43.reuse, R26 ;  /* 0x0000001a2b037220 */ /* 0x040fe20000400000 */
[----:B------:R-:W-:Y:S01]  /*a9f0*/  SHF.L.U32 R44, R54, 0x10, RZ ;  /* 0x00000010362c7819 */ /* 0x000fe200000006ff */
[C---:B------:R-:W-:Y:S01]  /*aa00*/  FMUL R4, R43.reuse, R27 ;  /* 0x0000001b2b047220 */ /* 0x040fe20000400000 */
[----:B------:R-:W-:Y:S01]  /*aa10*/  F2FP.BF16.F32.PACK_AB R100, R2, R0 ;  /* 0x000000000264723e */ /* 0x000fe200000010ff */
[----:B------:R-:W-:Y:S01]  /*aa20*/  FMUL R21, R43, R5 ;  /* 0x000000052b157220 */ /* 0x000fe20000400000 */
[----:B------:R-:W-:Y:S01]  /*aa30*/  @!P1 IADD3 R5, PT, PT, R99, UR43, RZ ;  /* 0x0000002b63059c10 */ /* 0x000fe2000fffe0ff */
[C---:B------:R-:W-:Y:S01]  /*aa40*/  FFMA R3, R45.reuse, R41, R3 ;  /* 0x000000292d037223 */ /* 0x040fe20000000003 */
[----:B------:R-:W-:Y:S01]  /*aa50*/  LOP3.LUT R46, R54, 0xffff0000, RZ, 0xc0, !PT ;  /* 0xffff0000362e7812 */ /* 0x000fe200078ec0ff */
[----:B------:R-:W-:Y:S01]  /*aa60*/  FFMA R4, R45, R42, R4 ;  /* 0x0000002a2d047223 */ /* 0x000fe20000000004 */
[----:B------:R-:W-:Y:S01]  /*aa70*/  SHF.L.U32 R47, R55, 0x10, RZ ;  /* 0x00000010372f7819 */ /* 0x000fe200000006ff */
[C---:B------:R-:W-:Y:S01]  /*aa80*/  FMUL R0, R43.reuse, R28 ;  /* 0x0000001c2b007220 */ /* 0x040fe20000400000 */
[----:B------:R-:W-:Y:S01]  /*aa90*/  @!P1 IADD3 R98, PT, PT, R98, R5, RZ ;  /* 0x0000000562629210 */ /* 0x000fe20007ffe0ff */
[----:B------:R-:W-:Y:S01]  /*aaa0*/  FMUL R2, R43, R29 ;  /* 0x0000001d2b027220 */ /* 0x000fe20000400000 */
[----:B------:R-:W-:Y:S01]  /*aab0*/  LOP3.LUT R48, R55, 0xffff0000, RZ, 0xc0, !PT ;  /* 0xffff000037307812 */ /* 0x000fe200078ec0ff */
[C---:B------:R-:W-:Y:S01]  /*aac0*/  FMUL R5, R43.reuse, R30 ;  /* 0x0000001e2b057220 */ /* 0x040fe20000400000 */
[C---:B------:R-:W-:Y:S01]  /*aad0*/  SHF.L.U32 R49, R56.reuse, 0x10, RZ ;  /* 0x0000001038317819 */ /* 0x040fe200000006ff */
[C---:B------:R-:W-:Y:S01]  /*aae0*/  FMUL R22, R43.reuse, R6 ;  /* 0x000000062b167220 */ /* 0x040fe20000400000 */
[----:B------:R-:W-:Y:S01]  /*aaf0*/  LOP3.LUT R50, R56, 0xffff0000, RZ, 0xc0, !PT ;  /* 0xffff000038327812 */ /* 0x000fe200078ec0ff */
[----:B------:R-:W-:Y:S01]  /*ab00*/  FMUL R6, R43, R31 ;  /* 0x0000001f2b067220 */ /* 0x000fe20000400000 */
[----:B------:R-:W-:Y:S01]  /*ab10*/  F2FP.BF16.F32.PACK_AB R101, R4, R3 ;  /* 0x000000030465723e */ /* 0x000fe200000010ff */
[----:B------:R-:W-:Y:S01]  /*ab20*/  FFMA R0, R45, R44, R0 ;  /* 0x0000002c2d007223 */ /* 0x000fe20000000000 */
[----:B------:R-:W-:Y:S01]  /*ab30*/  SHF.L.U32 R51, R57, 0x10, RZ ;  /* 0x0000001039337819 */ /* 0x000fe200000006ff */
[----:B------:R-:W-:Y:S01]  /*ab40*/  FMUL R23, R43, R7 ;  /* 0x000000072b177220 */ /* 0x000fe20000400000 */
[----:B------:R-:W-:Y:S01]  /*ab50*/  LOP3.LUT R52, R57, 0xffff0000, RZ, 0xc0, !PT ;  /* 0xffff000039347812 */ /* 0x000fe200078ec0ff */
[----:B------:R-:W-:Y:S01]  /*ab60*/  FFMA R2, R45, R46, R2 ;  /* 0x0000002e2d027223 */ /* 0x000fe20000000002 */
[C---:B------:R-:W-:Y:S01]  /*ab70*/  SHF.L.U32 R53, R58.reuse, 0x10, RZ ;  /* 0x000000103a357819 */ /* 0x040fe200000006ff */
[C---:B------:R-:W-:Y:S01]  /*ab80*/  FMUL R7, R43.reuse, R32 ;  /* 0x000000202b077220 */ /* 0x040fe20000400000 */
[----:B------:R-:W-:Y:S01]  /*ab90*/  LOP3.LUT R54, R58, 0xffff0000, RZ, 0xc0, !PT ;  /* 0xffff00003a367812 */ /* 0x000fe200078ec0ff */
[----:B------:R-:W-:Y:S01]  /*aba0*/  FMUL R3, R43, R33 ;  /* 0x000000212b037220 */ /* 0x000fe20000400000 */
[----:B------:R-:W-:Y:S01]  /*abb0*/  F2FP.BF16.F32.PACK_AB R102, R2, R0 ;  /* 0x000000000266723e */ /* 0x000fe200000010ff */
[----:B------:R-:W-:Y:S01]  /*abc0*/  FFMA R5, R45, R47, R5 ;  /* 0x0000002f2d057223 */ /* 0x000fe20000000005 */
[----:B------:R-:W-:Y:S01]  /*abd0*/  SHF.L.U32 R55, R59, 0x10, RZ ;  /* 0x000000103b377819 */ /* 0x000fe200000006ff */
[----:B------:R-:W-:Y:S01]  /*abe0*/  FFMA R6, R45, R48, R6 ;  /* 0x000000302d067223 */ /* 0x000fe20000000006 */
[----:B------:R-:W-:Y:S01]  /*abf0*/  LOP3.LUT R56, R59, 0xffff0000, RZ, 0xc0, !PT ;  /* 0xffff00003b387812 */ /* 0x000fe200078ec0ff */
[C---:B------:R-:W-:Y:S01]  /*ac00*/  FFMA R7, R45.reuse, R49, R7 ;  /* 0x000000312d077223 */ /* 0x040fe20000000007 */
[----:B------:R-:W-:Y:S01]  /*ac10*/  SHF.L.U32 R57, R64, 0x10, RZ ;  /* 0x0000001040397819 */ /* 0x000fe200000006ff */
[----:B------:R-:W-:Y:S01]  /*ac20*/  UIADD3 UR4, UPT, UPT, UR4, 0xf0, URZ ;  /* 0x000000f004047890 */ /* 0x000fe2000fffe0ff */
[----:B------:R-:W-:Y:S01]  /*ac30*/  F2FP.BF16.F32.PACK_AB R103, R6, R5 ;  /* 0x000000050667723e */ /* 0x000fe200000010ff */
[----:B------:R-:W-:Y:S01]  /*ac40*/  FFMA R3, R45, R50, R3 ;  /* 0x000000322d037223 */ /* 0x000fe20000000003 */
[----:B------:R-:W-:Y:S01]  /*ac50*/  LOP3.LUT R58, R64, 0xffff0000, RZ, 0xc0, !PT ;  /* 0xffff0000403a7812 */ /* 0x000fe200078ec0ff */
[----:B------:R-:W-:Y:S01]  /*ac60*/  FMUL R0, R43, R34 ;  /* 0x000000222b007220 */ /* 0x000fe20000400000 */
[----:B------:R-:W-:Y:S01]  /*ac70*/  SHF.L.U32 R59, R65, 0x10, RZ ;  /* 0x00000010413b7819 */ /* 0x000fe200000006ff */
[----:B------:R-:W-:Y:S01]  /*ac80*/  FMUL R2, R43, R35 ;  /* 0x000000232b027220 */ /* 0x000fe20000400000 */
[----:B------:R-:W-:Y:S01]  /*ac90*/  F2FP.BF16.F32.PACK_AB R28, R3, R7 ;  /* 0x00000007031c723e */ /* 0x000fe200000010ff */
[----:B------:R-:W-:Y:S01]  /*aca0*/  UPRMT UR4, UR54, 0x654, UR4 ;  /* 0x0000065436047896 */ /* 0x000fe20008000004 */
[----:B------:R-:W-:Y:S01]  /*acb0*/  LOP3.LUT R60, R65, 0xffff0000, RZ, 0xc0, !PT ;  /* 0xffff0000413c7812 */ /* 0x000fe200078ec0ff */
[C---:B------:R-:W-:Y:S01]  /*acc0*/  FMUL R4, R43.reuse, R36 ;  /* 0x000000242b047220 */ /* 0x040fe20000400000 */
[C---:B------:R-:W-:Y:S01]  /*acd0*/  SHF.L.U32 R61, R66.reuse, 0x10, RZ ;  /* 0x00000010423d7819 */ /* 0x040fe200000006ff */
[----:B------:R-:W-:Y:S01]  /*ace0*/  FMUL R5, R43, R37 ;  /* 0x000000252b057220 */ /* 0x000fe20000400000 */
[----:B------:R-:W-:Y:S01]  /*acf0*/  LOP3.LUT R62, R66, 0xffff0000, RZ, 0xc0, !PT ;  /* 0xffff0000423e7812 */ /* 0x000fe200078ec0ff */
[----:B------:R-:W-:Y:S01]  /*ad00*/  FFMA R0, R45, R51, R0 ;  /* 0x000000332d007223 */ /* 0x000fe20000000000 */
[----:B------:R-:W-:Y:S01]  /*ad10*/  FMUL R6, R43, R38 ;  /* 0x000000262b067220 */ /* 0x000fe20000400000 */
[----:B------:R-:W-:Y:S01]  /*ad20*/  FFMA R2, R45, R52, R2 ;  /* 0x000000342d027223 */ /* 0x000fe20000000002 */
[----:B------:R-:W-:Y:S01]  /*ad30*/  FMUL R3, R43, R39 ;  /* 0x000000272b037220 */ /* 0x000fe20000400000 */
[C---:B------:R-:W-:Y:S01]  /*ad40*/  FFMA R4, R45.reuse, R53, R4 ;  /* 0x000000352d047223 */ /* 0x040fe20000000004 */
[C---:B------:R-:W-:Y:S01]  /*ad50*/  FFMA R5, R45.reuse, R54, R5 ;  /* 0x000000362d057223 */ /* 0x040fe20000000005 */
[C---:B------:R-:W-:Y:S01]  /*ad60*/  FFMA R6, R45.reuse, R55, R6 ;  /* 0x000000372d067223 */ /* 0x040fe20000000006 */
[C---:B------:R-:W-:Y:S01]  /*ad70*/  FFMA R3, R45.reuse, R56, R3 ;  /* 0x000000382d037223 */ /* 0x040fe20000000003 */
[----:B------:R-:W-:Y:S01]  /*ad80*/  FFMA R20, R45, R57, R20 ;  /* 0x000000392d147223 */ /* 0x000fe20000000014 */
[----:B------:R-:W-:Y:S01]  /*ad90*/  FMUL R8, R43, R8 ;  /* 0x000000082b087220 */ /* 0x000fe20000400000 */
[----:B------:R-:W-:Y:S01]  /*ada0*/  SYNCS.ARRIVE.TRANS64.RED.A1T0 RZ, [UR4], RZ ;  /* 0x000000ffffff79a7 */ /* 0x000fe20008100404 */
[----:B------:R1:W-:Y:S01]  /*adb0*/  @!P1 STS.128 [R99+UR43+0x200], R100 ;  /* 0x0002006463009988 */ /* 0x0003e20008000c2b */
[----:B------:R-:W-:Y:S01]  /*adc0*/  SHF.L.U32 R63, R67, 0x10, RZ ;  /* 0x00000010433f7819 */ /* 0x000fe200000006ff */
[----:B------:R-:W-:Y:S01]  /*add0*/  FFMA R21, R45, R58, R21 ;  /* 0x0000003a2d157223 */ /* 0x000fe20000000015 */
[----:B------:R-:W-:Y:S01]  /*ade0*/  LOP3.LUT R64, R67, 0xffff0000, RZ, 0xc0, !PT ;  /* 0xffff000043407812 */ /* 0x000fe200078ec0ff */
[----:B------:R-:W-:Y:S01]  /*adf0*/  FMUL R9, R43, R9 ;  /* 0x000000092b097220 */ /* 0x000fe20000400000 */
[C---:B------:R-:W-:Y:S01]  /*ae00*/  SHF.L.U32 R24, R68.reuse, 0x10, RZ ;  /* 0x0000001044187819 */ /* 0x040fe200000006ff */
[----:B------:R-:W-:Y:S01]  /*ae10*/  FFMA R22, R45, R59, R22 ;  /* 0x0000003b2d167223 */ /* 0x000fe20000000016 */
[----:B------:R-:W-:Y:S01]  /*ae20*/  LOP3.LUT R25, R68, 0xffff0000, RZ, 0xc0, !PT ;  /* 0xffff000044197812 */ /* 0x000fe200078ec0ff */
[----:B------:R-:W-:Y:S01]  /*ae30*/  FMUL R10, R43, R10 ;  /* 0x0000000a2b0a7220 */ /* 0x000fe20000400000 */
[----:B------:R-:W-:Y:S01]  /*ae40*/  FFMA R23, R45, R60, R23 ;  /* 0x0000003c2d177223 */ /* 0x000fe20000000017 */
[----:B------:R-:W-:Y:S01]  /*ae50*/  FMUL R11, R43, R11 ;  /* 0x0000000b2b0b7220 */ /* 0x000fe20000400000 */
[----:B------:R-:W-:Y:S01]  /*ae60*/  F2FP.BF16.F32.PACK_AB R29, R2, R0 ;  /* 0x00000000021d723e */ /* 0x000fe200000010ff */
[----:B------:R-:W-:Y:S01]  /*ae70*/  FFMA R8, R45, R61, R8 ;  /* 0x0000003d2d087223 */ /* 0x000fe20000000008 */
[----:B------:R-:W-:Y:S01]  /*ae80*/  F2FP.BF16.F32.PACK_AB R30, R5, R4 ;  /* 0x00000004051e723e */ /* 0x000fe200000010ff */
[----:B------:R-:W-:Y:S01]  /*ae90*/  FMUL R12, R43, R12 ;  /* 0x0000000c2b0c7220 */ /* 0x000fe20000400000 */
[----:B------:R-:W-:Y:S01]  /*aea0*/  F2FP.BF16.F32.PACK_AB R31, R3, R6 ;  /* 0x00000006031f723e */ /* 0x000fe200000010ff */
[----:B------:R-:W-:Y:S01]  /*aeb0*/  FFMA R9, R45, R62, R9 ;  /* 0x0000003e2d097223 */ /* 0x000fe20000000009 */
[----:B------:R-:W-:Y:S01]  /*aec0*/  FMUL R13, R43, R13 ;  /* 0x0000000d2b0d7220 */ /* 0x000fe20000400000 */
[----:B------:R-:W-:Y:S01]  /*aed0*/  SHF.L.U32 R26, R69, 0x10, RZ ;  /* 0x00000010451a7819 */ /* 0x000fe200000006ff */
[----:B------:R-:W-:Y:S01]  /*aee0*/  FFMA R10, R45, R63, R10 ;  /* 0x0000003f2d0a7223 */ /* 0x000fe2000000000a */
[----:B------:R1:W-:Y:S01]  /*aef0*/  @!P1 STS.128 [R98+0x200], R28 ;  /* 0x0002001c62009388 */ /* 0x0003e20000000c00 */
[----:B------:R-:W-:Y:S01]  /*af00*/  FMUL R14, R43, R14 ;  /* 0x0000000e2b0e7220 */ /* 0x000fe20000400000 */
[----:B------:R-:W-:Y:S01]  /*af10*/  LOP3.LUT R40, R69, 0xffff0000, RZ, 0xc0, !PT ;  /* 0xffff000045287812 */ /* 0x000fe200078ec0ff */
[----:B------:R-:W-:Y:S01]  /*af20*/  FFMA R11, R45, R64, R11 ;  /* 0x000000402d0b7223 */ /* 0x000fe2000000000b */
[----:B------:R-:W-:Y:S01]  /*af30*/  FMUL R15, R43, R15 ;  /* 0x0000000f2b0f7220 */ /* 0x000fe20000400000 */
[C---:B------:R-:W-:Y:S01]  /*af40*/  SHF.L.U32 R65, R70.reuse, 0x10, RZ ;  /* 0x0000001046417819 */ /* 0x040fe200000006ff */
[----:B------:R-:W-:Y:S01]  /*af50*/  FFMA R12, R45, R24, R12 ;  /* 0x000000182d0c7223 */ /* 0x000fe2000000000c */
[----:B------:R-:W-:Y:S01]  /*af60*/  FMUL R16, R43, R16 ;  /* 0x000000102b107220 */ /* 0x000fe20000400000 */
[----:B------:R-:W-:Y:S01]  /*af70*/  LOP3.LUT R66, R70, 0xffff0000, RZ, 0xc0, !PT ;  /* 0xffff000046427812 */ /* 0x000fe200078ec0ff */
[----:B------:R-:W-:Y:S01]  /*af80*/  FFMA R13, R45, R25, R13 ;  /* 0x000000192d0d7223 */ /* 0x000fe2000000000d */
[----:B------:R-:W-:Y:S01]  /*af90*/  FMUL R17, R43, R17 ;  /* 0x000000112b117220 */ /* 0x000fe20000400000 */
[----:B------:R-:W-:Y:S01]  /*afa0*/  SHF.L.U32 R67, R71, 0x10, RZ ;  /* 0x0000001047437819 */ /* 0x000fe200000006ff */
[----:B------:R-:W-:Y:S01]  /*afb0*/  FFMA R14, R45, R26, R14 ;  /* 0x0000001a2d0e7223 */ /* 0x000fe2000000000e */
[----:B------:R-:W-:Y:S01]  /*afc0*/  F2FP.BF16.F32.PACK_AB R20, R21, R20 ;  /* 0x000000141514723e */ /* 0x000fe200000010ff */
[----:B------:R-:W-:Y:S01]  /*afd0*/  FMUL R18, R43, R18 ;  /* 0x000000122b127220 */ /* 0x000fe20000400000 */
[----:B------:R-:W-:Y:S01]  /*afe0*/  LOP3.LUT R68, R71, 0xffff0000, RZ, 0xc0, !PT ;  /* 0xffff000047447812 */ /* 0x000fe200078ec0ff */
[----:B------:R-:W-:Y:S01]  /*aff0*/  FFMA R15, R45, R40, R15 ;  /* 0x000000282d0f7223 */ /* 0x000fe2000000000f */
[----:B------:R-:W-:Y:S01]  /*b000*/  F2FP.BF16.F32.PACK_AB R21, R23, R22 ;  /* 0x000000161715723e */ /* 0x000fe200000010ff */
[----:B------:R-:W-:Y:S01]  /*b010*/  FMUL R19, R43, R19 ;  /* 0x000000132b137220 */ /* 0x000fe20000400000 */
[----:B------:R-:W-:Y:S01]  /*b020*/  F2FP.BF16.F32.PACK_AB R22, R9, R8 ;  /* 0x000000080916723e */ /* 0x000fe200000010ff */
[----:B------:R-:W-:Y:S01]  /*b030*/  FFMA R16, R45, R65, R16 ;  /* 0x000000412d107223 */ /* 0x000fe20000000010 */
[----:B------:R-:W-:Y:S01]  /*b040*/  F2FP.BF16.F32.PACK_AB R23, R11, R10 ;  /* 0x0000000a0b17723e */ /* 0x000fe200000010ff */
[C---:B------:R-:W-:Y:S01]  /*b050*/  FFMA R17, R45.reuse, R66, R17 ;  /* 0x000000422d117223 */ /* 0x040fe20000000011 */
[C---:B------:R-:W-:Y:S01]  /*b060*/  FFMA R18, R45.reuse, R67, R18 ;  /* 0x000000432d127223 */ /* 0x040fe20000000012 */
[----:B------:R-:W-:Y:S01]  /*b070*/  FFMA R19, R45, R68, R19 ;  /* 0x000000442d137223 */ /* 0x000fe20000000013 */
[----:B------:R-:W-:Y:S01]  /*b080*/  F2FP.BF16.F32.PACK_AB R12, R13, R12 ;  /* 0x0000000c0d0c723e */ /* 0x000fe200000010ff */
[----:B------:R1:W-:Y:S01]  /*b090*/  @!P1 STS.128 [R99+UR43+0xa00], R20 ;  /* 0x000a001463009988 */ /* 0x0003e20008000c2b */
[----:B------:R-:W-:Y:S01]  /*b0a0*/  F2FP.BF16.F32.PACK_AB R13, R15, R14 ;  /* 0x0000000e0f0d723e */ /* 0x000fe200000010ff */
[----:B------:R-:W-:Y:S01]  /*b0b0*/  BSSY.RECONVERGENT B0, `(.L_x_151) ;  /* 0x000001c000007945 */ /* 0x000fe20003800200 */
[----:B------:R-:W-:Y:S02]  /*b0c0*/  F2FP.BF16.F32.PACK_AB R14, R17, R16 ;  /* 0x00000010110e723e */ /* 0x000fe400000010ff */
[----:B------:R-:W-:Y:S02]  /*b0d0*/  F2FP.BF16.F32.PACK_AB R15, R19, R18 ;  /* 0x00000012130f723e */ /* 0x000fe400000010ff */
[----:B------:R-:W-:Y:S03]  /*b0e0*/  ISETP.NE.AND P0, PT, R84, RZ, PT ;  /* 0x000000ff5400720c */ /* 0x000fe60003f05270 */
[----:B------:R1:W-:Y:S01]  /*b0f0*/  @!P1 STS.128 [R98+0xa00], R12 ;  /* 0x000a000c62009388 */ /* 0x0003e20000000c00 */
[----:B------:R-:W-:Y:S01]  /*b100*/  @!PT LDS RZ, [RZ] ;  /* 0x00000000fffff984 */ /* 0x000fe20000000800 */
[----:B------:R-:W-:Y:S01]  /*b110*/  @!PT LDS RZ, [RZ] ;  /* 0x00000000fffff984 */ /* 0x000fe20000000800 */
[----:B------:R-:W-:Y:S01]  /*b120*/  @!PT LDS RZ, [RZ] ;  /* 0x00000000fffff984 */ /* 0x000fe20000000800 */
[----:B------:R-:W-:Y:S01]  /*b130*/  @!PT LDS RZ, [RZ] ;  /* 0x00000000fffff984 */ /* 0x000fe20000000800 */
[----:B------:R2:W-:Y:S07]  /*b140*/  MEMBAR.ALL.CTA ;  /* 0x0000000000007992 */ /* 0x0005ee0000008000 */
[----:B--2---:R-:W2:Y:S02]  /*b150*/  FENCE.VIEW.ASYNC.S ;  /* 0x00000000000073c6 */ /* 0x004ea40000000000 */
[----:B--2---:R-:W-:Y:S06]  /*b160*/  BAR.SYNC.DEFER_BLOCKING 0x1, 0x80 ;  /* 0x0042000000007b1d */ /* 0x004fec0000010000 */
[----:B------:R-:W-:Y:S05]  /*b170*/  @P0 BRA `(.L_x_152) ;  /* 0x00000000003c0947 */ /* 0x000fea0003800000 */
[----:B------:R-:W2:Y:S01]  /*b180*/  LDCU.64 UR6, c[0x0][0x348] ;  /* 0x00006900ff0677ac */ /* 0x000ea20008000a00 */
        /* <DEDUP_REMOVED lines=9> */
[----:B--2---:R-:W-:Y:S04]  /*b220*/  UIADD3 UR4, UP0, UPT, UR6, 0xa80, URZ ;  /* 0x00000a8006047890 */ /* 0x004fe8000ff1e0ff */
[----:B------:R-:W-:Y:S09]  /*b230*/  UIADD3.X UR5, UPT, UPT, URZ, UR7, URZ, UP0, !UPT ;  /* 0x00000007ff057290 */ /* 0x000ff200087fe4ff */
[----:B------:R2:W-:Y:S01]  /*b240*/  UTMASTG.3D [UR8], [UR4] ;  /* 0x00000008040073b5 */ /* 0x0005e20008010000 */
[----:B------:R2:W-:Y:S02]  /*b250*/  UTMASTG.3D [UR12], [UR4] ;  /* 0x0000000c040073b5 */ /* 0x0005e40008010000 */
[----:B--2---:R0:W-:Y:S02]  /*b260*/  UTMACMDFLUSH ;  /* 0x00000000000079b7 */ /* 0x0041e40000000000 */
.L_x_152:
[----:B------:R-:W-:Y:S05]  /*b270*/  BSYNC.RECONVERGENT B0 ;  /* 0x0000000000007941 */ /* 0x000fea0003800200 */
.L_x_151:
[----:B------:R-:W-:Y:S01]  /*b280*/  UISETP.NE.AND UP0, UPT, UR47, URZ, UPT ;  /* 0x000000ff2f00728c */ /* 0x000fe2000bf05270 */
[----:B------:R-:W-:Y:S01]  /*b290*/  BSSY.RECONVERGENT B0, `(.L_x_153) ;  /* 0x0000009000007945 */ /* 0x000fe20003800200 */
[----:B------:R-:W-:Y:S04]  /*b2a0*/  UIADD3 UR4, UPT, UPT, UR46, 0x1, URZ ;  /* 0x000000012e047890 */ /* 0x000fe8000fffe0ff */
[----:B------:R-:W-:Y:S02]  /*b2b0*/  UISETP.EQ.XOR UP1, UPT, UR4, 0x3, UP0 ;  /* 0x000000030400788c */ /* 0x000fe40008722a70 */
[----:B------:R-:W-:Y:S02]  /*b2c0*/  UISETP.NE.AND UP0, UPT, UR4, 0x3, UPT ;  /* 0x000000030400788c */ /* 0x000fe4000bf05270 */
[----:B------:R-:W-:Y:S02]  /*b2d0*/  USEL UR5, URZ, 0x1, !UP1 ;  /* 0x00000001ff057887 */ /* 0x000fe4000c800000 */
[----:B------:R-:W-:Y:S02]  /*b2e0*/  USEL UR45, UR4, URZ, UP0 ;  /* 0x000000ff042d7287 */ /* 0x000fe40008000000 */
[----:B------:R-:W-:Y:S01]  /*b2f0*/  ULOP3.LUT UR57, UR57, UR5, URZ, 0x3c, !UPT ;  /* 0x0000000539397292 */ /* 0x000fe2000f8e3cff */
[----:B------:R-:W-:Y:S11]  /*b300*/  @P0 BRA `(.L_x_154) ;  /* 0x0000000000040947 */ /* 0x000ff60003800000 */
[----:B------:R-:W-:Y:S04]  /*b310*/  DEPBAR.LE SB0, 0x1 ;  /* 0x000080400000791a */ /* 0x000fe80000000000 */
.L_x_154:
[----:B------:R-:W-:Y:S05]  /*b320*/  BSYNC.RECONVERGENT B0 ;  /* 0x0000000000007941 */ /* 0x000fea0003800200 */
.L_x_153:
[----:B------:R-:W-:Y:S01]  /*b330*/  BAR.SYNC.DEFER_BLOCKING 0x1, 0x80 ;  /* 0x0042000000007b1d */ /* 0x000fe20000010000 */
[----:B------:R-:W-:Y:S01]  /*b340*/  UISETP.NE.AND UP0, UPT, UR56, -0x4, UPT ;  /* 0xfffffffc3800788c */ /* 0x000fe2000bf05270 */
[----:B------:R-:W-:Y:S08]  /*b350*/  IADD3 R80, PT, PT, R80, 0x1, RZ ;  /* 0x0000000150507810 */ /* 0x000ff00007ffe0ff */
[----:B------:R-:W-:Y:S05]  /*b360*/  BRA.U !UP0, `(.L_x_155) ;  /* 0x0000000108287547 */ /* 0x000fea000b800000 */
[----:B------:R-:W2:Y:S01]  /*b370*/  S2R R0, SR_CgaCtaId ;  /* 0x0000000000007919 */ /* 0x000ea20000008800 */
[----:B------:R-:W-:Y:S01]  /*b380*/  ISETP.NE.AND P0, PT, R97, RZ, PT ;  /* 0x000000ff6100720c */ /* 0x000fe20003f05270 */
[----:B------:R-:W-:Y:S01]  /*b390*/  IMAD.U32 R2, RZ, RZ, UR52 ;  /* 0x00000034ff027e24 */ /* 0x000fe2000f8e00ff */
[----:B------:R-:W-:Y:S04]  /*b3a0*/  UIADD3 UR4, UPT, UPT, UR52, 0x1, URZ ;  /* 0x0000000134047890 */ /* 0x000fe8000fffe0ff */
[----:B------:R-:W-:Y:S04]  /*b3b0*/  UISETP.NE.AND UP0, UPT, UR4, 0x3, UPT ;  /* 0x000000030400788c */ /* 0x000fe8000bf05270 */
[----:B------:R-:W-:Y:S03]  /*b3c0*/  USEL UR52, UR4, URZ, UP0 ;  /* 0x000000ff04347287 */ /* 0x000fe60008000000 */
[----:B------:R-:W-:Y:S05]  /*b3d0*/  @P0 LEA R2, R2, UR43, 0x3 ;  /* 0x0000002b02020c11 */ /* 0x000fea000f8e18ff */
[----:B------:R-:W-:Y:S05]  /*b3e0*/  @P0 VIADD R2, R2, 0x98 ;  /* 0x0000009802020836 */ /* 0x000fea0000000000 */
[----:B--2---:R-:W-:Y:S04]  /*b3f0*/  @P0 PRMT R0, R0, 0x654, R2 ;  /* 0x0000065400000816 */ /* 0x004fe80000000002 */
[----:B------:R2:W-:Y:S03]  /*b400*/  @P0 SYNCS.ARRIVE.TRANS64.RED.A1T0 RZ, [R0+URZ], RZ ;  /* 0x000000ff00ff09a7 */ /* 0x0005e600081004ff */
.L_x_155:
[----:B------:R-:W-:Y:S01]  /*b410*/  R2UR UR6, R95 ;  /* 0x000000005f0672ca */ /* 0x000fe200000e0000 */
[----:B------:R-:W-:Y:S01]  /*b420*/  UIADD3 UR56, UPT, UPT, UR56, 0x4, URZ ;  /* 0x0000000438387890 */ /* 0x000fe2000fffe0ff */
[----:B------:R-:W-:Y:S02]  /*b430*/  R2UR UR5, R91 ;  /* 0x000000005b0572ca */ /* 0x000fe400000e0000 */
[----:B------:R-:W-:Y:S02]  /*b440*/  R2UR UR4, R92 ;  /* 0x000000005c0472ca */ /* 0x000fe400000e0000 */
[----:B------:R-:W-:Y:S02]  /*b450*/  R2UR UR44, R93 ;  /* 0x000000005d2c72ca */ /* 0x000fe400000e0000 */
[----:B------:R-:W-:Y:S02]  /*b460*/  ISETP.NE.AND P0, PT, R77, 0x2, PT ;  /* 0x000000024d00780c */ /* 0x000fe40003f05270 */
[----:B------:R-:W-:Y:S02]  /*b470*/  ISETP.NE.AND P1, PT, R80, 0x2, PT ;  /* 0x000000025000780c */ /* 0x000fe40003f25270 */
[----:B------:R-:W-:Y:S01]  /*b480*/  SEL R2, RZ, 0x1, P0 ;  /* 0x00000001ff027807 */ /* 0x000fe20000000000 */
[----:B------:R-:W-:Y:S01]  /*b490*/  UISETP.NE.AND UP0, UPT, UR6, URZ, UPT ;  /* 0x000000ff0600728c */ /* 0x000fe2000bf05270 */
[----:B--2---:R-:W-:Y:S01]  /*b4a0*/  SEL R0, RZ, 0x1, P1 ;  /* 0x00000001ff007807 */ /* 0x004fe20000800000 */
[----:B------:R-:W-:Y:S01]  /*b4b0*/  UIADD3 UR20, UPT, UPT, UR36, UR5, URZ ;  /* 0x0000000524147290 */ /* 0x000fe2000fffe0ff */
[----:B------:R-:W-:Y:S01]  /*b4c0*/  LOP3.LUT R78, R78, R2, RZ, 0x3c, !PT ;  /* 0x000000024e4e7212 */ /* 0x000fe200078e3cff */
[----:B------:R-:W-:Y:S01]  /*b4d0*/  UIADD3 UR27, UPT, UPT, UR37, UR4, URZ ;  /* 0x00000004251b7290 */ /* 0x000fe2000fffe0ff */
[----:B------:R-:W-:Y:S02]  /*b4e0*/  LOP3.LUT R79, R79, R0, RZ, 0x3c, !PT ;  /* 0x000000004f4f7212 */ /* 0x000fe400078e3cff */
[----:B------:R-:W-:Y:S02]  /*b4f0*/  SEL R77, R77, RZ, P0 ;  /* 0x000000ff4d4d7207 */ /* 0x000fe40000000000 */
[----:B------:R-:W-:Y:S01]  /*b500*/  SEL R80, R80, RZ, P1 ;  /* 0x000000ff50507207 */ /* 0x000fe20000800000 */
[----:B------:R-:W-:Y:S06]  /*b510*/  BRA.U UP0, `(.L_x_156) ;  /* 0xffffffb1001c7547 */ /* 0x000fec000b83ffff */
[----:B------:R-:W-:-:S13]  /*b520*/  R2UR UR4, R96 ;  /* 0x00000000600472ca */ /* 0x000fda00000e0000 */
[----:B------:R-:W-:-:S09]  /*b530*/  UISETP.NE.AND UP0, UPT, UR4, URZ, UPT ;  /* 0x000000ff0400728c */ /* 0x000fd2000bf05270 */
[----:B------:R-:W-:Y:S05]  /*b540*/  BRA.U !UP0, `(.L_x_157) ;  /* 0x0000000108487547 */ /* 0x000fea000b800000 */
[----:B------:R-:W2:Y:S02]  /*b550*/  LDCU.64 UR4, c[0x0][0xc90] ;  /* 0x00019200ff0477ac */ /* 0x000ea40008000a00 */
[----:B--2---:R-:W-:-:S04]  /*b560*/  UISETP.NE.U32.AND UP0, UPT, UR4, URZ, UPT ;  /* 0x000000ff0400728c */ /* 0x004fc8000bf05070 */
[----:B------:R-:W-:-:S09]  /*b570*/  UISETP.NE.AND.EX UP0, UPT, UR5, URZ, UPT, UP0 ;  /* 0x000000ff0500728c */ /* 0x000fd2000bf05300 */
[----:B------:R-:W-:Y:S05]  /*b580*/  BRA.U UP0, `(.L_x_158) ;  /* 0x00000001000c7547 */ /* 0x000fea000b800000 */
[----:B------:R-:W-:-:S13]  /*b590*/  FSETP.NEU.AND P0, PT, R45, RZ, PT ;  /* 0x000000ff2d00720b */ /* 0x000fda0003f0d000 */
[----:B------:R-:W-:Y:S05]  /*b5a0*/  @!P0 EXIT ;  /* 0x000000000000894d */ /* 0x000fea0003800000 */
[----:B------:R-:W-:Y:S05]  /*b5b0*/  BRA `(.L_x_157) ;  /* 0x00000000002c7947 */ /* 0x000fea0003800000 */
.L_x_158:
[----:B------:R-:W-:Y:S01]  /*b5c0*/  ISETP.NE.AND P0, PT, R76, RZ, PT ;  /* 0x000000ff4c00720c */ /* 0x000fe20003f05270 */
[----:B------:R-:W-:-:S12]  /*b5d0*/  BSSY.RECONVERGENT B0, `(.L_x_157) ;  /* 0x0000009000007945 */ /* 0x000fd80003800200 */
[----:B------:R-:W-:Y:S05]  /*b5e0*/  @P0 BRA `(.L_x_159) ;  /* 0x0000000000140947 */ /* 0x000fea0003800000 */
[----:B------:R-:W2:Y:S02]  /*b5f0*/  LDCU.64 UR4, c[0x0][0xc88] ;  /* 0x00019100ff0477ac */ /* 0x000ea40008000a00 */
[----:B--2---:R-:W-:-:S04]  /*b600*/  ISETP.NE.U32.AND P0, PT, RZ, UR4, PT ;  /* 0x00000004ff007c0c */ /* 0x004fc8000bf05070 */
[----:B------:R-:W-:-:S13]  /*b610*/  ISETP.NE.AND.EX P0, PT, RZ, UR5, PT, P0 ;  /* 0x00000005ff007c0c */ /* 0x000fda000bf05300 */
[----:B------:R-:W-:Y:S05]  /*b620*/  @!P0 EXIT ;  /* 0x000000000000894d */ /* 0x000fea0003800000 */
[----:B------:R-:W-:Y:S05]  /*b630*/  BRA `(.L_x_160) ;  /* 0x0000000000087947 */ /* 0x000fea0003800000 */
.L_x_159:
[----:B------:R-:W-:-:S13]  /*b640*/  FSETP.NEU.AND P0, PT, R45, RZ, PT ;  /* 0x000000ff2d00720b */ /* 0x000fda0003f0d000 */
[----:B------:R-:W-:Y:S05]  /*b650*/  @!P0 EXIT ;  /* 0x000000000000894d */ /* 0x000fea0003800000 */
.L_x_160:
[----:B------:R-:W-:Y:S05]  /*b660*/  BSYNC.RECONVERGENT B0 ;  /* 0x0000000000007941 */ /* 0x000fea0003800200 */
.L_x_157:
[----:B------:R-:W-:Y:S01]  /*b670*/  ULEA UR4, UR52, UR43, 0x3 ;  /* 0x0000002b34047291 */ /* 0x000fe2000f8e18ff */
[----:B------:R-:W-:-:S04]  /*b680*/  DEPBAR.LE SB0, 0x0 ;  /* 0x000080000000791a */ /* 0x000fc80000000000 */
[----:B------:R-:W-:-:S04]  /*b690*/  UIADD3 UR4, UPT, UPT, UR4, 0x98, URZ ;  /* 0x0000009804047890 */ /* 0x000fc8000fffe0ff */
[----:B------:R-:W-:-:S09]  /*b6a0*/  UPRMT UR4, UR54, 0x654, UR4 ;  /* 0x0000065436047896 */ /* 0x000fd20008000004 */
[----:B------:R-:W-:Y:S01]  /*b6b0*/  SYNCS.ARRIVE.TRANS64.RED.A1T0 RZ, [UR4], RZ ;  /* 0x000000ffffff79a7 */ /* 0x000fe20008100404 */
[----:B------:R-:W-:Y:S05]  /*b6c0*/  EXIT ;  /* 0x000000000000794d */ /* 0x000fea0003800000 */
.L_x_25:
[----:B--2---:R2:W3:Y:S02]  /*b6d0*/  SYNCS.PHASECHK.TRANS64.TRYWAIT P0, [R0+URZ+0x110], R2 ;  /* 0x00011002000075a7 */ /* 0x0044e400080011ff */
[----:B---3--:R-:W-:Y:S05]  /*b6e0*/  @!P0 NANOSLEEP.SYNCS 0x989680 ;  /* 0x009896800000895d */ /* 0x008fea0003900000 */
[----:B------:R-:W3:Y:S02]  /*b6f0*/  @!P0 SYNCS.PHASECHK.TRANS64 P0, [R0+URZ+0x110], R2 ;  /* 0x00011002000085a7 */ /* 0x000ee400080010ff */
[----:B---3--:R-:W-:Y:S05]  /*b700*/  @!P0 BRA `(.L_x_25) ;  /* 0xfffffffc00f08947 */ /* 0x008fea000383ffff */
[----:B------:R-:W-:Y:S05]  /*b710*/  BRA `(.L_x_161) ;  /* 0xffffff6400307947 */ /* 0x000fea000383ffff */
.L_x_28:
[----:B--2---:R-:W-:-:S07]  /*b720*/  MOV R0, UR41 ;  /* 0x0000002900007c02 */ /* 0x004fce0008000f00 */
.L_x_162:
[----:B--2---:R2:W3:Y:S02]  /*b730*/  SYNCS.PHASECHK.TRANS64.TRYWAIT P0, [R0+URZ+0x40], R3 ;  /* 0x00004003000075a7 */ /* 0x0044e400080011ff */
[----:B---3--:R-:W-:Y:S05]  /*b740*/  @!P0 NANOSLEEP.SYNCS 0x989680 ;  /* 0x009896800000895d */ /* 0x008fea0003900000 */
[----:B------:R-:W3:Y:S02]  /*b750*/  @!P0 SYNCS.PHASECHK.TRANS64 P0, [R0+URZ+0x40], R3 ;  /* 0x00004003000085a7 */ /* 0x000ee400080010ff */
[----:B---3--:R-:W-:Y:S05]  /*b760*/  @!P0 BRA `(.L_x_162) ;  /* 0xfffffffc00f08947 */ /* 0x008fea000383ffff */
[----:B------:R-:W-:Y:S05]  /*b770*/  BRA `(.L_x_27) ;  /* 0xffffff64007c7947 */ /* 0x000fea000383ffff */
.L_x_37:
[----:B-1----:R-:W-:-:S07]  /*b780*/  MOV R0, UR41 ;  /* 0x0000002900007c02 */ /* 0x002fce0008000f00 */
.L_x_163:
[----:B-1----:R1:W2:Y:S02]  /*b790*/  SYNCS.PHASECHK.TRANS64.TRYWAIT P0, [R0+URZ+0x40], R3 ;  /* 0x00004003000075a7 */ /* 0x0022a400080011ff */
[----:B--2---:R-:W-:Y:S05]  /*b7a0*/  @!P0 NANOSLEEP.SYNCS 0x989680 ;  /* 0x009896800000895d */ /* 0x004fea0003900000 */
[----:B------:R-:W2:Y:S02]  /*b7b0*/  @!P0 SYNCS.PHASECHK.TRANS64 P0, [R0+URZ+0x40], R3 ;  /* 0x00004003000085a7 */ /* 0x000ea400080010ff */
[----:B--2---:R-:W-:Y:S05]  /*b7c0*/  @!P0 BRA `(.L_x_163) ;  /* 0xfffffffc00f08947 */ /* 0x004fea000383ffff */
[----:B------:R-:W-:Y:S05]  /*b7d0*/  BRA `(.L_x_36) ;  /* 0xffffff6800907947 */ /* 0x000fea000383ffff */
.L_x_44:
[----:B-1----:R1:W4:Y:S02]  /*b7e0*/  SYNCS.PHASECHK.TRANS64.TRYWAIT P0, [R3+URZ+0xc0], R0 ;  /* 0x0000c000030075a7 */ /* 0x00232400080011ff */
[----:B----4-:R-:W-:Y:S05]  /*b7f0*/  @!P0 NANOSLEEP.SYNCS 0x989680 ;  /* 0x009896800000895d */ /* 0x010fea0003900000 */
[----:B------:R-:W4:Y:S02]  /*b800*/  @!P0 SYNCS.PHASECHK.TRANS64 P0, [R3+URZ+0xc0], R0 ;  /* 0x0000c000030085a7 */ /* 0x000f2400080010ff */
[----:B----4-:R-:W-:Y:S05]  /*b810*/  @!P0 BRA `(.L_x_44) ;  /* 0xfffffffc00f08947 */ /* 0x010fea000383ffff */
[----:B------:R-:W-:Y:S05]  /*b820*/  BRA `(.L_x_164) ;  /* 0xffffff6c00847947 */ /* 0x000fea000383ffff */
.L_x_48:
[----:B------:R-:W-:-:S07]  /*b830*/  MOV R0, UR4 ;  /* 0x0000000400007c02 */ /* 0x000fce0008000f00 */
.L_x_165:
[----:B-1----:R1:W2:Y:S02]  /*b840*/  SYNCS.PHASECHK.TRANS64.TRYWAIT P0, [R0+URZ], R2 ;  /* 0x00000002000075a7 */ /* 0x0022a400080011ff */
[----:B--2---:R-:W-:Y:S05]  /*b850*/  @!P0 NANOSLEEP.SYNCS 0x989680 ;  /* 0x009896800000895d */ /* 0x004fea0003900000 */
[----:B------:R-:W2:Y:S02]  /*b860*/  @!P0 SYNCS.PHASECHK.TRANS64 P0, [R0+URZ], R2 ;  /* 0x00000002000085a7 */ /* 0x000ea400080010ff */
[----:B--2---:R-:W-:Y:S05]  /*b870*/  @!P0 BRA `(.L_x_165) ;  /* 0xfffffffc00f08947 */ /* 0x004fea000383ffff */
[----:B------:R-:W-:Y:S05]  /*b880*/  BRA `(.L_x_166) ;  /* 0xffffff7400307947 */ /* 0x000fea000383ffff */
.L_x_49:
[----:B------:R-:W-:-:S07]  /*b890*/  MOV R0, UR5 ;  /* 0x0000000500007c02 */ /* 0x000fce0008000f00 */
.L_x_167:
[----:B-1----:R1:W2:Y:S02]  /*b8a0*/  SYNCS.PHASECHK.TRANS64.TRYWAIT P0, [R0+URZ], R3 ;  /* 0x00000003000075a7 */ /* 0x0022a400080011ff */
[----:B--2---:R-:W-:Y:S05]  /*b8b0*/  @!P0 NANOSLEEP.SYNCS 0x989680 ;  /* 0x009896800000895d */ /* 0x004fea0003900000 */
[----:B------:R-:W2:Y:S02]  /*b8c0*/  @!P0 SYNCS.PHASECHK.TRANS64 P0, [R0+URZ], R3 ;  /* 0x00000003000085a7 */ /* 0x000ea400080010ff */
[----:B--2---:R-:W-:Y:S05]  /*b8d0*/  @!P0 BRA `(.L_x_167) ;  /* 0xfffffffc00f08947 */ /* 0x004fea000383ffff */
[----:B------:R-:W-:Y:S05]  /*b8e0*/  BRA `(.L_x_168) ;  /* 0xffffff74003c7947 */ /* 0x000fea000383ffff */
.L_x_50:
[----:B------:R-:W-:-:S07]  /*b8f0*/  MOV R0, UR5 ;  /* 0x0000000500007c02 */ /* 0x000fce0008000f00 */
.L_x_169:
[----:B-1----:R1:W2:Y:S02]  /*b900*/  SYNCS.PHASECHK.TRANS64.TRYWAIT P0, [R0+URZ], R3 ;  /* 0x00000003000075a7 */ /* 0x0022a400080011ff */
[----:B--2---:R-:W-:Y:S05]  /*b910*/  @!P0 NANOSLEEP.SYNCS 0x989680 ;  /* 0x009896800000895d */ /* 0x004fea0003900000 */
[----:B------:R-:W2:Y:S02]  /*b920*/  @!P0 SYNCS.PHASECHK.TRANS64 P0, [R0+URZ], R3 ;  /* 0x00000003000085a7 */ /* 0x000ea400080010ff */
[----:B--2---:R-:W-:Y:S05]  /*b930*/  @!P0 BRA `(.L_x_169) ;  /* 0xfffffffc00f08947 */ /* 0x004fea000383ffff */
[----:B------:R-:W-:Y:S05]  /*b940*/  BRA `(.L_x_170) ;  /* 0xffffff7400487947 */ /* 0x000fea000383ffff */
.L_x_51:
[----:B------:R-:W-:-:S07]  /*b950*/  MOV R0, UR5 ;  /* 0x0000000500007c02 */ /* 0x000fce0008000f00 */
.L_x_171:
[----:B-1----:R1:W2:Y:S02]  /*b960*/  SYNCS.PHASECHK.TRANS64.TRYWAIT P0, [R0+URZ], R3 ;  /* 0x00000003000075a7 */ /* 0x0022a400080011ff */
[----:B--2---:R-:W-:Y:S05]  /*b970*/  @!P0 NANOSLEEP.SYNCS 0x989680 ;  /* 0x009896800000895d */ /* 0x004fea0003900000 */
[----:B------:R-:W2:Y:S02]  /*b980*/  @!P0 SYNCS.PHASECHK.TRANS64 P0, [R0+URZ], R3 ;  /* 0x00000003000085a7 */ /* 0x000ea400080010ff */
[----:B--2---:R-:W-:Y:S05]  /*b990*/  @!P0 BRA `(.L_x_171) ;  /* 0xfffffffc00f08947 */ /* 0x004fea000383ffff */
[----:B------:R-:W-:Y:S05]  /*b9a0*/  BRA `(.L_x_172) ;  /* 0xffffff7400547947 */ /* 0x000fea000383ffff */
.L_x_52:
[----:B------:R-:W-:-:S07]  /*b9b0*/  MOV R0, UR5 ;  /* 0x0000000500007c02 */ /* 0x000fce0008000f00 */
.L_x_173:
[----:B-1----:R1:W2:Y:S02]  /*b9c0*/  SYNCS.PHASECHK.TRANS64.TRYWAIT P0, [R0+URZ], R3 ;  /* 0x00000003000075a7 */ /* 0x0022a400080011ff */
[----:B--2---:R-:W-:Y:S05]  /*b9d0*/  @!P0 NANOSLEEP.SYNCS 0x989680 ;  /* 0x009896800000895d */ /* 0x004fea0003900000 */
[----:B------:R-:W2:Y:S02]  /*b9e0*/  @!P0 SYNCS.PHASECHK.TRANS64 P0, [R0+URZ], R3 ;  /* 0x00000003000085a7 */ /* 0x000ea400080010ff */
[----:B--2---:R-:W-:Y:S05]  /*b9f0*/  @!P0 BRA `(.L_x_173) ;  /* 0xfffffffc00f08947 */ /* 0x004fea000383ffff */
[----:B------:R-:W-:Y:S05]  /*ba00*/  BRA `(.L_x_174) ;  /* 0xffffff7400607947 */ /* 0x000fea000383ffff */
.L_x_53:
[----:B------:R-:W-:-:S07]  /*ba10*/  MOV R0, UR5 ;  /* 0x0000000500007c02 */ /* 0x000fce0008000f00 */
.L_x_175:
[----:B-1----:R1:W2:Y:S02]  /*ba20*/  SYNCS.PHASECHK.TRANS64.TRYWAIT P0, [R0+URZ], R3 ;  /* 0x00000003000075a7 */ /* 0x0022a400080011ff */
[----:B--2---:R-:W-:Y:S05]  /*ba30*/  @!P0 NANOSLEEP.SYNCS 0x989680 ;  /* 0x009896800000895d */ /* 0x004fea0003900000 */
[----:B------:R-:W2:Y:S02]  /*ba40*/  @!P0 SYNCS.PHASECHK.TRANS64 P0, [R0+URZ], R3 ;  /* 0x00000003000085a7 */ /* 0x000ea400080010ff */
[----:B--2---:R-:W-:Y:S05]  /*ba50*/  @!P0 BRA `(.L_x_175) ;  /* 0xfffffffc00f08947 */ /* 0x004fea000383ffff */
[----:B------:R-:W-:Y:S05]  /*ba60*/  BRA `(.L_x_176) ;  /* 0xffffff74006c7947 */ /* 0x000fea000383ffff */
.L_x_54:
[----:B------:R-:W-:-:S07]  /*ba70*/  MOV R0, UR5 ;  /* 0x0000000500007c02 */ /* 0x000fce0008000f00 */
.L_x_177:
[----:B-1----:R1:W2:Y:S02]  /*ba80*/  SYNCS.PHASECHK.TRANS64.TRYWAIT P0, [R0+URZ], R3 ;  /* 0x00000003000075a7 */ /* 0x0022a400080011ff */
[----:B--2---:R-:W-:Y:S05]  /*ba90*/  @!P0 NANOSLEEP.SYNCS 0x989680 ;  /* 0x009896800000895d */ /* 0x004fea0003900000 */
[----:B------:R-:W2:Y:S02]  /*baa0*/  @!P0 SYNCS.PHASECHK.TRANS64 P0, [R0+URZ], R3 ;  /* 0x00000003000085a7 */ /* 0x000ea400080010ff */
[----:B--2---:R-:W-:Y:S05]  /*bab0*/  @!P0 BRA `(.L_x_177) ;  /* 0xfffffffc00f08947 */ /* 0x004fea000383ffff */
[----:B------:R-:W-:Y:S05]  /*bac0*/  BRA `(.L_x_178) ;  /* 0xffffff7400787947 */ /* 0x000fea000383ffff */
.L_x_57:
[----:B--2---:R2:W3:Y:S02]  /*bad0*/  SYNCS.PHASECHK.TRANS64.TRYWAIT P0, [R2+URZ+0x100], R4 ;  /* 0x00010004020075a7 */ /* 0x0044e400080011ff */
[----:B---3--:R-:W-:Y:S05]  /*bae0*/  @!P0 NANOSLEEP.SYNCS 0x989680 ;  /* 0x009896800000895d */ /* 0x008fea0003900000 */
[----:B------:R-:W3:Y:S02]  /*baf0*/  @!P0 SYNCS.PHASECHK.TRANS64 P0, [R2+URZ+0x100], R4 ;  /* 0x00010004020085a7 */ /* 0x000ee400080010ff */
[----:B---3--:R-:W-:Y:S05]  /*bb00*/  @!P0 BRA `(.L_x_57) ;  /* 0xfffffffc00f08947 */ /* 0x008fea000383ffff */
[----:B------:R-:W-:Y:S05]  /*bb10*/  BRA `(.L_x_179) ;  /* 0xffffff7400d47947 */ /* 0x000fea000383ffff */
.L_x_58:
[----:B------:R-:W-:-:S07]  /*bb20*/  MOV R2, UR4 ;  /* 0x0000000400027c02 */ /* 0x000fce0008000f00 */
.L_x_180:
[----:B--2---:R2:W3:Y:S02]  /*bb30*/  SYNCS.PHASECHK.TRANS64.TRYWAIT P0, [R2+URZ+0xd0], R5 ;  /* 0x0000d005020075a7 */ /* 0x0044e400080011ff */
[----:B---3--:R-:W-:Y:S05]  /*bb40*/  @!P0 NANOSLEEP.SYNCS 0x989680 ;  /* 0x009896800000895d */ /* 0x008fea0003900000 */
[----:B------:R-:W3:Y:S02]  /*bb50*/  @!P0 SYNCS.PHASECHK.TRANS64 P0, [R2+URZ+0xd0], R5 ;  /* 0x0000d005020085a7 */ /* 0x000ee400080010ff */
[----:B---3--:R-:W-:Y:S05]  /*bb60*/  @!P0 BRA `(.L_x_180) ;  /* 0xfffffffc00f08947 */ /* 0x008fea000383ffff */
[----:B------:R-:W-:Y:S05]  /*bb70*/  BRA `(.L_x_181) ;  /* 0xffffff7400e47947 */ /* 0x000fea000383ffff */
.L_x_59:
[----:B--2---:R2:W3:Y:S02]  /*bb80*/  SYNCS.PHASECHK.TRANS64.TRYWAIT P1, [R2+URZ+0xc0], R4 ;  /* 0x0000c004020075a7 */ /* 0x0044e400080211ff */
[----:B---3--:R-:W-:Y:S05]  /*bb90*/  @!P1 NANOSLEEP.SYNCS 0x989680 ;  /* 0x009896800000995d */ /* 0x008fea0003900000 */
[----:B------:R-:W3:Y:S02]  /*bba0*/  @!P1 SYNCS.PHASECHK.TRANS64 P1, [R2+URZ+0xc0], R4 ;  /* 0x0000c004020095a7 */ /* 0x000ee400080210ff */
[----:B---3--:R-:W-:Y:S05]  /*bbb0*/  @!P1 BRA `(.L_x_59) ;  /* 0xfffffffc00f09947 */ /* 0x008fea000383ffff */
[----:B------:R-:W-:Y:S05]  /*bbc0*/  BRA `(.L_x_182) ;  /* 0xffffff7800147947 */ /* 0x000fea000383ffff */
.L_x_62:
[----:B------:R-:W-:-:S07]  /*bbd0*/  MOV R0, UR4 ;  /* 0x0000000400007c02 */ /* 0x000fce0008000f00 */
.L_x_183:
[----:B--2---:R2:W3:Y:S02]  /*bbe0*/  SYNCS.PHASECHK.TRANS64.TRYWAIT P0, [R0+URZ+0xd0], R2 ;  /* 0x0000d002000075a7 */ /* 0x0044e400080011ff */
[----:B---3--:R-:W-:Y:S05]  /*bbf0*/  @!P0 NANOSLEEP.SYNCS 0x989680 ;  /* 0x009896800000895d */ /* 0x008fea0003900000 */
[----:B------:R-:W3:Y:S02]  /*bc00*/  @!P0 SYNCS.PHASECHK.TRANS64 P0, [R0+URZ+0xd0], R2 ;  /* 0x0000d002000085a7 */ /* 0x000ee400080010ff */
[----:B---3--:R-:W-:Y:S05]  /*bc10*/  @!P0 BRA `(.L_x_183) ;  /* 0xfffffffc00f08947 */ /* 0x008fea000383ffff */
[----:B------:R-:W-:Y:S05]  /*bc20*/  BRA `(.L_x_61) ;  /* 0xffffff7800687947 */ /* 0x000fea000383ffff */
.L_x_69:
[----:B-1----:R1:W2:Y:S02]  /*bc30*/  SYNCS.PHASECHK.TRANS64.TRYWAIT P0, [R2+URZ+0xc0], R0 ;  /* 0x0000c000020075a7 */ /* 0x0022a400080011ff */
[----:B--2---:R-:W-:Y:S05]  /*bc40*/  @!P0 NANOSLEEP.SYNCS 0x989680 ;  /* 0x009896800000895d */ /* 0x004fea0003900000 */
[----:B------:R-:W2:Y:S02]  /*bc50*/  @!P0 SYNCS.PHASECHK.TRANS64 P0, [R2+URZ+0xc0], R0 ;  /* 0x0000c000020085a7 */ /* 0x000ea400080010ff */
[----:B--2---:R-:W-:Y:S05]  /*bc60*/  @!P0 BRA `(.L_x_69) ;  /* 0xfffffffc00f08947 */ /* 0x004fea000383ffff */
[----:B------:R-:W-:Y:S05]  /*bc70*/  BRA `(.L_x_184) ;  /* 0xffffff8000247947 */ /* 0x000fea000383ffff */
.L_x_72:
[----:B------:R-:W-:-:S07]  /*bc80*/  MOV R0, UR56 ;  /* 0x0000003800007c02 */ /* 0x000fce0008000f00 */
.L_x_185:
[----:B-1----:R1:W2:Y:S02]  /*bc90*/  SYNCS.PHASECHK.TRANS64.TRYWAIT P0, [R0+URZ+0xf0], R2 ;  /* 0x0000f002000075a7 */ /* 0x0022a400080011ff */
[----:B--2---:R-:W-:Y:S05]  /*bca0*/  @!P0 NANOSLEEP.SYNCS 0x989680 ;  /* 0x009896800000895d */ /* 0x004fea0003900000 */
[----:B------:R-:W2:Y:S02]  /*bcb0*/  @!P0 SYNCS.PHASECHK.TRANS64 P0, [R0+URZ+0xf0], R2 ;  /* 0x0000f002000085a7 */ /* 0x000ea400080010ff */
[----:B--2---:R-:W-:Y:S05]  /*bcc0*/  @!P0 BRA `(.L_x_185) ;  /* 0xfffffffc00f08947 */ /* 0x004fea000383ffff */
[----:B------:R-:W-:Y:S05]  /*bcd0*/  BRA `(.L_x_186) ;  /* 0xffffff8400b47947 */ /* 0x000fea000383ffff */
.L_x_75:
[----:B------:R-:W-:Y:S07]  /*bce0*/  MOV R0, UR7 ;  /* 0x0000000700007c02 */ /* 0x000fee0008000f00 */
.L_x_187:
[----:B-1----:R1:W2:Y:S02]  /*bcf0*/  SYNCS.PHASECHK.TRANS64.TRYWAIT P0, [R0+URZ], R2 ;  /* 0x00000002000075a7 */ /* 0x0022a400080011ff */
[----:B--2---:R-:W-:Y:S05]  /*bd00*/  @!P0 NANOSLEEP.SYNCS 0x989680 ;  /* 0x009896800000895d */ /* 0x004fea0003900000 */
[----:B------:R-:W2:Y:S02]  /*bd10*/  @!P0 SYNCS.PHASECHK.TRANS64 P0, [R0+URZ], R2 ;  /* 0x00000002000085a7 */ /* 0x000ea400080010ff */
[----:B--2---:R-:W-:Y:S05]  /*bd20*/  @!P0 BRA `(.L_x_187) ;  /* 0xfffffffc00f08947 */ /* 0x004fea000383ffff */
[----:B------:R-:W-:Y:S05]  /*bd30*/  BRA `(.L_x_74) ;  /* 0xffffff88002c7947 */ /* 0x000fea000383ffff */
.L_x_78:
[----:B------:R-:W-:-:S07]  /*bd40*/  MOV R0, UR4 ;  /* 0x0000000400007c02 */ /* 0x000fce0008000f00 */
.L_x_188:
[----:B--2---:R2:W4:Y:S02]  /*bd50*/  SYNCS.PHASECHK.TRANS64.TRYWAIT P0, [R0+URZ], R2 ;  /* 0x00000002000075a7 */ /* 0x00452400080011ff */
[----:B----4-:R-:W-:Y:S05]  /*bd60*/  @!P0 NANOSLEEP.SYNCS 0x989680 ;  /* 0x009896800000895d */ /* 0x010fea0003900000 */
[----:B------:R-:W4:Y:S02]  /*bd70*/  @!P0 SYNCS.PHASECHK.TRANS64 P0, [R0+URZ], R2 ;  /* 0x00000002000085a7 */ /* 0x000f2400080010ff */
[----:B----4-:R-:W-:Y:S05]  /*bd80*/  @!P0 BRA `(.L_x_188) ;  /* 0xfffffffc00f08947 */ /* 0x010fea000383ffff */
[----:B------:R-:W-:Y:S05]  /*bd90*/  BRA `(.L_x_189) ;  /* 0xffffff8c002c7947 */ /* 0x000fea000383ffff */
.L_x_79:
[----:B------:R-:W-:-:S07]  /*bda0*/  MOV R0, UR4 ;  /* 0x0000000400007c02 */ /* 0x000fce0008000f00 */
.L_x_190:
[----:B-1----:R1:W2:Y:S02]  /*bdb0*/  SYNCS.PHASECHK.TRANS64.TRYWAIT P0, [R0+URZ], R2 ;  /* 0x00000002000075a7 */ /* 0x0022a400080011ff */
[----:B--2---:R-:W-:Y:S05]  /*bdc0*/  @!P0 NANOSLEEP.SYNCS 0x989680 ;  /* 0x009896800000895d */ /* 0x004fea0003900000 */
[----:B------:R-:W2:Y:S02]  /*bdd0*/  @!P0 SYNCS.PHASECHK.TRANS64 P0, [R0+URZ], R2 ;  /* 0x00000002000085a7 */ /* 0x000ea400080010ff */
[----:B--2---:R-:W-:Y:S05]  /*bde0*/  @!P0 BRA `(.L_x_190) ;  /* 0xfffffffc00f08947 */ /* 0x004fea000383ffff */
[----:B------:R-:W-:Y:S05]  /*bdf0*/  BRA `(.L_x_191) ;  /* 0xffffff8c00387947 */ /* 0x000fea000383ffff */
.L_x_84:
[----:B---3--:R3:W4:Y:S02]  /*be00*/  SYNCS.PHASECHK.TRANS64.TRYWAIT P0, [R12+URZ+0xc0], R0 ;  /* 0x0000c0000c0075a7 */ /* 0x00872400080011ff */
[----:B----4-:R-:W-:Y:S05]  /*be10*/  @!P0 NANOSLEEP.SYNCS 0x989680 ;  /* 0x009896800000895d */ /* 0x010fea0003900000 */
[----:B------:R-:W4:Y:S02]  /*be20*/  @!P0 SYNCS.PHASECHK.TRANS64 P0, [R12+URZ+0xc0], R0 ;  /* 0x0000c0000c0085a7 */ /* 0x000f2400080010ff */
[----:B----4-:R-:W-:Y:S05]  /*be30*/  @!P0 BRA `(.L_x_84) ;  /* 0xfffffffc00f08947 */ /* 0x010fea000383ffff */
[----:B------:R-:W-:Y:S05]  /*be40*/  BRA `(.L_x_192) ;  /* 0xffffff9000487947 */ /* 0x000fea000383ffff */
.L_x_87:
[----:B-1----:R-:W-:Y:S07]  /*be50*/  MOV R0, UR29 ;  /* 0x0000001d00007c02 */ /* 0x002fee0008000f00 */
.L_x_193:
[----:B-1----:R1:W3:Y:S02]  /*be60*/  SYNCS.PHASECHK.TRANS64.TRYWAIT P2, [R0+URZ+0xb8], R6 ;  /* 0x0000b806000075a7 */ /* 0x0022e400080411ff */
[----:B---3--:R-:W-:Y:S05]  /*be70*/  @!P2 NANOSLEEP.SYNCS 0x989680 ;  /* 0x009896800000a95d */ /* 0x008fea0003900000 */
[----:B------:R-:W3:Y:S02]  /*be80*/  @!P2 SYNCS.PHASECHK.TRANS64 P2, [R0+URZ+0xb8], R6 ;  /* 0x0000b8060000a5a7 */ /* 0x000ee400080410ff */
[----:B---3--:R-:W-:Y:S05]  /*be90*/  @!P2 BRA `(.L_x_193) ;  /* 0xfffffffc00f0a947 */ /* 0x008fea000383ffff */
[----:B------:R-:W-:Y:S05]  /*bea0*/  BRA `(.L_x_86) ;  /* 0xffffff9400ac7947 */ /* 0x000fea000383ffff */
.L_x_90:
[----:B------:R-:W-:Y:S07]  /*beb0*/  MOV R0, UR4 ;  /* 0x0000000400007c02 */ /* 0x000fee0008000f00 */
.L_x_194:
[----:B-1----:R1:W3:Y:S02]  /*bec0*/  SYNCS.PHASECHK.TRANS64.TRYWAIT P0, [R0+URZ+0x98], R9 ;  /* 0x00009809000075a7 */ /* 0x0022e400080011ff */
[----:B---3--:R-:W-:Y:S05]  /*bed0*/  @!P0 NANOSLEEP.SYNCS 0x989680 ;  /* 0x009896800000895d */ /* 0x008fea0003900000 */
[----:B------:R-:W3:Y:S02]  /*bee0*/  @!P0 SYNCS.PHASECHK.TRANS64 P0, [R0+URZ+0x98], R9 ;  /* 0x00009809000085a7 */ /* 0x000ee400080010ff */
[----:B---3--:R-:W-:Y:S05]  /*bef0*/  @!P0 BRA `(.L_x_194) ;  /* 0xfffffffc00f08947 */ /* 0x008fea000383ffff */
[----:B------:R-:W-:Y:S05]  /*bf00*/  BRA `(.L_x_195) ;  /* 0xffffff98000c7947 */ /* 0x000fea000383ffff */
.L_x_91:
[----:B------:R-:W-:Y:S07]  /*bf10*/  MOV R0, UR7 ;  /* 0x0000000700007c02 */ /* 0x000fee0008000f00 */
.L_x_196:
[----:B-1----:R1:W3:Y:S02]  /*bf20*/  SYNCS.PHASECHK.TRANS64.TRYWAIT P0, [R0+URZ+0x98], R10 ;  /* 0x0000980a000075a7 */ /* 0x0022e400080011ff */
[----:B---3--:R-:W-:Y:S05]  /*bf30*/  @!P0 NANOSLEEP.SYNCS 0x989680 ;  /* 0x009896800000895d */ /* 0x008fea0003900000 */
[----:B------:R-:W3:Y:S02]  /*bf40*/  @!P0 SYNCS.PHASECHK.TRANS64 P0, [R0+URZ+0x98], R10 ;  /* 0x0000980a000085a7 */ /* 0x000ee400080010ff */
[----:B---3--:R-:W-:Y:S05]  /*bf50*/  @!P0 BRA `(.L_x_196) ;  /* 0xfffffffc00f08947 */ /* 0x008fea000383ffff */
[----:B------:R-:W-:Y:S05]  /*bf60*/  BRA `(.L_x_197) ;  /* 0xffffff9800887947 */ /* 0x000fea000383ffff */
.L_x_92:
[----:B------:R-:W-:Y:S07]  /*bf70*/  MOV R0, UR5 ;  /* 0x0000000500007c02 */ /* 0x000fee0008000f00 */
.L_x_198:
[----:B-1----:R1:W3:Y:S02]  /*bf80*/  SYNCS.PHASECHK.TRANS64.TRYWAIT P0, [R0+URZ+0x98], R10 ;  /* 0x0000980a000075a7 */ /* 0x0022e400080011ff */
[----:B---3--:R-:W-:Y:S05]  /*bf90*/  @!P0 NANOSLEEP.SYNCS 0x989680 ;  /* 0x009896800000895d */ /* 0x008fea0003900000 */
[----:B------:R-:W3:Y:S02]  /*bfa0*/  @!P0 SYNCS.PHASECHK.TRANS64 P0, [R0+URZ+0x98], R10 ;  /* 0x0000980a000085a7 */ /* 0x000ee400080010ff */
[----:B---3--:R-:W-:Y:S05]  /*bfb0*/  @!P0 BRA `(.L_x_198) ;  /* 0xfffffffc00f08947 */ /* 0x008fea000383ffff */
[----:B------:R-:W-:Y:S05]  /*bfc0*/  BRA `(.L_x_199) ;  /* 0xffffff9c000c7947 */ /* 0x000fea000383ffff */
.L_x_93:
[----:B------:R-:W-:Y:S07]  /*bfd0*/  MOV R0, UR4 ;  /* 0x0000000400007c02 */ /* 0x000fee0008000f00 */
.L_x_200:
[----:B-1----:R1:W3:Y:S02]  /*bfe0*/  SYNCS.PHASECHK.TRANS64.TRYWAIT P0, [R0+URZ+0x98], R6 ;  /* 0x00009806000075a7 */ /* 0x0022e400080011ff */
[----:B---3--:R-:W-:Y:S05]  /*bff0*/  @!P0 NANOSLEEP.SYNCS 0x989680 ;  /* 0x009896800000895d */ /* 0x008fea0003900000 */
[----:B------:R-:W3:Y:S02]  /*c000*/  @!P0 SYNCS.PHASECHK.TRANS64 P0, [R0+URZ+0x98], R6 ;  /* 0x00009806000085a7 */ /* 0x000ee400080010ff */
[----:B---3--:R-:W-:Y:S05]  /*c010*/  @!P0 BRA `(.L_x_200) ;  /* 0xfffffffc00f08947 */ /* 0x008fea000383ffff */
[----:B------:R-:W-:Y:S05]  /*c020*/  BRA `(.L_x_201) ;  /* 0xffffff9c008c7947 */ /* 0x000fea000383ffff */
.L_x_95:
[----:B------:R-:W-:-:S07]  /*c030*/  MOV R0, UR4 ;  /* 0x0000000400007c02 */ /* 0x000fce0008000f00 */
.L_x_202:
[----:B-1----:R1:W3:Y:S02]  /*c040*/  SYNCS.PHASECHK.TRANS64.TRYWAIT P0, [R0+URZ], R2 ;  /* 0x00000002000075a7 */ /* 0x0022e400080011ff */
[----:B---3--:R-:W-:Y:S05]  /*c050*/  @!P0 NANOSLEEP.SYNCS 0x989680 ;  /* 0x009896800000895d */ /* 0x008fea0003900000 */
[----:B------:R-:W3:Y:S02]  /*c060*/  @!P0 SYNCS.PHASECHK.TRANS64 P0, [R0+URZ], R2 ;  /* 0x00000002000085a7 */ /* 0x000ee400080010ff */
[----:B---3--:R-:W-:Y:S05]  /*c070*/  @!P0 BRA `(.L_x_202) ;  /* 0xfffffffc00f08947 */ /* 0x008fea000383ffff */
[----:B------:R-:W-:Y:S05]  /*c080*/  BRA `(.L_x_203) ;  /* 0xffffffa000387947 */ /* 0x000fea000383ffff */
.L_x_96:
[----:B------:R-:W-:-:S07]  /*c090*/  MOV R0, UR5 ;  /* 0x0000000500007c02 */ /* 0x000fce0008000f00 */
.L_x_204:
[----:B-1----:R1:W3:Y:S02]  /*c0a0*/  SYNCS.PHASECHK.TRANS64.TRYWAIT P0, [R0+URZ], R2 ;  /* 0x00000002000075a7 */ /* 0x0022e400080011ff */
[----:B---3--:R-:W-:Y:S05]  /*c0b0*/  @!P0 NANOSLEEP.SYNCS 0x989680 ;  /* 0x009896800000895d */ /* 0x008fea0003900000 */
[----:B------:R-:W3:Y:S02]  /*c0c0*/  @!P0 SYNCS.PHASECHK.TRANS64 P0, [R0+URZ], R2 ;  /* 0x00000002000085a7 */ /* 0x000ee400080010ff */
[----:B---3--:R-:W-:Y:S05]  /*c0d0*/  @!P0 BRA `(.L_x_204) ;  /* 0xfffffffc00f08947 */ /* 0x008fea000383ffff */
[----:B------:R-:W-:Y:S05]  /*c0e0*/  BRA `(.L_x_205) ;  /* 0xffffffa000447947 */ /* 0x000fea000383ffff */
.L_x_98:
[----:B-1----:R1:W2:Y:S02]  /*c0f0*/  SYNCS.PHASECHK.TRANS64.TRYWAIT P0, [R0+URZ+0xc0], R2 ;  /* 0x0000c002000075a7 */ /* 0x0022a400080011ff */
[----:B--2---:R-:W-:Y:S05]  /*c100*/  @!P0 NANOSLEEP.SYNCS 0x989680 ;  /* 0x009896800000895d */ /* 0x004fea0003900000 */
[----:B------:R-:W2:Y:S02]  /*c110*/  @!P0 SYNCS.PHASECHK.TRANS64 P0, [R0+URZ+0xc0], R2 ;  /* 0x0000c002000085a7 */ /* 0x000ea400080010ff */
[----:B--2---:R-:W-:Y:S05]  /*c120*/  @!P0 BRA `(.L_x_98) ;  /* 0xfffffffc00f08947 */ /* 0x004fea000383ffff */
[----:B------:R-:W-:Y:S05]  /*c130*/  BRA `(.L_x_206) ;  /* 0xffffffa400347947 */ /* 0x000fea000383ffff */
.L_x_108:
[----:B-1----:R1:W3:Y:S02]  /*c140*/  SYNCS.PHASECHK.TRANS64.TRYWAIT P1, [R0+URZ+0x80], R3 ;  /* 0x00008003000075a7 */ /* 0x0022e400080211ff */
[----:B---3--:R-:W-:Y:S05]  /*c150*/  @!P1 NANOSLEEP.SYNCS 0x989680 ;  /* 0x009896800000995d */ /* 0x008fea0003900000 */
[----:B------:R-:W3:Y:S02]  /*c160*/  @!P1 SYNCS.PHASECHK.TRANS64 P1, [R0+URZ+0x80], R3 ;  /* 0x00008003000095a7 */ /* 0x000ee400080210ff */
[----:B---3--:R-:W-:Y:S05]  /*c170*/  @!P1 BRA `(.L_x_108) ;  /* 0xfffffffc00f09947 */ /* 0x008fea000383ffff */
[----:B------:R-:W-:Y:S05]  /*c180*/  BRA `(.L_x_107) ;  /* 0xffffffb000dc7947 */ /* 0x000fea000383ffff */
.L_x_110:
[----:B-1----:R1:W4:Y:S02]  /*c190*/  SYNCS.PHASECHK.TRANS64.TRYWAIT P0, [R104+URZ+0xe0], R2 ;  /* 0x0000e002680075a7 */ /* 0x00232400080011ff */
[----:B----4-:R-:W-:Y:S05]  /*c1a0*/  @!P0 NANOSLEEP.SYNCS 0x989680 ;  /* 0x009896800000895d */ /* 0x010fea0003900000 */
[----:B------:R-:W4:Y:S02]  /*c1b0*/  @!P0 SYNCS.PHASECHK.TRANS64 P0, [R104+URZ+0xe0], R2 ;  /* 0x0000e002680085a7 */ /* 0x000f2400080010ff */
[----:B----4-:R-:W-:Y:S05]  /*c1c0*/  @!P0 BRA `(.L_x_110) ;  /* 0xfffffffc00f08947 */ /* 0x010fea000383ffff */
[----:B------:R-:W-:Y:S05]  /*c1d0*/  BRA `(.L_x_109) ;  /* 0xffffffb400107947 */ /* 0x000fea000383ffff */
.L_x_123:
[----:B-1----:R1:W2:Y:S02]  /*c1e0*/  SYNCS.PHASECHK.TRANS64.TRYWAIT P0, [R20+URZ+0x80], R0 ;  /* 0x00008000140075a7 */ /* 0x0022a400080011ff */
[----:B--2---:R-:W-:Y:S05]  /*c1f0*/  @!P0 NANOSLEEP.SYNCS 0x989680 ;  /* 0x009896800000895d */ /* 0x004fea0003900000 */
[----:B------:R-:W2:Y:S02]  /*c200*/  @!P0 SYNCS.PHASECHK.TRANS64 P0, [R20+URZ+0x80], R0 ;  /* 0x00008000140085a7 */ /* 0x000ea400080010ff */
[----:B--2---:R-:W-:Y:S05]  /*c210*/  @!P0 BRA `(.L_x_123) ;  /* 0xfffffffc00f08947 */ /* 0x004fea000383ffff */
[----:B------:R-:W-:Y:S05]  /*c220*/  BRA `(.L_x_122) ;  /* 0xffffffc000d07947 */ /* 0x000fea000383ffff */
.L_x_135:
[----:B-1----:R1:W3:Y:S02]  /*c230*/  SYNCS.PHASECHK.TRANS64.TRYWAIT P0, [R21+URZ+0x80], R20 ;  /* 0x00008014150075a7 */ /* 0x0022e400080011ff */
[----:B---3--:R-:W-:Y:S05]  /*c240*/  @!P0 NANOSLEEP.SYNCS 0x989680 ;  /* 0x009896800000895d */ /* 0x008fea0003900000 */
[----:B------:R-:W3:Y:S02]  /*c250*/  @!P0 SYNCS.PHASECHK.TRANS64 P0, [R21+URZ+0x80], R20 ;  /* 0x00008014150085a7 */ /* 0x000ee400080010ff */
[----:B---3--:R-:W-:Y:S05]  /*c260*/  @!P0 BRA `(.L_x_135) ;  /* 0xfffffffc00f08947 */ /* 0x008fea000383ffff */
[----:B------:R-:W-:Y:S05]  /*c270*/  BRA `(.L_x_134) ;  /* 0xffffffd000b87947 */ /* 0x000fea000383ffff */
.L_x_147:
[----:B-1----:R1:W3:Y:S02]  /*c280*/  SYNCS.PHASECHK.TRANS64.TRYWAIT P0, [R2+URZ+0x80], R112 ;  /* 0x00008070020075a7 */ /* 0x0022e400080011ff */
[----:B---3--:R-:W-:Y:S05]  /*c290*/  @!P0 NANOSLEEP.SYNCS 0x989680 ;  /* 0x009896800000895d */ /* 0x008fea0003900000 */
[----:B------:R-:W3:Y:S02]  /*c2a0*/  @!P0 SYNCS.PHASECHK.TRANS64 P0, [R2+URZ+0x80], R112 ;  /* 0x00008070020085a7 */ /* 0x000ee400080010ff */
[----:B---3--:R-:W-:Y:S05]  /*c2b0*/  @!P0 BRA `(.L_x_147) ;  /* 0xfffffffc00f08947 */ /* 0x008fea000383ffff */
[----:B------:R-:W-:Y:S05]  /*c2c0*/  BRA `(.L_x_146) ;  /* 0xffffffe000947947 */ /* 0x000fea000383ffff */
        .weak           $__internal_0_$__cuda_sm10x_tcgen05_guardrail_trap_col_being_dealloced_not_returned_by_alloc
        .type           $__internal_0_$__cuda_sm10x_tcgen05_guardrail_trap_col_being_dealloced_not_returned_by_alloc,@function
        .size           $__internal_0_$__cuda_sm10x_tcgen05_guardrail_trap_col_being_dealloced_not_returned_by_alloc,($__internal_1_$__cuda_sm10x_tcgen05_guardrail_trap_phase_invalid_during_alloc - $__internal_0_$__cuda_sm10x_tcgen05_guardrail_trap_col_being_dealloced_not_returned_by_alloc)
$__internal_0_$__cuda_sm10x_tcgen05_guardrail_trap_col_being_dealloced_not_returned_by_alloc:
[----:B------:R-:W-:Y:S05]  /*c2d0*/  BPT.TRAP 0x1 ;  /* 0x000000040000795c */ /* 0x000fea0000300000 */
[----:B------:R-:W-:-:S04]  /*c2e0*/  HFMA2 R3, -RZ, RZ, 0, 0 ;  /* 0x00000000ff037431 */ /* 0x000fc800000001ff */
[----:B------:R-:W-:Y:S05]  /*c2f0*/  RET.REL.NODEC R2 `(_ZN7cutlass13device_kernelINS_4gemm6kernel13GemmUniversalIN4cute5tupleIJiiiiEEENS1_10collective13CollectiveMmaINS1_46MainloopSm100TmaUmmaWarpSpecializedBlockScaledILi8ELi2ELi2ENS5_IJNS4_1CILi4EEENSA_ILi2EEENSA_ILi1EEEEEEEENS5_IJNSA_ILi128EEENSA_ILi64EEESG_EEENS5_IJNS_12float_e5m2_tENS_13float_ue8m0_tEEEENS5_IJNS5_IJlSD_lEEENS4_6LayoutINS5_IJNS5_IJNS5_IJNSA_ILi32EEESB_EEEiEEESQ_NS5_IJSD_iEEEEEENS5_IJNS5_IJNS5_IJNSA_ILi16EEESB_EEEiEEENS5_IJNS5_IJNSA_ILi0EEESD_EEENSA_ILi512EEEEEENS5_IJSW_iEEEEEEEEEEESL_S13_NS4_8TiledMMAINS4_8MMA_AtomIJNS4_21SM100_MMA_MXF8F6F4_SSISJ_SJ_fSK_Li128ELi64ELNS4_4UMMA5MajorE0ELS18_0ELNS17_7ScaleInE0ELS19_0EEEEEENSN_INS5_IJSD_SD_SD_EEENS5_IJSW_SW_SW_EEEEENS5_IJNS4_10UnderscoreES1F_S1F_EEEEENS5_IJNS4_23SM90_TMA_LOAD_MULTICASTES1I_EEENS5_IJNS4_14ComposedLayoutINS4_7SwizzleILi3ELi4ELi3EEENS4_18smem_ptr_flag_bitsILi8EEENSN_INS5_IJNSA_ILi8EEESG_EEENS5_IJSG_SD_EEEEEEENSN_INS5_IJNS5_IJNS5_IJSP_SD_EEENS5_IJSO_SD_EEEEEESD_NS5_IJSB_SD_EEEEEENS5_IJNS5_IJNS5_IJSU_SY_EEESX_EEESW_NS5_IJSD_SY_EEEEEEEEEEEvNS4_8identityES1J_S24_vS25_EENS_8epilogue10collective18CollectiveEpilogueINS27_23Sm100TmaWarpSpecializedILi3ELi2ELi16ELb1ELb0EEEJNS5_IJSH_SH_SG_EEENS5_IJNSN_ISH_SD_EENSN_INS5_IJST_SC_EEENS5_IJSD_SO_EEEEEEEENS_10bfloat16_tESM_S2I_SM_NS27_6fusion15FusionCallbacksIS2B_NS2J_17LinearCombinationIS2I_fS2I_fLNS_15FloatRoundStyleE2EEES2C_S2H_JEEENS4_5SM1004TMEM4LOAD26SM100_TMEM_LOAD_32dp32b16xENS4_13SM90_TMA_LOADENS1K_INS1L_ILi1ELi4ELi3EEENS1N_ILi16EEENSN_INS5_IJS1P_ST_EEENS5_IJST_SD_EEEEEEENS4_39AutoVectorizingCopyWithAssumedAlignmentILi128EEENS4_14SM90_TMA_STOREES2Z_S31_S31_EEEvvEEEEvNT_6ParamsE) ;  /* 0xffffff3c02407950 */ /* 0x000fea0003c3ffff */
        .weak           $__internal_1_$__cuda_sm10x_tcgen05_guardrail_trap_phase_invalid_during_alloc
        .type           $__internal_1_$__cuda_sm10x_tcgen05_guardrail_trap_phase_invalid_during_alloc,@function
        .size           $__internal_1_$__cuda_sm10x_tcgen05_guardrail_trap_phase_invalid_during_alloc,($__internal_2_$__cuda_sm10x_tcgen05_guardrail_trap_unallocated_columns_being_dealloced - $__internal_1_$__cuda_sm10x_tcgen05_guardrail_trap_phase_invalid_during_alloc)
$__internal_1_$__cuda_sm10x_tcgen05_guardrail_trap_phase_invalid_during_alloc:
[----:B------:R-:W-:Y:S05]  /*c300*/  BPT.TRAP 0x1 ;  /* 0x000000040000795c */ /* 0x000fea0000300000 */
[----:B------:R-:W-:-:S04]  /*c310*/  MOV R5, 0x0 ;  /* 0x0000000000057802 */ /* 0x000fc80000000f00 */
[----:B------:R-:W-:Y:S05]  /*c320*/  RET.REL.NODEC R4 `(_ZN7cutlass13device_kernelINS_4gemm6kernel13GemmUniversalIN4cute5tupleIJiiiiEEENS1_10collective13CollectiveMmaINS1_46MainloopSm100TmaUmmaWarpSpecializedBlockScaledILi8ELi2ELi2ENS5_IJNS4_1CILi4EEENSA_ILi2EEENSA_ILi1EEEEEEEENS5_IJNSA_ILi128EEENSA_ILi64EEESG_EEENS5_IJNS_12float_e5m2_tENS_13float_ue8m0_tEEEENS5_IJNS5_IJlSD_lEEENS4_6LayoutINS5_IJNS5_IJNS5_IJNSA_ILi32EEESB_EEEiEEESQ_NS5_IJSD_iEEEEEENS5_IJNS5_IJNS5_IJNSA_ILi16EEESB_EEEiEEENS5_IJNS5_IJNSA_ILi0EEESD_EEENSA_ILi512EEEEEENS5_IJSW_iEEEEEEEEEEESL_S13_NS4_8TiledMMAINS4_8MMA_AtomIJNS4_21SM100_MMA_MXF8F6F4_SSISJ_SJ_fSK_Li128ELi64ELNS4_4UMMA5MajorE0ELS18_0ELNS17_7ScaleInE0ELS19_0EEEEEENSN_INS5_IJSD_SD_SD_EEENS5_IJSW_SW_SW_EEEEENS5_IJNS4_10UnderscoreES1F_S1F_EEEEENS5_IJNS4_23SM90_TMA_LOAD_MULTICASTES1I_EEENS5_IJNS4_14ComposedLayoutINS4_7SwizzleILi3ELi4ELi3EEENS4_18smem_ptr_flag_bitsILi8EEENSN_INS5_IJNSA_ILi8EEESG_EEENS5_IJSG_SD_EEEEEEENSN_INS5_IJNS5_IJNS5_IJSP_SD_EEENS5_IJSO_SD_EEEEEESD_NS5_IJSB_SD_EEEEEENS5_IJNS5_IJNS5_IJSU_SY_EEESX_EEESW_NS5_IJSD_SY_EEEEEEEEEEEvNS4_8identityES1J_S24_vS25_EENS_8epilogue10collective18CollectiveEpilogueINS27_23Sm100TmaWarpSpecializedILi3ELi2ELi16ELb1ELb0EEEJNS5_IJSH_SH_SG_EEENS5_IJNSN_ISH_SD_EENSN_INS5_IJST_SC_EEENS5_IJSD_SO_EEEEEEEENS_10bfloat16_tESM_S2I_SM_NS27_6fusion15FusionCallbacksIS2B_NS2J_17LinearCombinationIS2I_fS2I_fLNS_15FloatRoundStyleE2EEES2C_S2H_JEEENS4_5SM1004TMEM4LOAD26SM100_TMEM_LOAD_32dp32b16xENS4_13SM90_TMA_LOADENS1K_INS1L_ILi1ELi4ELi3EEENS1N_ILi16EEENSN_INS5_IJS1P_ST_EEENS5_IJST_SD_EEEEEEENS4_39AutoVectorizingCopyWithAssumedAlignmentILi128EEENS4_14SM90_TMA_STOREES2Z_S31_S31_EEEvvEEEEvNT_6ParamsE) ;  /* 0xffffff3c04347950 */ /* 0x000fea0003c3ffff */
        .weak           $__internal_2_$__cuda_sm10x_tcgen05_guardrail_trap_unallocated_columns_being_dealloced
        .type           $__internal_2_$__cuda_sm10x_tcgen05_guardrail_trap_unallocated_columns_being_dealloced,@function
        .size           $__internal_2_$__cuda_sm10x_tcgen05_guardrail_trap_unallocated_columns_being_dealloced,(.L_x_208 - $__internal_2_$__cuda_sm10x_tcgen05_guardrail_trap_unallocated_columns_being_dealloced)
$__internal_2_$__cuda_sm10x_tcgen05_guardrail_trap_unallocated_columns_being_dealloced:
[----:B------:R-:W-:Y:S05]  /*c330*/  BPT.TRAP 0x1 ;  /* 0x000000040000795c */ /* 0x000fea0000300000 */
[----:B------:R-:W-:-:S04]  /*c340*/  HFMA2 R3, -RZ, RZ, 0, 0 ;  /* 0x00000000ff037431 */ /* 0x000fc800000001ff */
[----:B------:R-:W-:Y:S05]  /*c350*/  RET.REL.NODEC R2 `(_ZN7cutlass13device_kernelINS_4gemm6kernel13GemmUniversalIN4cute5tupleIJiiiiEEENS1_10collective13CollectiveMmaINS1_46MainloopSm100TmaUmmaWarpSpecializedBlockScaledILi8ELi2ELi2ENS5_IJNS4_1CILi4EEENSA_ILi2EEENSA_ILi1EEEEEEEENS5_IJNSA_ILi128EEENSA_ILi64EEESG_EEENS5_IJNS_12float_e5m2_tENS_13float_ue8m0_tEEEENS5_IJNS5_IJlSD_lEEENS4_6LayoutINS5_IJNS5_IJNS5_IJNSA_ILi32EEESB_EEEiEEESQ_NS5_IJSD_iEEEEEENS5_IJNS5_IJNS5_IJNSA_ILi16EEESB_EEEiEEENS5_IJNS5_IJNSA_ILi0EEESD_EEENSA_ILi512EEEEEENS5_IJSW_iEEEEEEEEEEESL_S13_NS4_8TiledMMAINS4_8MMA_AtomIJNS4_21SM100_MMA_MXF8F6F4_SSISJ_SJ_fSK_Li128ELi64ELNS4_4UMMA5MajorE0ELS18_0ELNS17_7ScaleInE0ELS19_0EEEEEENSN_INS5_IJSD_SD_SD_EEENS5_IJSW_SW_SW_EEEEENS5_IJNS4_10UnderscoreES1F_S1F_EEEEENS5_IJNS4_23SM90_TMA_LOAD_MULTICASTES1I_EEENS5_IJNS4_14ComposedLayoutINS4_7SwizzleILi3ELi4ELi3EEENS4_18smem_ptr_flag_bitsILi8EEENSN_INS5_IJNSA_ILi8EEESG_EEENS5_IJSG_SD_EEEEEEENSN_INS5_IJNS5_IJNS5_IJSP_SD_EEENS5_IJSO_SD_EEEEEESD_NS5_IJSB_SD_EEEEEENS5_IJNS5_IJNS5_IJSU_SY_EEESX_EEESW_NS5_IJSD_SY_EEEEEEEEEEEvNS4_8identityES1J_S24_vS25_EENS_8epilogue10collective18CollectiveEpilogueINS27_23Sm100TmaWarpSpecializedILi3ELi2ELi16ELb1ELb0EEEJNS5_IJSH_SH_SG_EEENS5_IJNSN_ISH_SD_EENSN_INS5_IJST_SC_EEENS5_IJSD_SO_EEEEEEEENS_10bfloat16_tESM_S2I_SM_NS27_6fusion15FusionCallbacksIS2B_NS2J_17LinearCombinationIS2I_fS2I_fLNS_15FloatRoundStyleE2EEES2C_S2H_JEEENS4_5SM1004TMEM4LOAD26SM100_TMEM_LOAD_32dp32b16xENS4_13SM90_TMA_LOADENS1K_INS1L_ILi1ELi4ELi3EEENS1N_ILi16EEENSN_INS5_IJS1P_ST_EEENS5_IJST_SD_EEEEEEENS4_39AutoVectorizingCopyWithAssumedAlignmentILi128EEENS4_14SM90_TMA_STOREES2Z_S31_S31_EEEvvEEEEvNT_6ParamsE) ;  /* 0xffffff3c02287950 */ /* 0x000fea0003c3ffff */
.L_x_207:
[----:B------:R-:W-:-:S00]  /*c360*/  BRA `(.L_x_207) ;  /* 0xfffffffc00fc7947 */ /* 0x000fc0000383ffff */
[----:B------:R-:W-:-:S00]  /*c370*/  NOP ;  /* 0x0000000000007918 */ /* 0x000fc00000000000 */
        /* <DEDUP_REMOVED lines=8> */
.L_x_208:


//--------------------- .nv.global.init           --------------------------
	.section	.nv.global.init,"aw",@progbits
.nv.global.init:
	.type		$str$27,@object
	.size		$str$27,($str$28 - $str$27)
$str$27:
        /*0000*/ 	.byte	0x28, 0x61, 0x64, 0x64, 0x72, 0x65, 0x73, 0x73, 0x20, 0x26, 0x20, 0x6d, 0x61, 0x73, 0x6b, 0x29
        /*0010*/ 	.byte	0x20, 0x3d, 0x3d, 0x20, 0x30, 0x00
	.type		$str$28,@object
	.size		$str$28,($str$26 - $str$28)
$str$28:
        /*0016*/ 	.byte	0x2f, 0x74, 0x6d, 0x70, 0x2f, 0x63, 0x75, 0x74, 0x6c, 0x61, 0x73, 0x73, 0x5f, 0x73, 0x77, 0x65
        /*0026*/ 	.byte	0x65, 0x70, 0x5f, 0x73, 0x72, 0x63, 0x2f, 0x69, 0x6e, 0x63, 0x6c, 0x75, 0x64, 0x65, 0x2f, 0x63
        /*0036*/ 	.byte	0x75, 0x74, 0x65, 0x2f, 0x70, 0x6f, 0x69, 0x6e, 0x74, 0x65, 0x72, 0x5f, 0x66, 0x6c, 0x61, 0x67
        /*0046*/ 	.byte	0x67, 0x65, 0x64, 0x2e, 0x68, 0x70, 0x70, 0x00
	.type		$str$26,@object
	.size		$str$26,($str$25 - $str$26)
$str$26:
        /*004e*/ 	.byte	0x2f, 0x74, 0x6d, 0x70, 0x2f, 0x63, 0x75, 0x74, 0x6c, 0x61, 0x73, 0x73, 0x5f, 0x73, 0x77, 0x65
        /*005e*/ 	.byte	0x65, 0x70, 0x5f, 0x73, 0x72, 0x63, 0x2f, 0x69, 0x6e, 0x63, 0x6c, 0x75, 0x64, 0x65, 0x2f, 0x63
        /*006e*/ 	.byte	0x75, 0x74, 0x65, 0x2f, 0x61, 0x74, 0x6f, 0x6d, 0x2f, 0x63, 0x6f, 0x70, 0x79, 0x5f, 0x74, 0x72
        /*007e*/ 	.byte	0x61, 0x69, 0x74, 0x73, 0x5f, 0x73, 0x6d, 0x31, 0x30, 0x30, 0x2e, 0x68, 0x70, 0x70, 0x00
	.type		$str$25,@object
	.size		$str$25,(__unnamed_1 - $str$25)
$str$25:
        /*008d*/ 	.byte	0x28, 0x28, 0x75, 0x69, 0x6e, 0x74, 0x33, 0x32, 0x5f, 0x74, 0x28, 0x74, 0x68, 0x72, 0x65, 0x61
        /*009d*/ 	.byte	0x64, 0x49, 0x64, 0x78, 0x2e, 0x78, 0x29, 0x20, 0x2f, 0x20, 0x33, 0x32, 0x29, 0x20, 0x25, 0x20
        /*00ad*/ 	.byte	0x34, 0x29, 0x20, 0x3d, 0x3d, 0x20, 0x28, 0x28, 0x28, 0x74, 0x6d, 0x65, 0x6d, 0x5f, 0x61, 0x64
        /*00bd*/ 	.byte	0x64, 0x72, 0x20, 0x3e, 0x3e, 0x20, 0x31, 0x36, 0x29, 0x20, 0x2f, 0x20, 0x33, 0x32, 0x29, 0x20
        /*00cd*/ 	.byte	0x25, 0x20, 0x34, 0x29, 0x00
	.type		__unnamed_1,@object
	.size		__unnamed_1,(__unnamed_2 - __unnamed_1)
__unnamed_1:
        /*00d2*/ 	.byte	0x61, 0x75, 0x74, 0x6f, 0x20, 0x63, 0x75, 0x74, 0x65, 0x3a, 0x3a, 0x61, 0x73, 0x5f, 0x70, 0x6f
        /* <DEDUP_REMOVED lines=24> */
        /*0262*/ 	.byte	0x43, 0x3c, 0x32, 0x30, 0x34, 0x38, 0x3e, 0x3e, 0x3e, 0x3e, 0x5d, 0x00
	.type		__unnamed_2,@object
	.size		__unnamed_2,(.L_2 - __unnamed_2)
__unnamed_2:
        /* <DEDUP_REMOVED lines=40> */
        /*04ee*/ 	.byte	0x3a, 0x3a, 0x43, 0x3c, 0x30, 0x3e, 0x3e, 0x3e, 0x3e, 0x5d, 0x00
.L_2:


//--------------------- .nv.shared._ZN7cutlass13device_kernelINS_4gemm6kernel13GemmUniversalIN4cute5tupleIJiiiiEEENS1_10collective13CollectiveMmaINS1_46MainloopSm100TmaUmmaWarpSpecializedBlockScaledILi8ELi2ELi2ENS5_IJNS4_1CILi4EEENSA_ILi2EEENSA_ILi1EEEEEEEENS5_IJNSA_ILi128EEENSA_ILi64EEESG_EEENS5_IJNS_12float_e5m2_tENS_13float_ue8m0_tEEEENS5_IJNS5_IJlSD_lEEENS4_6LayoutINS5_IJNS5_IJNS5_IJNSA_ILi32EEESB_EEEiEEESQ_NS5_IJSD_iEEEEEENS5_IJNS5_IJNS5_IJNSA_ILi16EEESB_EEEiEEENS5_IJNS5_IJNSA_ILi0EEESD_EEENSA_ILi512EEEEEENS5_IJSW_iEEEEEEEEEEESL_S13_NS4_8TiledMMAINS4_8MMA_AtomIJNS4_21SM100_MMA_MXF8F6F4_SSISJ_SJ_fSK_Li128ELi64ELNS4_4UMMA5MajorE0ELS18_0ELNS17_7ScaleInE0ELS19_0EEEEEENSN_INS5_IJSD_SD_SD_EEENS5_IJSW_SW_SW_EEEEENS5_IJNS4_10UnderscoreES1F_S1F_EEEEENS5_IJNS4_23SM90_TMA_LOAD_MULTICASTES1I_EEENS5_IJNS4_14ComposedLayoutINS4_7SwizzleILi3ELi4ELi3EEENS4_18smem_ptr_flag_bitsILi8EEENSN_INS5_IJNSA_ILi8EEESG_EEENS5_IJSG_SD_EEEEEEENSN_INS5_IJNS5_IJNS5_IJSP_SD_EEENS5_IJSO_SD_EEEEEESD_NS5_IJSB_SD_EEEEEENS5_IJNS5_IJNS5_IJSU_SY_EEESX_EEESW_NS5_IJSD_SY_EEEEEEEEEEEvNS4_8identityES1J_S24_vS25_EENS_8epilogue10collective18CollectiveEpilogueINS27_23Sm100TmaWarpSpecializedILi3ELi2ELi16ELb1ELb0EEEJNS5_IJSH_SH_SG_EEENS5_IJNSN_ISH_SD_EENSN_INS5_IJST_SC_EEENS5_IJSD_SO_EEEEEEEENS_10bfloat16_tESM_S2I_SM_NS27_6fusion15FusionCallbacksIS2B_NS2J_17LinearCombinationIS2I_fS2I_fLNS_15FloatRoundStyleE2EEES2C_S2H_JEEENS4_5SM1004TMEM4LOAD26SM100_TMEM_LOAD_32dp32b16xENS4_13SM90_TMA_LOADENS1K_INS1L_ILi1ELi4ELi3EEENS1N_ILi16EEENSN_INS5_IJS1P_ST_EEENS5_IJST_SD_EEEEEEENS4_39AutoVectorizingCopyWithAssumedAlignmentILi128EEENS4_14SM90_TMA_STOREES2Z_S31_S31_EEEvvEEEEvNT_6ParamsE --------------------------
	.section	.nv.shared._ZN7cutlass13device_kernelINS_4gemm6kernel13GemmUniversalIN4cute5tupleIJiiiiEEENS1_10collective13CollectiveMmaINS1_46MainloopSm100TmaUmmaWarpSpecializedBlockScaledILi8ELi2ELi2ENS5_IJNS4_1CILi4EEENSA_ILi2EEENSA_ILi1EEEEEEEENS5_IJNSA_ILi128EEENSA_ILi64EEESG_EEENS5_IJNS_12float_e5m2_tENS_13float_ue8m0_tEEEENS5_IJNS5_IJlSD_lEEENS4_6LayoutINS5_IJNS5_IJNS5_IJNSA_ILi32EEESB_EEEiEEESQ_NS5_IJSD_iEEEEEENS5_IJNS5_IJNS5_IJNSA_ILi16EEESB_EEEiEEENS5_IJNS5_IJNSA_ILi0EEESD_EEENSA_ILi512EEEEEENS5_IJSW_iEEEEEEEEEEESL_S13_NS4_8TiledMMAINS4_8MMA_AtomIJNS4_21SM100_MMA_MXF8F6F4_SSISJ_SJ_fSK_Li128ELi64ELNS4_4UMMA5MajorE0ELS18_0ELNS17_7ScaleInE0ELS19_0EEEEEENSN_INS5_IJSD_SD_SD_EEENS5_IJSW_SW_SW_EEEEENS5_IJNS4_10UnderscoreES1F_S1F_EEEEENS5_IJNS4_23SM90_TMA_LOAD_MULTICASTES1I_EEENS5_IJNS4_14ComposedLayoutINS4_7SwizzleILi3ELi4ELi3EEENS4_18smem_ptr_flag_bitsILi8EEENSN_INS5_IJNSA_ILi8EEESG_EEENS5_IJSG_SD_EEEEEEENSN_INS5_IJNS5_IJNS5_IJSP_SD_EEENS5_IJSO_SD_EEEEEESD_NS5_IJSB_SD_EEEEEENS5_IJNS5_IJNS5_IJSU_SY_EEESX_EEESW_NS5_IJSD_SY_EEEEEEEEEEEvNS4_8identityES1J_S24_vS25_EENS_8epilogue10collective18CollectiveEpilogueINS27_23Sm100TmaWarpSpecializedILi3ELi2ELi16ELb1ELb0EEEJNS5_IJSH_SH_SG_EEENS5_IJNSN_ISH_SD_EENSN_INS5_IJST_SC_EEENS5_IJSD_SO_EEEEEEEENS_10bfloat16_tESM_S2I_SM_NS27_6fusion15FusionCallbacksIS2B_NS2J_17LinearCombinationIS2I_fS2I_fLNS_15FloatRoundStyleE2EEES2C_S2H_JEEENS4_5SM1004TMEM4LOAD26SM100_TMEM_LOAD_32dp32b16xENS4_13SM90_TMA_LOADENS1K_INS1L_ILi1ELi4ELi3EEENS1N_ILi16EEENSN_INS5_IJS1P_ST_EEENS5_IJST_SD_EEEEEEENS4_39AutoVectorizingCopyWithAssumedAlignmentILi128EEENS4_14SM90_TMA_STOREES2Z_S31_S31_EEEvvEEEEvNT_6ParamsE,"aw",@nobits
	.sectionflags	@""
	.align	16
	.zero		1024


//--------------------- .nv.shared.reserved.0     --------------------------
	.section	.nv.shared.reserved.0,"aw",@nobits
	.weak		__nv_reservedSMEM_offset_0_alias
	.size		__nv_reservedSMEM_offset_0_alias, 0, 64
	.other		__nv_reservedSMEM_offset_0_alias,@"STO_CUDA_RESERVED_SHARED STV_DEFAULT"
__nv_reservedSMEM_offset_0_alias:
	.zero		0
.nv.shared.reserved.0:
	.zero		64
	.weak		__nv_reservedSMEM_tcgen05_partition
	.type		__nv_reservedSMEM_tcgen05_partition,@object
	.size		__nv_reservedSMEM_tcgen05_partition,(.L_0 - __nv_reservedSMEM_tcgen05_partition)
__nv_reservedSMEM_tcgen05_partition:
	.zero		32
.L_0:


//--------------------- .nv.global                --------------------------
	.section	.nv.global,"aw",@nobits
.nv.global:
	.type		_ZN40_INTERNAL_e8fb937d_4_k_cu_3d068884_178744cute1_E,@object
	.size		_ZN40_INTERNAL_e8fb937d_4_k_cu_3d068884_178744cute1_E,(_ZN40_INTERNAL_e8fb937d_4_k_cu_3d068884_178744cuda3std3__45__cpo6cbeginE - _ZN40_INTERNAL_e8fb937d_4_k_cu_3d068884_178744cute1_E)
_ZN40_INTERNAL_e8fb937d_4_k_cu_3d068884_178744cute1_E:
	.zero		1
	.type		_ZN40_INTERNAL_e8fb937d_4_k_cu_3d068884_178744cuda3std3__45__cpo6cbeginE,@object
	.size		_ZN40_INTERNAL_e8fb937d_4_k_cu_3d068884_178744cuda3std3__45__cpo6cbeginE,(_ZN40_INTERNAL_e8fb937d_4_k_cu_3d068884_178744cuda3std3__48in_placeE - _ZN40_INTERNAL_e8fb937d_4_k_cu_3d068884_178744cuda3std3__45__cpo6cbeginE)
_ZN40_INTERNAL_e8fb937d_4_k_cu_3d068884_178744cuda3std3__45__cpo6cbeginE:
	.zero		1
	.type		_ZN40_INTERNAL_e8fb937d_4_k_cu_3d068884_178744cuda3std3__48in_placeE,@object
	.size		_ZN40_INTERNAL_e8fb937d_4_k_cu_3d068884_178744cuda3std3__48in_placeE,(_ZN40_INTERNAL_e8fb937d_4_k_cu_3d068884_178744cuda3std6ranges3__45__cpo9iter_moveE - _ZN40_INTERNAL_e8fb937d_4_k_cu_3d068884_178744cuda3std3__48in_placeE)
_ZN40_INTERNAL_e8fb937d_4_k_cu_3d068884_178744cuda3std3__48in_placeE:
	.zero		1
	.type		_ZN40_INTERNAL_e8fb937d_4_k_cu_3d068884_178744cuda3std6ranges3__45__cpo9iter_moveE,@object
	.size		_ZN40_INTERNAL_e8fb937d_4_k_cu_3d068884_178744cuda3std6ranges3__45__cpo9iter_moveE,(_ZN40_INTERNAL_e8fb937d_4_k_cu_3d068884_178744cuda3std3__45__cpo5beginE - _ZN40_INTERNAL_e8fb937d_4_k_cu_3d068884_178744cuda3std6ranges3__45__cpo9iter_moveE)
_ZN40_INTERNAL_e8fb937d_4_k_cu_3d068884_178744cuda3std6ranges3__45__cpo9iter_moveE:
	.zero		1
	.type		_ZN40_INTERNAL_e8fb937d_4_k_cu_3d068884_178744cuda3std3__45__cpo5beginE,@object
	.size		_ZN40_INTERNAL_e8fb937d_4_k_cu_3d068884_178744cuda3std3__45__cpo5beginE,(_ZN40_INTERNAL_e8fb937d_4_k_cu_3d068884_178744cuda3std3__442_GLOBAL__N__e8fb937d_4_k_cu_3d068884_178746ignoreE - _ZN40_INTERNAL_e8fb937d_4_k_cu_3d068884_178744cuda3std3__45__cpo5beginE)
_ZN40_INTERNAL_e8fb937d_4_k_cu_3d068884_178744cuda3std3__45__cpo5beginE:
	.zero		1
	.type		_ZN40_INTERNAL_e8fb937d_4_k_cu_3d068884_178744cuda3std3__442_GLOBAL__N__e8fb937d_4_k_cu_3d068884_178746ignoreE,@object
	.size		_ZN40_INTERNAL_e8fb937d_4_k_cu_3d068884_178744cuda3std3__442_GLOBAL__N__e8fb937d_4_k_cu_3d068884_178746ignoreE,(_ZN40_INTERNAL_e8fb937d_4_k_cu_3d068884_178744cute7productE - _ZN40_INTERNAL_e8fb937d_4_k_cu_3d068884_178744cuda3std3__442_GLOBAL__N__e8fb937d_4_k_cu_3d068884_178746ignoreE)
_ZN40_INTERNAL_e8fb937d_4_k_cu_3d068884_178744cuda3std3__442_GLOBAL__N__e8fb937d_4_k_cu_3d068884_178746ignoreE:
	.zero		1
	.type		_ZN40_INTERNAL_e8fb937d_4_k_cu_3d068884_178744cute7productE,@object
	.size		_ZN40_INTERNAL_e8fb937d_4_k_cu_3d068884_178744cute7productE,(_ZN40_INTERNAL_e8fb937d_4_k_cu_3d068884_178744cuda3std3__45__cpo3endE - _ZN40_INTERNAL_e8fb937d_4_k_cu_3d068884_178744cute7productE)
_ZN40_INTERNAL_e8fb937d_4_k_cu_3d068884_178744cute7productE:
	.zero		1
	.type		_ZN40_INTERNAL_e8fb937d_4_k_cu_3d068884_178744cuda3std3__45__cpo3endE,@object
	.size		_ZN40_INTERNAL_e8fb937d_4_k_cu_3d068884_178744cuda3std3__45__cpo3endE,(_ZN40_INTERNAL_e8fb937d_4_k_cu_3d068884_178744cuda3std3__419piecewise_constructE - _ZN40_INTERNAL_e8fb937d_4_k_cu_3d068884_178744cuda3std3__45__cpo3endE)
_ZN40_INTERNAL_e8fb937d_4_k_cu_3d068884_178744cuda3std3__45__cpo3endE:
	.zero		1
	.type		_ZN40_INTERNAL_e8fb937d_4_k_cu_3d068884_178744cuda3std3__419piecewise_constructE,@object
	.size		_ZN40_INTERNAL_e8fb937d_4_k_cu_3d068884_178744cuda3std3__419piecewise_constructE,(_ZN40_INTERNAL_e8fb937d_4_k_cu_3d068884_178744cuda3std3__45__cpo4cendE - _ZN40_INTERNAL_e8fb937d_4_k_cu_3d068884_178744cuda3std3__419piecewise_constructE)
_ZN40_INTERNAL_e8fb937d_4_k_cu_3d068884_178744cuda3std3__419piecewise_constructE:
	.zero		1
	.type		_ZN40_INTERNAL_e8fb937d_4_k_cu_3d068884_178744cuda3std3__45__cpo4cendE,@object
	.size		_ZN40_INTERNAL_e8fb937d_4_k_cu_3d068884_178744cuda3std3__45__cpo4cendE,(_ZN40_INTERNAL_e8fb937d_4_k_cu_3d068884_178744cuda3std6ranges3__45__cpo4swapE - _ZN40_INTERNAL_e8fb937d_4_k_cu_3d068884_178744cuda3std3__45__cpo4cendE)
_ZN40_INTERNAL_e8fb937d_4_k_cu_3d068884_178744cuda3std3__45__cpo4cendE:
	.zero		1
	.type		_ZN40_INTERNAL_e8fb937d_4_k_cu_3d068884_178744cuda3std6ranges3__45__cpo4swapE,@object
	.size		_ZN40_INTERNAL_e8fb937d_4_k_cu_3d068884_178744cuda3std6ranges3__45__cpo4swapE,(.L_10 - _ZN40_INTERNAL_e8fb937d_4_k_cu_3d068884_178744cuda3std6ranges3__45__cpo4swapE)
_ZN40_INTERNAL_e8fb937d_4_k_cu_3d068884_178744cuda3std6ranges3__45__cpo4swapE:
	.zero		1
.L_10:


//--------------------- .nv.constant0._ZN7cutlass13device_kernelINS_4gemm6kernel13GemmUniversalIN4cute5tupleIJiiiiEEENS1_10collective13CollectiveMmaINS1_46MainloopSm100TmaUmmaWarpSpecializedBlockScaledILi8ELi2ELi2ENS5_IJNS4_1CILi4EEENSA_ILi2EEENSA_ILi1EEEEEEEENS5_IJNSA_ILi128EEENSA_ILi64EEESG_EEENS5_IJNS_12float_e5m2_tENS_13float_ue8m0_tEEEENS5_IJNS5_IJlSD_lEEENS4_6LayoutINS5_IJNS5_IJNS5_IJNSA_ILi32EEESB_EEEiEEESQ_NS5_IJSD_iEEEEEENS5_IJNS5_IJNS5_IJNSA_ILi16EEESB_EEEiEEENS5_IJNS5_IJNSA_ILi0EEESD_EEENSA_ILi512EEEEEENS5_IJSW_iEEEEEEEEEEESL_S13_NS4_8TiledMMAINS4_8MMA_AtomIJNS4_21SM100_MMA_MXF8F6F4_SSISJ_SJ_fSK_Li128ELi64ELNS4_4UMMA5MajorE0ELS18_0ELNS17_7ScaleInE0ELS19_0EEEEEENSN_INS5_IJSD_SD_SD_EEENS5_IJSW_SW_SW_EEEEENS5_IJNS4_10UnderscoreES1F_S1F_EEEEENS5_IJNS4_23SM90_TMA_LOAD_MULTICASTES1I_EEENS5_IJNS4_14ComposedLayoutINS4_7SwizzleILi3ELi4ELi3EEENS4_18smem_ptr_flag_bitsILi8EEENSN_INS5_IJNSA_ILi8EEESG_EEENS5_IJSG_SD_EEEEEEENSN_INS5_IJNS5_IJNS5_IJSP_SD_EEENS5_IJSO_SD_EEEEEESD_NS5_IJSB_SD_EEEEEENS5_IJNS5_IJNS5_IJSU_SY_EEESX_EEESW_NS5_IJSD_SY_EEEEEEEEEEEvNS4_8identityES1J_S24_vS25_EENS_8epilogue10collective18CollectiveEpilogueINS27_23Sm100TmaWarpSpecializedILi3ELi2ELi16ELb1ELb0EEEJNS5_IJSH_SH_SG_EEENS5_IJNSN_ISH_SD_EENSN_INS5_IJST_SC_EEENS5_IJSD_SO_EEEEEEEENS_10bfloat16_tESM_S2I_SM_NS27_6fusion15FusionCallbacksIS2B_NS2J_17LinearCombinationIS2I_fS2I_fLNS_15FloatRoundStyleE2EEES2C_S2H_JEEENS4_5SM1004TMEM4LOAD26SM100_TMEM_LOAD_32dp32b16xENS4_13SM90_TMA_LOADENS1K_INS1L_ILi1ELi4ELi3EEENS1N_ILi16EEENSN_INS5_IJS1P_ST_EEENS5_IJST_SD_EEEEEEENS4_39AutoVectorizingCopyWithAssumedAlignmentILi128EEENS4_14SM90_TMA_STOREES2Z_S31_S31_EEEvvEEEEvNT_6ParamsE --------------------------
	.section	.nv.constant0._ZN7cutlass13device_kernelINS_4gemm6kernel13GemmUniversalIN4cute5tupleIJiiiiEEENS1_10collective13CollectiveMmaINS1_46MainloopSm100TmaUmmaWarpSpecializedBlockScaledILi8ELi2ELi2ENS5_IJNS4_1CILi4EEENSA_ILi2EEENSA_ILi1EEEEEEEENS5_IJNSA_ILi128EEENSA_ILi64EEESG_EEENS5_IJNS_12float_e5m2_tENS_13float_ue8m0_tEEEENS5_IJNS5_IJlSD_lEEENS4_6LayoutINS5_IJNS5_IJNS5_IJNSA_ILi32EEESB_EEEiEEESQ_NS5_IJSD_iEEEEEENS5_IJNS5_IJNS5_IJNSA_ILi16EEESB_EEEiEEENS5_IJNS5_IJNSA_ILi0EEESD_EEENSA_ILi512EEEEEENS5_IJSW_iEEEEEEEEEEESL_S13_NS4_8TiledMMAINS4_8MMA_AtomIJNS4_21SM100_MMA_MXF8F6F4_SSISJ_SJ_fSK_Li128ELi64ELNS4_4UMMA5MajorE0ELS18_0ELNS17_7ScaleInE0ELS19_0EEEEEENSN_INS5_IJSD_SD_SD_EEENS5_IJSW_SW_SW_EEEEENS5_IJNS4_10UnderscoreES1F_S1F_EEEEENS5_IJNS4_23SM90_TMA_LOAD_MULTICASTES1I_EEENS5_IJNS4_14ComposedLayoutINS4_7SwizzleILi3ELi4ELi3EEENS4_18smem_ptr_flag_bitsILi8EEENSN_INS5_IJNSA_ILi8EEESG_EEENS5_IJSG_SD_EEEEEEENSN_INS5_IJNS5_IJNS5_IJSP_SD_EEENS5_IJSO_SD_EEEEEESD_NS5_IJSB_SD_EEEEEENS5_IJNS5_IJNS5_IJSU_SY_EEESX_EEESW_NS5_IJSD_SY_EEEEEEEEEEEvNS4_8identityES1J_S24_vS25_EENS_8epilogue10collective18CollectiveEpilogueINS27_23Sm100TmaWarpSpecializedILi3ELi2ELi16ELb1ELb0EEEJNS5_IJSH_SH_SG_EEENS5_IJNSN_ISH_SD_EENSN_INS5_IJST_SC_EEENS5_IJSD_SO_EEEEEEEENS_10bfloat16_tESM_S2I_SM_NS27_6fusion15FusionCallbacksIS2B_NS2J_17LinearCombinationIS2I_fS2I_fLNS_15FloatRoundStyleE2EEES2C_S2H_JEEENS4_5SM1004TMEM4LOAD26SM100_TMEM_LOAD_32dp32b16xENS4_13SM90_TMA_LOADENS1K_INS1L_ILi1ELi4ELi3EEENS1N_ILi16EEENSN_INS5_IJS1P_ST_EEENS5_IJST_SD_EEEEEEENS4_39AutoVectorizingCopyWithAssumedAlignmentILi128EEENS4_14SM90_TMA_STOREES2Z_S31_S31_EEEvvEEEEvNT_6ParamsE,"a",@progbits
	.sectionflags	@""
	.align	4
.nv.constant0._ZN7cutlass13device_kernelINS_4gemm6kernel13GemmUniversalIN4cute5tupleIJiiiiEEENS1_10collective13CollectiveMmaINS1_46MainloopSm100TmaUmmaWarpSpecializedBlockScaledILi8ELi2ELi2ENS5_IJNS4_1CILi4EEENSA_ILi2EEENSA_ILi1EEEEEEEENS5_IJNSA_ILi128EEENSA_ILi64EEESG_EEENS5_IJNS_12float_e5m2_tENS_13float_ue8m0_tEEEENS5_IJNS5_IJlSD_lEEENS4_6LayoutINS5_IJNS5_IJNS5_IJNSA_ILi32EEESB_EEEiEEESQ_NS5_IJSD_iEEEEEENS5_IJNS5_IJNS5_IJNSA_ILi16EEESB_EEEiEEENS5_IJNS5_IJNSA_ILi0EEESD_EEENSA_ILi512EEEEEENS5_IJSW_iEEEEEEEEEEESL_S13_NS4_8TiledMMAINS4_8MMA_AtomIJNS4_21SM100_MMA_MXF8F6F4_SSISJ_SJ_fSK_Li128ELi64ELNS4_4UMMA5MajorE0ELS18_0ELNS17_7ScaleInE0ELS19_0EEEEEENSN_INS5_IJSD_SD_SD_EEENS5_IJSW_SW_SW_EEEEENS5_IJNS4_10UnderscoreES1F_S1F_EEEEENS5_IJNS4_23SM90_TMA_LOAD_MULTICASTES1I_EEENS5_IJNS4_14ComposedLayoutINS4_7SwizzleILi3ELi4ELi3EEENS4_18smem_ptr_flag_bitsILi8EEENSN_INS5_IJNSA_ILi8EEESG_EEENS5_IJSG_SD_EEEEEEENSN_INS5_IJNS5_IJNS5_IJSP_SD_EEENS5_IJSO_SD_EEEEEESD_NS5_IJSB_SD_EEEEEENS5_IJNS5_IJNS5_IJSU_SY_EEESX_EEESW_NS5_IJSD_SY_EEEEEEEEEEEvNS4_8identityES1J_S24_vS25_EENS_8epilogue10collective18CollectiveEpilogueINS27_23Sm100TmaWarpSpecializedILi3ELi2ELi16ELb1ELb0EEEJNS5_IJSH_SH_SG_EEENS5_IJNSN_ISH_SD_EENSN_INS5_IJST_SC_EEENS5_IJSD_SO_EEEEEEEENS_10bfloat16_tESM_S2I_SM_NS27_6fusion15FusionCallbacksIS2B_NS2J_17LinearCombinationIS2I_fS2I_fLNS_15FloatRoundStyleE2EEES2C_S2H_JEEENS4_5SM1004TMEM4LOAD26SM100_TMEM_LOAD_32dp32b16xENS4_13SM90_TMA_LOADENS1K_INS1L_ILi1ELi4ELi3EEENS1N_ILi16EEENSN_INS5_IJS1P_ST_EEENS5_IJST_SD_EEEEEEENS4_39AutoVectorizingCopyWithAssumedAlignmentILi128EEENS4_14SM90_TMA_STOREES2Z_S31_S31_EEEvvEEEEvNT_6ParamsE:
	.zero		3968


//--------------------- SYMBOLS --------------------------

	.type		.nv.reservedSmem.offset0,@object
	.size		.nv.reservedSmem.offset0,0x4
	.type		.nv.reservedSmem.cap,@object
	.size		.nv.reservedSmem.cap,0x4
	.type		__assertfail,@function
